	.target	sm_100a

	.elftype	@"ET_EXEC"


//--------------------- .note.nv.tkinfo           --------------------------
	.section	.note.nv.tkinfo,"",@"SHT_NOTE"
	.sectionflags	@"SHF_NOTE_NV_TKINFO"
	.tkinfo
        /*0018*/ 	.word	0x00000002
        /*0030*/ 	.string	""
        /*0030*/ 	.string	"ptxas"
        /*0030*/ 	.string	"Cuda compilation tools, release 13.0, V13.0.88"
        /*0030*/ 	.string	"Build cuda_13.0.r13.0/compiler.36424714_0"
        /*0030*/ 	.string	"-arch sm_100a -m 64 "



//--------------------- .note.nv.cuinfo           --------------------------
	.section	.note.nv.cuinfo,"",@"SHT_NOTE"
	.sectionflags	@"SHF_NOTE_NV_CUINFO"
        /*0018*/ 	.short	0x0002
        /*001a*/ 	.short	0x0064
        /*001c*/ 	.short	0x0082
	.zero		2


//--------------------- .nv.info                  --------------------------
	.section	.nv.info,"",@"SHT_CUDA_INFO"
	.align	4


	//----- nvinfo : EIATTR_REGCOUNT
	.align		4
        /*0000*/ 	.byte	0x04, 0x2f
        /*0002*/ 	.short	(.L_12 - .L_11)
	.align		4
.L_11:
        /*0004*/ 	.word	index@(_ZN7cutlass13device_kernelIN5flash22FlashAttnBwdPreprocessIN4cute5tupleIJNS3_1CILi64EEENS5_ILi128EEEEEENS_10bfloat16_tEfNS_4arch4Sm90ELb1ELb1EEEEEvNT_6ParamsE)
        /*0008*/ 	.word	0x00000040


	//----- nvinfo : EIATTR_FRAME_SIZE
	.align		4
.L_12:
        /*000c*/ 	.byte	0x04, 0x11
        /*000e*/ 	.short	(.L_14 - .L_13)
	.align		4
.L_13:
        /*0010*/ 	.word	index@(_ZN7cutlass13device_kernelIN5flash22FlashAttnBwdPreprocessIN4cute5tupleIJNS3_1CILi64EEENS5_ILi128EEEEEENS_10bfloat16_tEfNS_4arch4Sm90ELb1ELb1EEEEEvNT_6ParamsE)
        /*0014*/ 	.word	0x00000000


	//----- nvinfo : EIATTR_REGCOUNT
	.align		4
.L_14:
        /*0018*/ 	.byte	0x04, 0x2f
        /*001a*/ 	.short	(.L_16 - .L_15)
	.align		4
.L_15:
        /*001c*/ 	.word	index@(_ZN7cutlass13device_kernelIN5flash11enable_sm90INS1_16FlashAttnBwdSm90INS1_25CollectiveMainloopBwdSm90ILi2ELi2ELi2EN4cute5tupleIJNS5_1CILi1EEES8_S8_EEENS6_IJNS7_ILi64EEENS7_ILi128EEESB_EEENS_10bfloat16_tEfNS_4arch4Sm90ELb1ELb0ELb0ELb1ELb1ELb1ELb0ELb0ELi2ELi1ELi2ELi1ELb0EEENS1_24CollectiveEpilogueBwdGQAISC_fSF_Li256ELb1ELb1EEENS1_25SingleTileBwdLPTSchedulerILb1ELi128ELb1EEEEEEEEEvNT_6ParamsE)
        /*0020*/ 	.word	0x00000004


	//----- nvinfo : EIATTR_FRAME_SIZE
	.align		4
.L_16:
        /*0024*/ 	.byte	0x04, 0x11
        /*0026*/ 	.short	(.L_18 - .L_17)
	.align		4
.L_17:
        /*0028*/ 	.word	index@(_ZN7cutlass13device_kernelIN5flash11enable_sm90INS1_16FlashAttnBwdSm90INS1_25CollectiveMainloopBwdSm90ILi2ELi2ELi2EN4cute5tupleIJNS5_1CILi1EEES8_S8_EEENS6_IJNS7_ILi64EEENS7_ILi128EEESB_EEENS_10bfloat16_tEfNS_4arch4Sm90ELb1ELb0ELb0ELb1ELb1ELb1ELb0ELb0ELi2ELi1ELi2ELi1ELb0EEENS1_24CollectiveEpilogueBwdGQAISC_fSF_Li256ELb1ELb1EEENS1_25SingleTileBwdLPTSchedulerILb1ELi128ELb1EEEEEEEEEvNT_6ParamsE)
        /*002c*/ 	.word	0x00000000


	//----- nvinfo : EIATTR_REGCOUNT
	.align		4
.L_18:
        /*0030*/ 	.byte	0x04, 0x2f
        /*0032*/ 	.short	(.L_20 - .L_19)
	.align		4
.L_19:
        /*0034*/ 	.word	index@(_ZN7cutlass13device_kernelIN5flash32FlashAttnBwdPostprocessConvertdQIN4cute5tupleIJNS3_1CILi64EEENS5_ILi128EEEEEENS_10bfloat16_tEfNS_4arch4Sm90ELi256ENS3_8TiledMMAINS3_8MMA_AtomIJNS3_4SM904GMMA27MMA_64x64x16_F32BF16BF16_SSILNSF_5MajorE0ELSH_1ELNSF_7ScaleInE1ELSI_1EEEEEENS3_6LayoutINS4_IJNS5_ILi1EEENS5_ILi2EEESM_EEENS4_IJNS5_ILi0EEESM_SP_EEEEENS4_IJNS3_10UnderscoreESS_SS_EEEEELb0EEEEEvNT_6ParamsE)
        /*0038*/ 	.word	0x00000033


	//----- nvinfo : EIATTR_FRAME_SIZE
	.align		4
.L_20:
        /*003c*/ 	.byte	0x04, 0x11
        /*003e*/ 	.short	(.L_22 - .L_21)
	.align		4
.L_21:
        /*0040*/ 	.word	index@(_ZN7cutlass13device_kernelIN5flash32FlashAttnBwdPostprocessConvertdQIN4cute5tupleIJNS3_1CILi64EEENS5_ILi128EEEEEENS_10bfloat16_tEfNS_4arch4Sm90ELi256ENS3_8TiledMMAINS3_8MMA_AtomIJNS3_4SM904GMMA27MMA_64x64x16_F32BF16BF16_SSILNSF_5MajorE0ELSH_1ELNSF_7ScaleInE1ELSI_1EEEEEENS3_6LayoutINS4_IJNS5_ILi1EEENS5_ILi2EEESM_EEENS4_IJNS5_ILi0EEESM_SP_EEEEENS4_IJNS3_10UnderscoreESS_SS_EEEEELb0EEEEEvNT_6ParamsE)
        /*0044*/ 	.word	0x00000000


	//----- nvinfo : EIATTR_REGCOUNT
	.align		4
.L_22:
        /*0048*/ 	.byte	0x04, 0x2f
        /*004a*/ 	.short	(.L_24 - .L_23)
	.align		4
.L_23:
        /*004c*/ 	.word	index@(_ZN7cutlass13device_kernelIN5flash32FlashAttnBwdPostprocessConvertdQIN4cute5tupleIJNS3_1CILi128EEES6_EEENS_10bfloat16_tEfNS_4arch4Sm90ELi256ENS3_8TiledMMAINS3_8MMA_AtomIJNS3_4SM904GMMA28MMA_64x128x16_F32BF16BF16_RSILNSE_5MajorE0ELSG_1ELNSE_7ScaleInE1ELSH_1EEEEEENS3_6LayoutINS4_IJNS5_ILi2EEENS5_ILi1EEESM_EEENS4_IJSM_NS5_ILi0EEESO_EEEEENS4_IJNS3_10UnderscoreESR_SR_EEEEELb0EEEEEvNT_6ParamsE)
        /*0050*/ 	.word	0x0000004e


	//----- nvinfo : EIATTR_FRAME_SIZE
	.align		4
.L_24:
        /*0054*/ 	.byte	0x04, 0x11
        /*0056*/ 	.short	(.L_26 - .L_25)
	.align		4
.L_25:
        /*0058*/ 	.word	index@(_ZN7cutlass13device_kernelIN5flash32FlashAttnBwdPostprocessConvertdQIN4cute5tupleIJNS3_1CILi128EEES6_EEENS_10bfloat16_tEfNS_4arch4Sm90ELi256ENS3_8TiledMMAINS3_8MMA_AtomIJNS3_4SM904GMMA28MMA_64x128x16_F32BF16BF16_RSILNSE_5MajorE0ELSG_1ELNSE_7ScaleInE1ELSH_1EEEEEENS3_6LayoutINS4_IJNS5_ILi2EEENS5_ILi1EEESM_EEENS4_IJSM_NS5_ILi0EEESO_EEEEENS4_IJNS3_10UnderscoreESR_SR_EEEEELb0EEEEEvNT_6ParamsE)
        /*005c*/ 	.word	0x00000000


	//----- nvinfo : EIATTR_REGCOUNT
	.align		4
.L_26:
        /*0060*/ 	.byte	0x04, 0x2f
        /*0062*/ 	.short	(.L_28 - .L_27)
	.align		4
.L_27:
        /*0064*/ 	.word	index@(_ZN7cutlass13device_kernelIN5flash11enable_sm90INS1_16FlashAttnBwdSm90INS1_25CollectiveMainloopBwdSm90ILi2ELi2ELi2EN4cute5tupleIJNS5_1CILi1EEES8_S8_EEENS6_IJNS7_ILi64EEENS7_ILi128EEESB_EEENS_10bfloat16_tEfNS_4arch4Sm90ELb1ELb0ELb0ELb1ELb0ELb1ELb0ELb0ELi2ELi1ELi2ELi1ELb0EEENS1_24CollectiveEpilogueBwdGQAISC_fSF_Li256ELb1ELb0EEENS1_25SingleTileBwdLPTSchedulerILb1ELi128ELb0EEEEEEEEEvNT_6ParamsE)
        /*0068*/ 	.word	0x00000004


	//----- nvinfo : EIATTR_FRAME_SIZE
	.align		4
.L_28:
        /*006c*/ 	.byte	0x04, 0x11
        /*006e*/ 	.short	(.L_30 - .L_29)
	.align		4
.L_29:
        /*0070*/ 	.word	index@(_ZN7cutlass13device_kernelIN5flash11enable_sm90INS1_16FlashAttnBwdSm90INS1_25CollectiveMainloopBwdSm90ILi2ELi2ELi2EN4cute5tupleIJNS5_1CILi1EEES8_S8_EEENS6_IJNS7_ILi64EEENS7_ILi128EEESB_EEENS_10bfloat16_tEfNS_4arch4Sm90ELb1ELb0ELb0ELb1ELb0ELb1ELb0ELb0ELi2ELi1ELi2ELi1ELb0EEENS1_24CollectiveEpilogueBwdGQAISC_fSF_Li256ELb1ELb0EEENS1_25SingleTileBwdLPTSchedulerILb1ELi128ELb0EEEEEEEEEvNT_6ParamsE)
        /*0074*/ 	.word	0x00000000


	//----- nvinfo : EIATTR_REGCOUNT
	.align		4
.L_30:
        /*0078*/ 	.byte	0x04, 0x2f
        /*007a*/ 	.short	(.L_32 - .L_31)
	.align		4
.L_31:
        /*007c*/ 	.word	index@(_ZN7cutlass13device_kernelIN5flash11enable_sm90INS1_16FlashAttnBwdSm90INS1_25CollectiveMainloopBwdSm90ILi2ELi2ELi2EN4cute5tupleIJNS5_1CILi1EEES8_S8_EEENS6_IJNS7_ILi64EEENS7_ILi128EEESB_EEENS_10bfloat16_tEfNS_4arch4Sm90ELb1ELb0ELb0ELb1ELb1ELb1ELb0ELb0ELi2ELi1ELi2ELi1ELb0EEENS1_21CollectiveEpilogueBwdISC_SD_SF_Li256ELb1ELb0ELi1EEENS1_25SingleTileBwdLPTSchedulerILb1ELi128ELb1EEEEEEEEEvNT_6ParamsE)
        /*0080*/ 	.word	0x00000004


	//----- nvinfo : EIATTR_FRAME_SIZE
	.align		4
.L_32:
        /*0084*/ 	.byte	0x04, 0x11
        /*0086*/ 	.short	(.L_34 - .L_33)
	.align		4
.L_33:
        /*0088*/ 	.word	index@(_ZN7cutlass13device_kernelIN5flash11enable_sm90INS1_16FlashAttnBwdSm90INS1_25CollectiveMainloopBwdSm90ILi2ELi2ELi2EN4cute5tupleIJNS5_1CILi1EEES8_S8_EEENS6_IJNS7_ILi64EEENS7_ILi128EEESB_EEENS_10bfloat16_tEfNS_4arch4Sm90ELb1ELb0ELb0ELb1ELb1ELb1ELb0ELb0ELi2ELi1ELi2ELi1ELb0EEENS1_21CollectiveEpilogueBwdISC_SD_SF_Li256ELb1ELb0ELi1EEENS1_25SingleTileBwdLPTSchedulerILb1ELi128ELb1EEEEEEEEEvNT_6ParamsE)
        /*008c*/ 	.word	0x00000000


	//----- nvinfo : EIATTR_REGCOUNT
	.align		4
.L_34:
        /*0090*/ 	.byte	0x04, 0x2f
        /*0092*/ 	.short	(.L_36 - .L_35)
	.align		4
.L_35:
        /*0094*/ 	.word	index@(_ZN7cutlass13device_kernelIN5flash11enable_sm90INS1_16FlashAttnBwdSm90INS1_25CollectiveMainloopBwdSm90ILi2ELi2ELi2EN4cute5tupleIJNS5_1CILi1EEES8_S8_EEENS6_IJNS7_ILi64EEENS7_ILi128EEESB_EEENS_10bfloat16_tEfNS_4arch4Sm90ELb1ELb0ELb0ELb1ELb0ELb1ELb0ELb0ELi2ELi1ELi2ELi1ELb0EEENS1_21CollectiveEpilogueBwdISC_SD_SF_Li256ELb1ELb0ELi1EEENS1_25SingleTileBwdLPTSchedulerILb1ELi128ELb0EEEEEEEEEvNT_6ParamsE)
        /*0098*/ 	.word	0x00000004


	//----- nvinfo : EIATTR_FRAME_SIZE
	.align		4
.L_36:
        /*009c*/ 	.byte	0x04, 0x11
        /*009e*/ 	.short	(.L_38 - .L_37)
	.align		4
.L_37:
        /*00a0*/ 	.word	index@(_ZN7cutlass13device_kernelIN5flash11enable_sm90INS1_16FlashAttnBwdSm90INS1_25CollectiveMainloopBwdSm90ILi2ELi2ELi2EN4cute5tupleIJNS5_1CILi1EEES8_S8_EEENS6_IJNS7_ILi64EEENS7_ILi128EEESB_EEENS_10bfloat16_tEfNS_4arch4Sm90ELb1ELb0ELb0ELb1ELb0ELb1ELb0ELb0ELi2ELi1ELi2ELi1ELb0EEENS1_21CollectiveEpilogueBwdISC_SD_SF_Li256ELb1ELb0ELi1EEENS1_25SingleTileBwdLPTSchedulerILb1ELi128ELb0EEEEEEEEEvNT_6ParamsE)
        /*00a4*/ 	.word	0x00000000


	//----- nvinfo : EIATTR_REGCOUNT
	.align		4
.L_38:
        /*00a8*/ 	.byte	0x04, 0x2f
        /*00aa*/ 	.short	(.L_40 - .L_39)
	.align		4
.L_39:
        /*00ac*/ 	.word	index@(_ZN7cutlass13device_kernelIN5flash22FlashAttnBwdPreprocessIN4cute5tupleIJNS3_1CILi64EEENS5_ILi128EEEEEENS_10bfloat16_tEfNS_4arch4Sm90ELb1ELb0EEEEEvNT_6ParamsE)
        /*00b0*/ 	.word	0x00000038


	//----- nvinfo : EIATTR_FRAME_SIZE
	.align		4
.L_40:
        /*00b4*/ 	.byte	0x04, 0x11
        /*00b6*/ 	.short	(.L_42 - .L_41)
	.align		4
.L_41:
        /*00b8*/ 	.word	index@(_ZN7cutlass13device_kernelIN5flash22FlashAttnBwdPreprocessIN4cute5tupleIJNS3_1CILi64EEENS5_ILi128EEEEEENS_10bfloat16_tEfNS_4arch4Sm90ELb1ELb0EEEEEvNT_6ParamsE)
        /*00bc*/ 	.word	0x00000000


	//----- nvinfo : EIATTR_REGCOUNT
	.align		4
.L_42:
        /*00c0*/ 	.byte	0x04, 0x2f
        /*00c2*/ 	.short	(.L_44 - .L_43)
	.align		4
.L_43:
        /*00c4*/ 	.word	index@(_ZN7cutlass13device_kernelIN5flash11enable_sm90INS1_16FlashAttnBwdSm90INS1_25CollectiveMainloopBwdSm90ILi2ELi2ELi2EN4cute5tupleIJNS5_1CILi1EEES8_S8_EEENS6_IJNS7_ILi64EEENS7_ILi128EEESB_EEENS_10bfloat16_tEfNS_4arch4Sm90ELb1ELb0ELb0ELb0ELb1ELb1ELb0ELb0ELi2ELi1ELi2ELi1ELb0EEENS1_24CollectiveEpilogueBwdGQAISC_fSF_Li256ELb0ELb1EEENS1_25SingleTileBwdLPTSchedulerILb0ELi128ELb1EEEEEEEEEvNT_6ParamsE)
        /*00c8*/ 	.word	0x00000004


	//----- nvinfo : EIATTR_FRAME_SIZE
	.align		4
.L_44:
        /*00cc*/ 	.byte	0x04, 0x11
        /*00ce*/ 	.short	(.L_46 - .L_45)
	.align		4
.L_45:
        /*00d0*/ 	.word	index@(_ZN7cutlass13device_kernelIN5flash11enable_sm90INS1_16FlashAttnBwdSm90INS1_25CollectiveMainloopBwdSm90ILi2ELi2ELi2EN4cute5tupleIJNS5_1CILi1EEES8_S8_EEENS6_IJNS7_ILi64EEENS7_ILi128EEESB_EEENS_10bfloat16_tEfNS_4arch4Sm90ELb1ELb0ELb0ELb0ELb1ELb1ELb0ELb0ELi2ELi1ELi2ELi1ELb0EEENS1_24CollectiveEpilogueBwdGQAISC_fSF_Li256ELb0ELb1EEENS1_25SingleTileBwdLPTSchedulerILb0ELi128ELb1EEEEEEEEEvNT_6ParamsE)
        /*00d4*/ 	.word	0x00000000


	//----- nvinfo : EIATTR_REGCOUNT
	.align		4
.L_46:
        /*00d8*/ 	.byte	0x04, 0x2f
        /*00da*/ 	.short	(.L_48 - .L_47)
	.align		4
.L_47:
        /*00dc*/ 	.word	index@(_ZN7cutlass13device_kernelIN5flash11enable_sm90INS1_16FlashAttnBwdSm90INS1_25CollectiveMainloopBwdSm90ILi2ELi2ELi2EN4cute5tupleIJNS5_1CILi1EEES8_S8_EEENS6_IJNS7_ILi64EEENS7_ILi128EEESB_EEENS_10bfloat16_tEfNS_4arch4Sm90ELb1ELb0ELb0ELb0ELb0ELb1ELb0ELb0ELi2ELi1ELi2ELi1ELb0EEENS1_24CollectiveEpilogueBwdGQAISC_fSF_Li256ELb0ELb0EEENS1_25SingleTileBwdLPTSchedulerILb0ELi128ELb0EEEEEEEEEvNT_6ParamsE)
        /*00e0*/ 	.word	0x00000004


	//----- nvinfo : EIATTR_FRAME_SIZE
	.align		4
.L_48:
        /*00e4*/ 	.byte	0x04, 0x11
        /*00e6*/ 	.short	(.L_50 - .L_49)
	.align		4
.L_49:
        /*00e8*/ 	.word	index@(_ZN7cutlass13device_kernelIN5flash11enable_sm90INS1_16FlashAttnBwdSm90INS1_25CollectiveMainloopBwdSm90ILi2ELi2ELi2EN4cute5tupleIJNS5_1CILi1EEES8_S8_EEENS6_IJNS7_ILi64EEENS7_ILi128EEESB_EEENS_10bfloat16_tEfNS_4arch4Sm90ELb1ELb0ELb0ELb0ELb0ELb1ELb0ELb0ELi2ELi1ELi2ELi1ELb0EEENS1_24CollectiveEpilogueBwdGQAISC_fSF_Li256ELb0ELb0EEENS1_25SingleTileBwdLPTSchedulerILb0ELi128ELb0EEEEEEEEEvNT_6ParamsE)
        /*00ec*/ 	.word	0x00000000


	//----- nvinfo : EIATTR_REGCOUNT
	.align		4
.L_50:
        /*00f0*/ 	.byte	0x04, 0x2f
        /*00f2*/ 	.short	(.L_52 - .L_51)
	.align		4
.L_51:
        /*00f4*/ 	.word	index@(_ZN7cutlass13device_kernelIN5flash11enable_sm90INS1_16FlashAttnBwdSm90INS1_25CollectiveMainloopBwdSm90ILi2ELi2ELi2EN4cute5tupleIJNS5_1CILi1EEES8_S8_EEENS6_IJNS7_ILi64EEENS7_ILi128EEESB_EEENS_10bfloat16_tEfNS_4arch4Sm90ELb1ELb0ELb0ELb0ELb1ELb1ELb0ELb0ELi2ELi1ELi2ELi1ELb0EEENS1_21CollectiveEpilogueBwdISC_SD_SF_Li256ELb0ELb0ELi1EEENS1_25SingleTileBwdLPTSchedulerILb0ELi128ELb1EEEEEEEEEvNT_6ParamsE)
        /*00f8*/ 	.word	0x00000004


	//----- nvinfo : EIATTR_FRAME_SIZE
	.align		4
.L_52:
        /*00fc*/ 	.byte	0x04, 0x11
        /*00fe*/ 	.short	(.L_54 - .L_53)
	.align		4
.L_53:
        /*0100*/ 	.word	index@(_ZN7cutlass13device_kernelIN5flash11enable_sm90INS1_16FlashAttnBwdSm90INS1_25CollectiveMainloopBwdSm90ILi2ELi2ELi2EN4cute5tupleIJNS5_1CILi1EEES8_S8_EEENS6_IJNS7_ILi64EEENS7_ILi128EEESB_EEENS_10bfloat16_tEfNS_4arch4Sm90ELb1ELb0ELb0ELb0ELb1ELb1ELb0ELb0ELi2ELi1ELi2ELi1ELb0EEENS1_21CollectiveEpilogueBwdISC_SD_SF_Li256ELb0ELb0ELi1EEENS1_25SingleTileBwdLPTSchedulerILb0ELi128ELb1EEEEEEEEEvNT_6ParamsE)
        /*0104*/ 	.word	0x00000000


	//----- nvinfo : EIATTR_REGCOUNT
	.align		4
.L_54:
        /*0108*/ 	.byte	0x04, 0x2f
        /*010a*/ 	.short	(.L_56 - .L_55)
	.align		4
.L_55:
        /*010c*/ 	.word	index@(_ZN7cutlass13device_kernelIN5flash11enable_sm90INS1_16FlashAttnBwdSm90INS1_25CollectiveMainloopBwdSm90ILi2ELi2ELi2EN4cute5tupleIJNS5_1CILi1EEES8_S8_EEENS6_IJNS7_ILi64EEENS7_ILi128EEESB_EEENS_10bfloat16_tEfNS_4arch4Sm90ELb1ELb0ELb0ELb0ELb0ELb1ELb0ELb0ELi2ELi1ELi2ELi1ELb0EEENS1_21CollectiveEpilogueBwdISC_SD_SF_Li256ELb0ELb0ELi1EEENS1_25SingleTileBwdLPTSchedulerILb0ELi128ELb0EEEEEEEEEvNT_6ParamsE)
        /*0110*/ 	.word	0x00000004


	//----- nvinfo : EIATTR_FRAME_SIZE
	.align		4
.L_56:
        /*0114*/ 	.byte	0x04, 0x11
        /*0116*/ 	.short	(.L_58 - .L_57)
	.align		4
.L_57:
        /*0118*/ 	.word	index@(_ZN7cutlass13device_kernelIN5flash11enable_sm90INS1_16FlashAttnBwdSm90INS1_25CollectiveMainloopBwdSm90ILi2ELi2ELi2EN4cute5tupleIJNS5_1CILi1EEES8_S8_EEENS6_IJNS7_ILi64EEENS7_ILi128EEESB_EEENS_10bfloat16_tEfNS_4arch4Sm90ELb1ELb0ELb0ELb0ELb0ELb1ELb0ELb0ELi2ELi1ELi2ELi1ELb0EEENS1_21CollectiveEpilogueBwdISC_SD_SF_Li256ELb0ELb0ELi1EEENS1_25SingleTileBwdLPTSchedulerILb0ELi128ELb0EEEEEEEEEvNT_6ParamsE)
        /*011c*/ 	.word	0x00000000


	//----- nvinfo : EIATTR_REGCOUNT
	.align		4
.L_58:
        /*0120*/ 	.byte	0x04, 0x2f
        /*0122*/ 	.short	(.L_60 - .L_59)
	.align		4
.L_59:
        /*0124*/ 	.word	index@(_ZN7cutlass13device_kernelIN5flash11enable_sm90INS1_16FlashAttnBwdSm90INS1_25CollectiveMainloopBwdSm90ILi2ELi2ELi2EN4cute5tupleIJNS5_1CILi1EEES8_S8_EEENS6_IJNS7_ILi64EEENS7_ILi128EEESB_EEENS_10bfloat16_tEfNS_4arch4Sm90ELb0ELb1ELb0ELb1ELb1ELb1ELb0ELb0ELi2ELi1ELi2ELi1ELb0EEENS1_24CollectiveEpilogueBwdGQAISC_fSF_Li256ELb1ELb1EEENS1_19SingleTileSchedulerILb1ELb0ELb0ELi128EEEEEEEEEvNT_6ParamsE)
        /*0128*/ 	.word	0x00000004


	//----- nvinfo : EIATTR_FRAME_SIZE
	.align		4
.L_60:
        /*012c*/ 	.byte	0x04, 0x11
        /*012e*/ 	.short	(.L_62 - .L_61)
	.align		4
.L_61:
        /*0130*/ 	.word	index@(_ZN7cutlass13device_kernelIN5flash11enable_sm90INS1_16FlashAttnBwdSm90INS1_25CollectiveMainloopBwdSm90ILi2ELi2ELi2EN4cute5tupleIJNS5_1CILi1EEES8_S8_EEENS6_IJNS7_ILi64EEENS7_ILi128EEESB_EEENS_10bfloat16_tEfNS_4arch4Sm90ELb0ELb1ELb0ELb1ELb1ELb1ELb0ELb0ELi2ELi1ELi2ELi1ELb0EEENS1_24CollectiveEpilogueBwdGQAISC_fSF_Li256ELb1ELb1EEENS1_19SingleTileSchedulerILb1ELb0ELb0ELi128EEEEEEEEEvNT_6ParamsE)
        /*0134*/ 	.word	0x00000000


	//----- nvinfo : EIATTR_REGCOUNT
	.align		4
.L_62:
        /*0138*/ 	.byte	0x04, 0x2f
        /*013a*/ 	.short	(.L_64 - .L_63)
	.align		4
.L_63:
        /*013c*/ 	.word	index@(_ZN7cutlass13device_kernelIN5flash11enable_sm90INS1_16FlashAttnBwdSm90INS1_25CollectiveMainloopBwdSm90ILi2ELi2ELi2EN4cute5tupleIJNS5_1CILi1EEES8_S8_EEENS6_IJNS7_ILi64EEENS7_ILi128EEESB_EEENS_10bfloat16_tEfNS_4arch4Sm90ELb0ELb1ELb0ELb1ELb0ELb1ELb0ELb0ELi2ELi1ELi2ELi1ELb0EEENS1_24CollectiveEpilogueBwdGQAISC_fSF_Li256ELb1ELb0EEENS1_19SingleTileSchedulerILb1ELb0ELb0ELi128EEEEEEEEEvNT_6ParamsE)
        /*0140*/ 	.word	0x00000004


	//----- nvinfo : EIATTR_FRAME_SIZE
	.align		4
.L_64:
        /*0144*/ 	.byte	0x04, 0x11
        /*0146*/ 	.short	(.L_66 - .L_65)
	.align		4
.L_65:
        /*0148*/ 	.word	index@(_ZN7cutlass13device_kernelIN5flash11enable_sm90INS1_16FlashAttnBwdSm90INS1_25CollectiveMainloopBwdSm90ILi2ELi2ELi2EN4cute5tupleIJNS5_1CILi1EEES8_S8_EEENS6_IJNS7_ILi64EEENS7_ILi128EEESB_EEENS_10bfloat16_tEfNS_4arch4Sm90ELb0ELb1ELb0ELb1ELb0ELb1ELb0ELb0ELi2ELi1ELi2ELi1ELb0EEENS1_24CollectiveEpilogueBwdGQAISC_fSF_Li256ELb1ELb0EEENS1_19SingleTileSchedulerILb1ELb0ELb0ELi128EEEEEEEEEvNT_6ParamsE)
        /*014c*/ 	.word	0x00000000


	//----- nvinfo : EIATTR_REGCOUNT
	.align		4
.L_66:
        /*0150*/ 	.byte	0x04, 0x2f
        /*0152*/ 	.short	(.L_68 - .L_67)
	.align		4
.L_67:
        /*0154*/ 	.word	index@(_ZN7cutlass13device_kernelIN5flash11enable_sm90INS1_16FlashAttnBwdSm90INS1_25CollectiveMainloopBwdSm90ILi2ELi2ELi2EN4cute5tupleIJNS5_1CILi1EEES8_S8_EEENS6_IJNS7_ILi64EEENS7_ILi128EEESB_EEENS_10bfloat16_tEfNS_4arch4Sm90ELb0ELb1ELb0ELb1ELb1ELb1ELb0ELb0ELi2ELi1ELi2ELi1ELb0EEENS1_21CollectiveEpilogueBwdISC_SD_SF_Li256ELb1ELb0ELi1EEENS1_19SingleTileSchedulerILb1ELb0ELb0ELi128EEEEEEEEEvNT_6ParamsE)
        /*0158*/ 	.word	0x00000004


	//----- nvinfo : EIATTR_FRAME_SIZE
	.align		4
.L_68:
        /*015c*/ 	.byte	0x04, 0x11
        /*015e*/ 	.short	(.L_70 - .L_69)
	.align		4
.L_69:
        /*0160*/ 	.word	index@(_ZN7cutlass13device_kernelIN5flash11enable_sm90INS1_16FlashAttnBwdSm90INS1_25CollectiveMainloopBwdSm90ILi2ELi2ELi2EN4cute5tupleIJNS5_1CILi1EEES8_S8_EEENS6_IJNS7_ILi64EEENS7_ILi128EEESB_EEENS_10bfloat16_tEfNS_4arch4Sm90ELb0ELb1ELb0ELb1ELb1ELb1ELb0ELb0ELi2ELi1ELi2ELi1ELb0EEENS1_21CollectiveEpilogueBwdISC_SD_SF_Li256ELb1ELb0ELi1EEENS1_19SingleTileSchedulerILb1ELb0ELb0ELi128EEEEEEEEEvNT_6ParamsE)
        /*0164*/ 	.word	0x00000000


	//----- nvinfo : EIATTR_REGCOUNT
	.align		4
.L_70:
        /*0168*/ 	.byte	0x04, 0x2f
        /*016a*/ 	.short	(.L_72 - .L_71)
	.align		4
.L_71:
        /*016c*/ 	.word	index@(_ZN7cutlass13device_kernelIN5flash11enable_sm90INS1_16FlashAttnBwdSm90INS1_25CollectiveMainloopBwdSm90ILi2ELi2ELi2EN4cute5tupleIJNS5_1CILi1EEES8_S8_EEENS6_IJNS7_ILi64EEENS7_ILi128EEESB_EEENS_10bfloat16_tEfNS_4arch4Sm90ELb0ELb1ELb0ELb1ELb0ELb1ELb0ELb0ELi2ELi1ELi2ELi1ELb0EEENS1_21CollectiveEpilogueBwdISC_SD_SF_Li256ELb1ELb0ELi1EEENS1_19SingleTileSchedulerILb1ELb0ELb0ELi128EEEEEEEEEvNT_6ParamsE)
        /*0170*/ 	.word	0x00000004


	//----- nvinfo : EIATTR_FRAME_SIZE
	.align		4
.L_72:
        /*0174*/ 	.byte	0x04, 0x11
        /*0176*/ 	.short	(.L_74 - .L_73)
	.align		4
.L_73:
        /*0178*/ 	.word	index@(_ZN7cutlass13device_kernelIN5flash11enable_sm90INS1_16FlashAttnBwdSm90INS1_25CollectiveMainloopBwdSm90ILi2ELi2ELi2EN4cute5tupleIJNS5_1CILi1EEES8_S8_EEENS6_IJNS7_ILi64EEENS7_ILi128EEESB_EEENS_10bfloat16_tEfNS_4arch4Sm90ELb0ELb1ELb0ELb1ELb0ELb1ELb0ELb0ELi2ELi1ELi2ELi1ELb0EEENS1_21CollectiveEpilogueBwdISC_SD_SF_Li256ELb1ELb0ELi1EEENS1_19SingleTileSchedulerILb1ELb0ELb0ELi128EEEEEEEEEvNT_6ParamsE)
        /*017c*/ 	.word	0x00000000


	//----- nvinfo : EIATTR_REGCOUNT
	.align		4
.L_74:
        /*0180*/ 	.byte	0x04, 0x2f
        /*0182*/ 	.short	(.L_76 - .L_75)
	.align		4
.L_75:
        /*0184*/ 	.word	index@(_ZN7cutlass13device_kernelIN5flash11enable_sm90INS1_16FlashAttnBwdSm90INS1_25CollectiveMainloopBwdSm90ILi2ELi2ELi2EN4cute5tupleIJNS5_1CILi1EEES8_S8_EEENS6_IJNS7_ILi64EEENS7_ILi128EEESB_EEENS_10bfloat16_tEfNS_4arch4Sm90ELb0ELb1ELb0ELb0ELb1ELb1ELb0ELb0ELi2ELi1ELi2ELi1ELb0EEENS1_24CollectiveEpilogueBwdGQAISC_fSF_Li256ELb0ELb1EEENS1_19SingleTileSchedulerILb0ELb0ELb0ELi128EEEEEEEEEvNT_6ParamsE)
        /*0188*/ 	.word	0x00000004


	//----- nvinfo : EIATTR_FRAME_SIZE
	.align		4
.L_76:
        /*018c*/ 	.byte	0x04, 0x11
        /*018e*/ 	.short	(.L_78 - .L_77)
	.align		4
.L_77:
        /*0190*/ 	.word	index@(_ZN7cutlass13device_kernelIN5flash11enable_sm90INS1_16FlashAttnBwdSm90INS1_25CollectiveMainloopBwdSm90ILi2ELi2ELi2EN4cute5tupleIJNS5_1CILi1EEES8_S8_EEENS6_IJNS7_ILi64EEENS7_ILi128EEESB_EEENS_10bfloat16_tEfNS_4arch4Sm90ELb0ELb1ELb0ELb0ELb1ELb1ELb0ELb0ELi2ELi1ELi2ELi1ELb0EEENS1_24CollectiveEpilogueBwdGQAISC_fSF_Li256ELb0ELb1EEENS1_19SingleTileSchedulerILb0ELb0ELb0ELi128EEEEEEEEEvNT_6ParamsE)
        /*0194*/ 	.word	0x00000000


	//----- nvinfo : EIATTR_REGCOUNT
	.align		4
.L_78:
        /*0198*/ 	.byte	0x04, 0x2f
        /*019a*/ 	.short	(.L_80 - .L_79)
	.align		4
.L_79:
        /*019c*/ 	.word	index@(_ZN7cutlass13device_kernelIN5flash11enable_sm90INS1_16FlashAttnBwdSm90INS1_25CollectiveMainloopBwdSm90ILi2ELi2ELi2EN4cute5tupleIJNS5_1CILi1EEES8_S8_EEENS6_IJNS7_ILi64EEENS7_ILi128EEESB_EEENS_10bfloat16_tEfNS_4arch4Sm90ELb0ELb1ELb0ELb0ELb0ELb1ELb0ELb0ELi2ELi1ELi2ELi1ELb0EEENS1_24CollectiveEpilogueBwdGQAISC_fSF_Li256ELb0ELb0EEENS1_19SingleTileSchedulerILb0ELb0ELb0ELi128EEEEEEEEEvNT_6ParamsE)
        /*01a0*/ 	.word	0x00000004


	//----- nvinfo : EIATTR_FRAME_SIZE
	.align		4
.L_80:
        /*01a4*/ 	.byte	0x04, 0x11
        /*01a6*/ 	.short	(.L_82 - .L_81)
	.align		4
.L_81:
        /*01a8*/ 	.word	index@(_ZN7cutlass13device_kernelIN5flash11enable_sm90INS1_16FlashAttnBwdSm90INS1_25CollectiveMainloopBwdSm90ILi2ELi2ELi2EN4cute5tupleIJNS5_1CILi1EEES8_S8_EEENS6_IJNS7_ILi64EEENS7_ILi128EEESB_EEENS_10bfloat16_tEfNS_4arch4Sm90ELb0ELb1ELb0ELb0ELb0ELb1ELb0ELb0ELi2ELi1ELi2ELi1ELb0EEENS1_24CollectiveEpilogueBwdGQAISC_fSF_Li256ELb0ELb0EEENS1_19SingleTileSchedulerILb0ELb0ELb0ELi128EEEEEEEEEvNT_6ParamsE)
        /*01ac*/ 	.word	0x00000000


	//----- nvinfo : EIATTR_REGCOUNT
	.align		4
.L_82:
        /*01b0*/ 	.byte	0x04, 0x2f
        /*01b2*/ 	.short	(.L_84 - .L_83)
	.align		4
.L_83:
        /*01b4*/ 	.word	index@(_ZN7cutlass13device_kernelIN5flash11enable_sm90INS1_16FlashAttnBwdSm90INS1_25CollectiveMainloopBwdSm90ILi2ELi2ELi2EN4cute5tupleIJNS5_1CILi1EEES8_S8_EEENS6_IJNS7_ILi64EEENS7_ILi128EEESB_EEENS_10bfloat16_tEfNS_4arch4Sm90ELb0ELb1ELb0ELb0ELb1ELb1ELb0ELb0ELi2ELi1ELi2ELi1ELb0EEENS1_21CollectiveEpilogueBwdISC_SD_SF_Li256ELb0ELb0ELi1EEENS1_19SingleTileSchedulerILb0ELb0ELb0ELi128EEEEEEEEEvNT_6ParamsE)
        /*01b8*/ 	.word	0x00000004


	//----- nvinfo : EIATTR_FRAME_SIZE
	.align		4
.L_84:
        /*01bc*/ 	.byte	0x04, 0x11
        /*01be*/ 	.short	(.L_86 - .L_85)
	.align		4
.L_85:
        /*01c0*/ 	.word	index@(_ZN7cutlass13device_kernelIN5flash11enable_sm90INS1_16FlashAttnBwdSm90INS1_25CollectiveMainloopBwdSm90ILi2ELi2ELi2EN4cute5tupleIJNS5_1CILi1EEES8_S8_EEENS6_IJNS7_ILi64EEENS7_ILi128EEESB_EEENS_10bfloat16_tEfNS_4arch4Sm90ELb0ELb1ELb0ELb0ELb1ELb1ELb0ELb0ELi2ELi1ELi2ELi1ELb0EEENS1_21CollectiveEpilogueBwdISC_SD_SF_Li256ELb0ELb0ELi1EEENS1_19SingleTileSchedulerILb0ELb0ELb0ELi128EEEEEEEEEvNT_6ParamsE)
        /*01c4*/ 	.word	0x00000000


	//----- nvinfo : EIATTR_REGCOUNT
	.align		4
.L_86:
        /*01c8*/ 	.byte	0x04, 0x2f
        /*01ca*/ 	.short	(.L_88 - .L_87)
	.align		4
.L_87:
        /*01cc*/ 	.word	index@(_ZN7cutlass13device_kernelIN5flash11enable_sm90INS1_16FlashAttnBwdSm90INS1_25CollectiveMainloopBwdSm90ILi2ELi2ELi2EN4cute5tupleIJNS5_1CILi1EEES8_S8_EEENS6_IJNS7_ILi64EEENS7_ILi128EEESB_EEENS_10bfloat16_tEfNS_4arch4Sm90ELb0ELb1ELb0ELb0ELb0ELb1ELb0ELb0ELi2ELi1ELi2ELi1ELb0EEENS1_21CollectiveEpilogueBwdISC_SD_SF_Li256ELb0ELb0ELi1EEENS1_19SingleTileSchedulerILb0ELb0ELb0ELi128EEEEEEEEEvNT_6ParamsE)
        /*01d0*/ 	.word	0x00000004


	//----- nvinfo : EIATTR_FRAME_SIZE
	.align		4
.L_88:
        /*01d4*/ 	.byte	0x04, 0x11
        /*01d6*/ 	.short	(.L_90 - .L_89)
	.align		4
.L_89:
        /*01d8*/ 	.word	index@(_ZN7cutlass13device_kernelIN5flash11enable_sm90INS1_16FlashAttnBwdSm90INS1_25CollectiveMainloopBwdSm90ILi2ELi2ELi2EN4cute5tupleIJNS5_1CILi1EEES8_S8_EEENS6_IJNS7_ILi64EEENS7_ILi128EEESB_EEENS_10bfloat16_tEfNS_4arch4Sm90ELb0ELb1ELb0ELb0ELb0ELb1ELb0ELb0ELi2ELi1ELi2ELi1ELb0EEENS1_21CollectiveEpilogueBwdISC_SD_SF_Li256ELb0ELb0ELi1EEENS1_19SingleTileSchedulerILb0ELb0ELb0ELi128EEEEEEEEEvNT_6ParamsE)
        /*01dc*/ 	.word	0x00000000


	//----- nvinfo : EIATTR_REGCOUNT
	.align		4
.L_90:
        /*01e0*/ 	.byte	0x04, 0x2f
        /*01e2*/ 	.short	(.L_92 - .L_91)
	.align		4
.L_91:
        /*01e4*/ 	.word	index@(_ZN7cutlass13device_kernelIN5flash22FlashAttnBwdPreprocessIN4cute5tupleIJNS3_1CILi80EEENS5_ILi128EEEEEENS_10bfloat16_tEfNS_4arch4Sm90ELb1ELb1EEEEEvNT_6ParamsE)
        /*01e8*/ 	.word	0x00000050


	//----- nvinfo : EIATTR_FRAME_SIZE
	.align		4
.L_92:
        /*01ec*/ 	.byte	0x04, 0x11
        /*01ee*/ 	.short	(.L_94 - .L_93)
	.align		4
.L_93:
        /*01f0*/ 	.word	index@(_ZN7cutlass13device_kernelIN5flash22FlashAttnBwdPreprocessIN4cute5tupleIJNS3_1CILi80EEENS5_ILi128EEEEEENS_10bfloat16_tEfNS_4arch4Sm90ELb1ELb1EEEEEvNT_6ParamsE)
        /*01f4*/ 	.word	0x00000000


	//----- nvinfo : EIATTR_REGCOUNT
	.align		4
.L_94:
        /*01f8*/ 	.byte	0x04, 0x2f
        /*01fa*/ 	.short	(.L_96 - .L_95)
	.align		4
.L_95:
        /*01fc*/ 	.word	index@(_ZN7cutlass13device_kernelIN5flash11enable_sm90INS1_16FlashAttnBwdSm90INS1_25CollectiveMainloopBwdSm90ILi2ELi2ELi2EN4cute5tupleIJNS5_1CILi1EEES8_S8_EEENS6_IJNS7_ILi80EEENS7_ILi128EEESB_EEENS_10bfloat16_tEfNS_4arch4Sm90ELb0ELb0ELb0ELb1ELb1ELb1ELb0ELb1ELi2ELi1ELi2ELi1ELb0EEENS1_24CollectiveEpilogueBwdGQAISC_fSF_Li256ELb1ELb1EEENS1_19SingleTileSchedulerILb1ELb0ELb0ELi128EEEEEEEEEvNT_6ParamsE)
        /*0200*/ 	.word	0x00000004


	//----- nvinfo : EIATTR_FRAME_SIZE
	.align		4
.L_96:
        /*0204*/ 	.byte	0x04, 0x11
        /*0206*/ 	.short	(.L_98 - .L_97)
	.align		4
.L_97:
        /*0208*/ 	.word	index@(_ZN7cutlass13device_kernelIN5flash11enable_sm90INS1_16FlashAttnBwdSm90INS1_25CollectiveMainloopBwdSm90ILi2ELi2ELi2EN4cute5tupleIJNS5_1CILi1EEES8_S8_EEENS6_IJNS7_ILi80EEENS7_ILi128EEESB_EEENS_10bfloat16_tEfNS_4arch4Sm90ELb0ELb0ELb0ELb1ELb1ELb1ELb0ELb1ELi2ELi1ELi2ELi1ELb0EEENS1_24CollectiveEpilogueBwdGQAISC_fSF_Li256ELb1ELb1EEENS1_19SingleTileSchedulerILb1ELb0ELb0ELi128EEEEEEEEEvNT_6ParamsE)
        /*020c*/ 	.word	0x00000000


	//----- nvinfo : EIATTR_REGCOUNT
	.align		4
.L_98:
        /*0210*/ 	.byte	0x04, 0x2f
        /*0212*/ 	.short	(.L_100 - .L_99)
	.align		4
.L_99:
        /*0214*/ 	.word	index@(_ZN7cutlass13device_kernelIN5flash32FlashAttnBwdPostprocessConvertdQIN4cute5tupleIJNS3_1CILi80EEENS5_ILi128EEEEEENS_10bfloat16_tEfNS_4arch4Sm90ELi256ENS3_8TiledMMAINS3_8MMA_AtomIJNS3_4SM904GMMA27MMA_64x16x16_F32BF16BF16_SSILNSF_5MajorE1ELSH_0ELNSF_7ScaleInE1ELSI_1EEEEEENS3_6LayoutINS4_IJNS5_ILi2EEENS5_ILi1EEESN_EEENS4_IJSN_NS5_ILi0EEESP_EEEEENS4_IJNS3_10UnderscoreESS_SS_EEEEELb1EEEEEvNT_6ParamsE)
        /*0218*/ 	.word	0x00000040


	//----- nvinfo : EIATTR_FRAME_SIZE
	.align		4
.L_100:
        /*021c*/ 	.byte	0x04, 0x11
        /*021e*/ 	.short	(.L_102 - .L_101)
	.align		4
.L_101:
        /*0220*/ 	.word	index@(_ZN7cutlass13device_kernelIN5flash32FlashAttnBwdPostprocessConvertdQIN4cute5tupleIJNS3_1CILi80EEENS5_ILi128EEEEEENS_10bfloat16_tEfNS_4arch4Sm90ELi256ENS3_8TiledMMAINS3_8MMA_AtomIJNS3_4SM904GMMA27MMA_64x16x16_F32BF16BF16_SSILNSF_5MajorE1ELSH_0ELNSF_7ScaleInE1ELSI_1EEEEEENS3_6LayoutINS4_IJNS5_ILi2EEENS5_ILi1EEESN_EEENS4_IJSN_NS5_ILi0EEESP_EEEEENS4_IJNS3_10UnderscoreESS_SS_EEEEELb1EEEEEvNT_6ParamsE)
        /*0224*/ 	.word	0x00000000


	//----- nvinfo : EIATTR_REGCOUNT
	.align		4
.L_102:
        /*0228*/ 	.byte	0x04, 0x2f
        /*022a*/ 	.short	(.L_104 - .L_103)
	.align		4
.L_103:
        /*022c*/ 	.word	index@(_ZN7cutlass13device_kernelIN5flash11enable_sm90INS1_16FlashAttnBwdSm90INS1_25CollectiveMainloopBwdSm90ILi2ELi2ELi2EN4cute5tupleIJNS5_1CILi1EEES8_S8_EEENS6_IJNS7_ILi80EEENS7_ILi128EEESB_EEENS_10bfloat16_tEfNS_4arch4Sm90ELb0ELb0ELb0ELb1ELb0ELb1ELb0ELb1ELi2ELi1ELi2ELi1ELb0EEENS1_24CollectiveEpilogueBwdGQAISC_fSF_Li256ELb1ELb0EEENS1_19SingleTileSchedulerILb1ELb0ELb0ELi128EEEEEEEEEvNT_6ParamsE)
        /*0230*/ 	.word	0x00000004


	//----- nvinfo : EIATTR_FRAME_SIZE
	.align		4
.L_104:
        /*0234*/ 	.byte	0x04, 0x11
        /*0236*/ 	.short	(.L_106 - .L_105)
	.align		4
.L_105:
        /*0238*/ 	.word	index@(_ZN7cutlass13device_kernelIN5flash11enable_sm90INS1_16FlashAttnBwdSm90INS1_25CollectiveMainloopBwdSm90ILi2ELi2ELi2EN4cute5tupleIJNS5_1CILi1EEES8_S8_EEENS6_IJNS7_ILi80EEENS7_ILi128EEESB_EEENS_10bfloat16_tEfNS_4arch4Sm90ELb0ELb0ELb0ELb1ELb0ELb1ELb0ELb1ELi2ELi1ELi2ELi1ELb0EEENS1_24CollectiveEpilogueBwdGQAISC_fSF_Li256ELb1ELb0EEENS1_19SingleTileSchedulerILb1ELb0ELb0ELi128EEEEEEEEEvNT_6ParamsE)
        /*023c*/ 	.word	0x00000000


	//----- nvinfo : EIATTR_REGCOUNT
	.align		4
.L_106:
        /*0240*/ 	.byte	0x04, 0x2f
        /*0242*/ 	.short	(.L_108 - .L_107)
	.align		4
.L_107:
        /*0244*/ 	.word	index@(_ZN7cutlass13device_kernelIN5flash11enable_sm90INS1_16FlashAttnBwdSm90INS1_25CollectiveMainloopBwdSm90ILi2ELi2ELi2EN4cute5tupleIJNS5_1CILi1EEES8_S8_EEENS6_IJNS7_ILi80EEENS7_ILi128EEESB_EEENS_10bfloat16_tEfNS_4arch4Sm90ELb0ELb0ELb0ELb1ELb1ELb1ELb0ELb1ELi2ELi1ELi2ELi1ELb0EEENS1_21CollectiveEpilogueBwdISC_SD_SF_Li256ELb1ELb0ELi1EEENS1_19SingleTileSchedulerILb1ELb0ELb0ELi128EEEEEEEEEvNT_6ParamsE)
        /*0248*/ 	.word	0x00000004


	//----- nvinfo : EIATTR_FRAME_SIZE
	.align		4
.L_108:
        /*024c*/ 	.byte	0x04, 0x11
        /*024e*/ 	.short	(.L_110 - .L_109)
	.align		4
.L_109:
        /*0250*/ 	.word	index@(_ZN7cutlass13device_kernelIN5flash11enable_sm90INS1_16FlashAttnBwdSm90INS1_25CollectiveMainloopBwdSm90ILi2ELi2ELi2EN4cute5tupleIJNS5_1CILi1EEES8_S8_EEENS6_IJNS7_ILi80EEENS7_ILi128EEESB_EEENS_10bfloat16_tEfNS_4arch4Sm90ELb0ELb0ELb0ELb1ELb1ELb1ELb0ELb1ELi2ELi1ELi2ELi1ELb0EEENS1_21CollectiveEpilogueBwdISC_SD_SF_Li256ELb1ELb0ELi1EEENS1_19SingleTileSchedulerILb1ELb0ELb0ELi128EEEEEEEEEvNT_6ParamsE)
        /*0254*/ 	.word	0x00000000


	//----- nvinfo : EIATTR_REGCOUNT
	.align		4
.L_110:
        /*0258*/ 	.byte	0x04, 0x2f
        /*025a*/ 	.short	(.L_112 - .L_111)
	.align		4
.L_111:
        /*025c*/ 	.word	index@(_ZN7cutlass13device_kernelIN5flash11enable_sm90INS1_16FlashAttnBwdSm90INS1_25CollectiveMainloopBwdSm90ILi2ELi2ELi2EN4cute5tupleIJNS5_1CILi1EEES8_S8_EEENS6_IJNS7_ILi80EEENS7_ILi128EEESB_EEENS_10bfloat16_tEfNS_4arch4Sm90ELb0ELb0ELb0ELb1ELb0ELb1ELb0ELb1ELi2ELi1ELi2ELi1ELb0EEENS1_21CollectiveEpilogueBwdISC_SD_SF_Li256ELb1ELb0ELi1EEENS1_19SingleTileSchedulerILb1ELb0ELb0ELi128EEEEEEEEEvNT_6ParamsE)
        /*0260*/ 	.word	0x00000004


	//----- nvinfo : EIATTR_FRAME_SIZE
	.align		4
.L_112:
        /*0264*/ 	.byte	0x04, 0x11
        /*0266*/ 	.short	(.L_114 - .L_113)
	.align		4
.L_113:
        /*0268*/ 	.word	index@(_ZN7cutlass13device_kernelIN5flash11enable_sm90INS1_16FlashAttnBwdSm90INS1_25CollectiveMainloopBwdSm90ILi2ELi2ELi2EN4cute5tupleIJNS5_1CILi1EEES8_S8_EEENS6_IJNS7_ILi80EEENS7_ILi128EEESB_EEENS_10bfloat16_tEfNS_4arch4Sm90ELb0ELb0ELb0ELb1ELb0ELb1ELb0ELb1ELi2ELi1ELi2ELi1ELb0EEENS1_21CollectiveEpilogueBwdISC_SD_SF_Li256ELb1ELb0ELi1EEENS1_19SingleTileSchedulerILb1ELb0ELb0ELi128EEEEEEEEEvNT_6ParamsE)
        /*026c*/ 	.word	0x00000000


	//----- nvinfo : EIATTR_REGCOUNT
	.align		4
.L_114:
        /*0270*/ 	.byte	0x04, 0x2f
        /*0272*/ 	.short	(.L_116 - .L_115)
	.align		4
.L_115:
        /*0274*/ 	.word	index@(_ZN7cutlass13device_kernelIN5flash22FlashAttnBwdPreprocessIN4cute5tupleIJNS3_1CILi80EEENS5_ILi128EEEEEENS_10bfloat16_tEfNS_4arch4Sm90ELb1ELb0EEEEEvNT_6ParamsE)
        /*0278*/ 	.word	0x00000048


	//----- nvinfo : EIATTR_FRAME_SIZE
	.align		4
.L_116:
        /*027c*/ 	.byte	0x04, 0x11
        /*027e*/ 	.short	(.L_118 - .L_117)
	.align		4
.L_117:
        /*0280*/ 	.word	index@(_ZN7cutlass13device_kernelIN5flash22FlashAttnBwdPreprocessIN4cute5tupleIJNS3_1CILi80EEENS5_ILi128EEEEEENS_10bfloat16_tEfNS_4arch4Sm90ELb1ELb0EEEEEvNT_6ParamsE)
        /*0284*/ 	.word	0x00000000


	//----- nvinfo : EIATTR_REGCOUNT
	.align		4
.L_118:
        /*0288*/ 	.byte	0x04, 0x2f
        /*028a*/ 	.short	(.L_120 - .L_119)
	.align		4
.L_119:
        /*028c*/ 	.word	index@(_ZN7cutlass13device_kernelIN5flash11enable_sm90INS1_16FlashAttnBwdSm90INS1_25CollectiveMainloopBwdSm90ILi2ELi2ELi2EN4cute5tupleIJNS5_1CILi1EEES8_S8_EEENS6_IJNS7_ILi80EEENS7_ILi128EEESB_EEENS_10bfloat16_tEfNS_4arch4Sm90ELb0ELb0ELb0ELb0ELb1ELb1ELb0ELb1ELi2ELi1ELi2ELi1ELb0EEENS1_24CollectiveEpilogueBwdGQAISC_fSF_Li256ELb0ELb1EEENS1_19SingleTileSchedulerILb0ELb0ELb0ELi128EEEEEEEEEvNT_6ParamsE)
        /*0290*/ 	.word	0x00000004


	//----- nvinfo : EIATTR_FRAME_SIZE
	.align		4
.L_120:
        /*0294*/ 	.byte	0x04, 0x11
        /*0296*/ 	.short	(.L_122 - .L_121)
	.align		4
.L_121:
        /*0298*/ 	.word	index@(_ZN7cutlass13device_kernelIN5flash11enable_sm90INS1_16FlashAttnBwdSm90INS1_25CollectiveMainloopBwdSm90ILi2ELi2ELi2EN4cute5tupleIJNS5_1CILi1EEES8_S8_EEENS6_IJNS7_ILi80EEENS7_ILi128EEESB_EEENS_10bfloat16_tEfNS_4arch4Sm90ELb0ELb0ELb0ELb0ELb1ELb1ELb0ELb1ELi2ELi1ELi2ELi1ELb0EEENS1_24CollectiveEpilogueBwdGQAISC_fSF_Li256ELb0ELb1EEENS1_19SingleTileSchedulerILb0ELb0ELb0ELi128EEEEEEEEEvNT_6ParamsE)
        /*029c*/ 	.word	0x00000000


	//----- nvinfo : EIATTR_REGCOUNT
	.align		4
.L_122:
        /*02a0*/ 	.byte	0x04, 0x2f
        /*02a2*/ 	.short	(.L_124 - .L_123)
	.align		4
.L_123:
        /*02a4*/ 	.word	index@(_ZN7cutlass13device_kernelIN5flash11enable_sm90INS1_16FlashAttnBwdSm90INS1_25CollectiveMainloopBwdSm90ILi2ELi2ELi2EN4cute5tupleIJNS5_1CILi1EEES8_S8_EEENS6_IJNS7_ILi80EEENS7_ILi128EEESB_EEENS_10bfloat16_tEfNS_4arch4Sm90ELb0ELb0ELb0ELb0ELb0ELb1ELb0ELb1ELi2ELi1ELi2ELi1ELb0EEENS1_24CollectiveEpilogueBwdGQAISC_fSF_Li256ELb0ELb0EEENS1_19SingleTileSchedulerILb0ELb0ELb0ELi128EEEEEEEEEvNT_6ParamsE)
        /*02a8*/ 	.word	0x00000004


	//----- nvinfo : EIATTR_FRAME_SIZE
	.align		4
.L_124:
        /*02ac*/ 	.byte	0x04, 0x11
        /*02ae*/ 	.short	(.L_126 - .L_125)
	.align		4
.L_125:
        /*02b0*/ 	.word	index@(_ZN7cutlass13device_kernelIN5flash11enable_sm90INS1_16FlashAttnBwdSm90INS1_25CollectiveMainloopBwdSm90ILi2ELi2ELi2EN4cute5tupleIJNS5_1CILi1EEES8_S8_EEENS6_IJNS7_ILi80EEENS7_ILi128EEESB_EEENS_10bfloat16_tEfNS_4arch4Sm90ELb0ELb0ELb0ELb0ELb0ELb1ELb0ELb1ELi2ELi1ELi2ELi1ELb0EEENS1_24CollectiveEpilogueBwdGQAISC_fSF_Li256ELb0ELb0EEENS1_19SingleTileSchedulerILb0ELb0ELb0ELi128EEEEEEEEEvNT_6ParamsE)
        /*02b4*/ 	.word	0x00000000


	//----- nvinfo : EIATTR_REGCOUNT
	.align		4
.L_126:
        /*02b8*/ 	.byte	0x04, 0x2f
        /*02ba*/ 	.short	(.L_128 - .L_127)
	.align		4
.L_127:
        /*02bc*/ 	.word	index@(_ZN7cutlass13device_kernelIN5flash11enable_sm90INS1_16FlashAttnBwdSm90INS1_25CollectiveMainloopBwdSm90ILi2ELi2ELi2EN4cute5tupleIJNS5_1CILi1EEES8_S8_EEENS6_IJNS7_ILi80EEENS7_ILi128EEESB_EEENS_10bfloat16_tEfNS_4arch4Sm90ELb0ELb0ELb0ELb0ELb1ELb1ELb0ELb1ELi2ELi1ELi2ELi1ELb0EEENS1_21CollectiveEpilogueBwdISC_SD_SF_Li256ELb0ELb0ELi1EEENS1_19SingleTileSchedulerILb0ELb0ELb0ELi128EEEEEEEEEvNT_6ParamsE)
        /*02c0*/ 	.word	0x00000004


	//----- nvinfo : EIATTR_FRAME_SIZE
	.align		4
.L_128:
        /*02c4*/ 	.byte	0x04, 0x11
        /*02c6*/ 	.short	(.L_130 - .L_129)
	.align		4
.L_129:
        /*02c8*/ 	.word	index@(_ZN7cutlass13device_kernelIN5flash11enable_sm90INS1_16FlashAttnBwdSm90INS1_25CollectiveMainloopBwdSm90ILi2ELi2ELi2EN4cute5tupleIJNS5_1CILi1EEES8_S8_EEENS6_IJNS7_ILi80EEENS7_ILi128EEESB_EEENS_10bfloat16_tEfNS_4arch4Sm90ELb0ELb0ELb0ELb0ELb1ELb1ELb0ELb1ELi2ELi1ELi2ELi1ELb0EEENS1_21CollectiveEpilogueBwdISC_SD_SF_Li256ELb0ELb0ELi1EEENS1_19SingleTileSchedulerILb0ELb0ELb0ELi128EEEEEEEEEvNT_6ParamsE)
        /*02cc*/ 	.word	0x00000000


	//----- nvinfo : EIATTR_REGCOUNT
	.align		4
.L_130:
        /*02d0*/ 	.byte	0x04, 0x2f
        /*02d2*/ 	.short	(.L_132 - .L_131)
	.align		4
.L_131:
        /*02d4*/ 	.word	index@(_ZN7cutlass13device_kernelIN5flash11enable_sm90INS1_16FlashAttnBwdSm90INS1_25CollectiveMainloopBwdSm90ILi2ELi2ELi2EN4cute5tupleIJNS5_1CILi1EEES8_S8_EEENS6_IJNS7_ILi80EEENS7_ILi128EEESB_EEENS_10bfloat16_tEfNS_4arch4Sm90ELb0ELb0ELb0ELb0ELb0ELb1ELb0ELb1ELi2ELi1ELi2ELi1ELb0EEENS1_21CollectiveEpilogueBwdISC_SD_SF_Li256ELb0ELb0ELi1EEENS1_19SingleTileSchedulerILb0ELb0ELb0ELi128EEEEEEEEEvNT_6ParamsE)
        /*02d8*/ 	.word	0x00000004


	//----- nvinfo : EIATTR_FRAME_SIZE
	.align		4
.L_132:
        /*02dc*/ 	.byte	0x04, 0x11
        /*02de*/ 	.short	(.L_134 - .L_133)
	.align		4
.L_133:
        /*02e0*/ 	.word	index@(_ZN7cutlass13device_kernelIN5flash11enable_sm90INS1_16FlashAttnBwdSm90INS1_25CollectiveMainloopBwdSm90ILi2ELi2ELi2EN4cute5tupleIJNS5_1CILi1EEES8_S8_EEENS6_IJNS7_ILi80EEENS7_ILi128EEESB_EEENS_10bfloat16_tEfNS_4arch4Sm90ELb0ELb0ELb0ELb0ELb0ELb1ELb0ELb1ELi2ELi1ELi2ELi1ELb0EEENS1_21CollectiveEpilogueBwdISC_SD_SF_Li256ELb0ELb0ELi1EEENS1_19SingleTileSchedulerILb0ELb0ELb0ELi128EEEEEEEEEvNT_6ParamsE)
        /*02e4*/ 	.word	0x00000000


	//----- nvinfo : EIATTR_MIN_STACK_SIZE
	.align		4
.L_134:
        /*02e8*/ 	.byte	0x04, 0x12
        /*02ea*/ 	.short	(.L_136 - .L_135)
	.align		4
.L_135:
        /*02ec*/ 	.word	index@(_ZN7cutlass13device_kernelIN5flash11enable_sm90INS1_16FlashAttnBwdSm90INS1_25CollectiveMainloopBwdSm90ILi2ELi2ELi2EN4cute5tupleIJNS5_1CILi1EEES8_S8_EEENS6_IJNS7_ILi80EEENS7_ILi128EEESB_EEENS_10bfloat16_tEfNS_4arch4Sm90ELb0ELb0ELb0ELb0ELb0ELb1ELb0ELb1ELi2ELi1ELi2ELi1ELb0EEENS1_21CollectiveEpilogueBwdISC_SD_SF_Li256ELb0ELb0ELi1EEENS1_19SingleTileSchedulerILb0ELb0ELb0ELi128EEEEEEEEEvNT_6ParamsE)
        /*02f0*/ 	.word	0x00000000


	//----- nvinfo : EIATTR_MIN_STACK_SIZE
	.align		4
.L_136:
        /*02f4*/ 	.byte	0x04, 0x12
        /*02f6*/ 	.short	(.L_138 - .L_137)
	.align		4
.L_137:
        /*02f8*/ 	.word	index@(_ZN7cutlass13device_kernelIN5flash11enable_sm90INS1_16FlashAttnBwdSm90INS1_25CollectiveMainloopBwdSm90ILi2ELi2ELi2EN4cute5tupleIJNS5_1CILi1EEES8_S8_EEENS6_IJNS7_ILi80EEENS7_ILi128EEESB_EEENS_10bfloat16_tEfNS_4arch4Sm90ELb0ELb0ELb0ELb0ELb1ELb1ELb0ELb1ELi2ELi1ELi2ELi1ELb0EEENS1_21CollectiveEpilogueBwdISC_SD_SF_Li256ELb0ELb0ELi1EEENS1_19SingleTileSchedulerILb0ELb0ELb0ELi128EEEEEEEEEvNT_6ParamsE)
        /*02fc*/ 	.word	0x00000000


	//----- nvinfo : EIATTR_MIN_STACK_SIZE
	.align		4
.L_138:
        /*0300*/ 	.byte	0x04, 0x12
        /*0302*/ 	.short	(.L_140 - .L_139)
	.align		4
.L_139:
        /*0304*/ 	.word	index@(_ZN7cutlass13device_kernelIN5flash11enable_sm90INS1_16FlashAttnBwdSm90INS1_25CollectiveMainloopBwdSm90ILi2ELi2ELi2EN4cute5tupleIJNS5_1CILi1EEES8_S8_EEENS6_IJNS7_ILi80EEENS7_ILi128EEESB_EEENS_10bfloat16_tEfNS_4arch4Sm90ELb0ELb0ELb0ELb0ELb0ELb1ELb0ELb1ELi2ELi1ELi2ELi1ELb0EEENS1_24CollectiveEpilogueBwdGQAISC_fSF_Li256ELb0ELb0EEENS1_19SingleTileSchedulerILb0ELb0ELb0ELi128EEEEEEEEEvNT_6ParamsE)
        /*0308*/ 	.word	0x00000000


	//----- nvinfo : EIATTR_MIN_STACK_SIZE
	.align		4
.L_140:
        /*030c*/ 	.byte	0x04, 0x12
        /*030e*/ 	.short	(.L_142 - .L_141)
	.align		4
.L_141:
        /*0310*/ 	.word	index@(_ZN7cutlass13device_kernelIN5flash11enable_sm90INS1_16FlashAttnBwdSm90INS1_25CollectiveMainloopBwdSm90ILi2ELi2ELi2EN4cute5tupleIJNS5_1CILi1EEES8_S8_EEENS6_IJNS7_ILi80EEENS7_ILi128EEESB_EEENS_10bfloat16_tEfNS_4arch4Sm90ELb0ELb0ELb0ELb0ELb1ELb1ELb0ELb1ELi2ELi1ELi2ELi1ELb0EEENS1_24CollectiveEpilogueBwdGQAISC_fSF_Li256ELb0ELb1EEENS1_19SingleTileSchedulerILb0ELb0ELb0ELi128EEEEEEEEEvNT_6ParamsE)
        /*0314*/ 	.word	0x00000000


	//----- nvinfo : EIATTR_MIN_STACK_SIZE
	.align		4
.L_142:
        /*0318*/ 	.byte	0x04, 0x12
        /*031a*/ 	.short	(.L_144 - .L_143)
	.align		4
.L_143:
        /*031c*/ 	.word	index@(_ZN7cutlass13device_kernelIN5flash22FlashAttnBwdPreprocessIN4cute5tupleIJNS3_1CILi80EEENS5_ILi128EEEEEENS_10bfloat16_tEfNS_4arch4Sm90ELb1ELb0EEEEEvNT_6ParamsE)
        /*0320*/ 	.word	0x00000000


	//----- nvinfo : EIATTR_MIN_STACK_SIZE
	.align		4
.L_144:
        /*0324*/ 	.byte	0x04, 0x12
        /*0326*/ 	.short	(.L_146 - .L_145)
	.align		4
.L_145:
        /*0328*/ 	.word	index@(_ZN7cutlass13device_kernelIN5flash11enable_sm90INS1_16FlashAttnBwdSm90INS1_25CollectiveMainloopBwdSm90ILi2ELi2ELi2EN4cute5tupleIJNS5_1CILi1EEES8_S8_EEENS6_IJNS7_ILi80EEENS7_ILi128EEESB_EEENS_10bfloat16_tEfNS_4arch4Sm90ELb0ELb0ELb0ELb1ELb0ELb1ELb0ELb1ELi2ELi1ELi2ELi1ELb0EEENS1_21CollectiveEpilogueBwdISC_SD_SF_Li256ELb1ELb0ELi1EEENS1_19SingleTileSchedulerILb1ELb0ELb0ELi128EEEEEEEEEvNT_6ParamsE)
        /*032c*/ 	.word	0x00000000


	//----- nvinfo : EIATTR_MIN_STACK_SIZE
	.align		4
.L_146:
        /*0330*/ 	.byte	0x04, 0x12
        /*0332*/ 	.short	(.L_148 - .L_147)
	.align		4
.L_147:
        /*0334*/ 	.word	index@(_ZN7cutlass13device_kernelIN5flash11enable_sm90INS1_16FlashAttnBwdSm90INS1_25CollectiveMainloopBwdSm90ILi2ELi2ELi2EN4cute5tupleIJNS5_1CILi1EEES8_S8_EEENS6_IJNS7_ILi80EEENS7_ILi128EEESB_EEENS_10bfloat16_tEfNS_4arch4Sm90ELb0ELb0ELb0ELb1ELb1ELb1ELb0ELb1ELi2ELi1ELi2ELi1ELb0EEENS1_21CollectiveEpilogueBwdISC_SD_SF_Li256ELb1ELb0ELi1EEENS1_19SingleTileSchedulerILb1ELb0ELb0ELi128EEEEEEEEEvNT_6ParamsE)
        /*0338*/ 	.word	0x00000000


	//----- nvinfo : EIATTR_MIN_STACK_SIZE
	.align		4
.L_148:
        /*033c*/ 	.byte	0x04, 0x12
        /*033e*/ 	.short	(.L_150 - .L_149)
	.align		4
.L_149:
        /*0340*/ 	.word	index@(_ZN7cutlass13device_kernelIN5flash11enable_sm90INS1_16FlashAttnBwdSm90INS1_25CollectiveMainloopBwdSm90ILi2ELi2ELi2EN4cute5tupleIJNS5_1CILi1EEES8_S8_EEENS6_IJNS7_ILi80EEENS7_ILi128EEESB_EEENS_10bfloat16_tEfNS_4arch4Sm90ELb0ELb0ELb0ELb1ELb0ELb1ELb0ELb1ELi2ELi1ELi2ELi1ELb0EEENS1_24CollectiveEpilogueBwdGQAISC_fSF_Li256ELb1ELb0EEENS1_19SingleTileSchedulerILb1ELb0ELb0ELi128EEEEEEEEEvNT_6ParamsE)
        /*0344*/ 	.word	0x00000000


	//----- nvinfo : EIATTR_MIN_STACK_SIZE
	.align		4
.L_150:
        /*0348*/ 	.byte	0x04, 0x12
        /*034a*/ 	.short	(.L_152 - .L_151)
	.align		4
.L_151:
        /*034c*/ 	.word	index@(_ZN7cutlass13device_kernelIN5flash32FlashAttnBwdPostprocessConvertdQIN4cute5tupleIJNS3_1CILi80EEENS5_ILi128EEEEEENS_10bfloat16_tEfNS_4arch4Sm90ELi256ENS3_8TiledMMAINS3_8MMA_AtomIJNS3_4SM904GMMA27MMA_64x16x16_F32BF16BF16_SSILNSF_5MajorE1ELSH_0ELNSF_7ScaleInE1ELSI_1EEEEEENS3_6LayoutINS4_IJNS5_ILi2EEENS5_ILi1EEESN_EEENS4_IJSN_NS5_ILi0EEESP_EEEEENS4_IJNS3_10UnderscoreESS_SS_EEEEELb1EEEEEvNT_6ParamsE)
        /*0350*/ 	.word	0x00000000


	//----- nvinfo : EIATTR_MIN_STACK_SIZE
	.align		4
.L_152:
        /*0354*/ 	.byte	0x04, 0x12
        /*0356*/ 	.short	(.L_154 - .L_153)
	.align		4
.L_153:
        /*0358*/ 	.word	index@(_ZN7cutlass13device_kernelIN5flash11enable_sm90INS1_16FlashAttnBwdSm90INS1_25CollectiveMainloopBwdSm90ILi2ELi2ELi2EN4cute5tupleIJNS5_1CILi1EEES8_S8_EEENS6_IJNS7_ILi80EEENS7_ILi128EEESB_EEENS_10bfloat16_tEfNS_4arch4Sm90ELb0ELb0ELb0ELb1ELb1ELb1ELb0ELb1ELi2ELi1ELi2ELi1ELb0EEENS1_24CollectiveEpilogueBwdGQAISC_fSF_Li256ELb1ELb1EEENS1_19SingleTileSchedulerILb1ELb0ELb0ELi128EEEEEEEEEvNT_6ParamsE)
        /*035c*/ 	.word	0x00000000


	//----- nvinfo : EIATTR_MIN_STACK_SIZE
	.align		4
.L_154:
        /*0360*/ 	.byte	0x04, 0x12
        /*0362*/ 	.short	(.L_156 - .L_155)
	.align		4
.L_155:
        /*0364*/ 	.word	index@(_ZN7cutlass13device_kernelIN5flash22FlashAttnBwdPreprocessIN4cute5tupleIJNS3_1CILi80EEENS5_ILi128EEEEEENS_10bfloat16_tEfNS_4arch4Sm90ELb1ELb1EEEEEvNT_6ParamsE)
        /*0368*/ 	.word	0x00000000


	//----- nvinfo : EIATTR_MIN_STACK_SIZE
	.align		4
.L_156:
        /*036c*/ 	.byte	0x04, 0x12
        /*036e*/ 	.short	(.L_158 - .L_157)
	.align		4
.L_157:
        /*0370*/ 	.word	index@(_ZN7cutlass13device_kernelIN5flash11enable_sm90INS1_16FlashAttnBwdSm90INS1_25CollectiveMainloopBwdSm90ILi2ELi2ELi2EN4cute5tupleIJNS5_1CILi1EEES8_S8_EEENS6_IJNS7_ILi64EEENS7_ILi128EEESB_EEENS_10bfloat16_tEfNS_4arch4Sm90ELb0ELb1ELb0ELb0ELb0ELb1ELb0ELb0ELi2ELi1ELi2ELi1ELb0EEENS1_21CollectiveEpilogueBwdISC_SD_SF_Li256ELb0ELb0ELi1EEENS1_19SingleTileSchedulerILb0ELb0ELb0ELi128EEEEEEEEEvNT_6ParamsE)
        /*0374*/ 	.word	0x00000000


	//----- nvinfo : EIATTR_MIN_STACK_SIZE
	.align		4
.L_158:
        /*0378*/ 	.byte	0x04, 0x12
        /*037a*/ 	.short	(.L_160 - .L_159)
	.align		4
.L_159:
        /*037c*/ 	.word	index@(_ZN7cutlass13device_kernelIN5flash11enable_sm90INS1_16FlashAttnBwdSm90INS1_25CollectiveMainloopBwdSm90ILi2ELi2ELi2EN4cute5tupleIJNS5_1CILi1EEES8_S8_EEENS6_IJNS7_ILi64EEENS7_ILi128EEESB_EEENS_10bfloat16_tEfNS_4arch4Sm90ELb0ELb1ELb0ELb0ELb1ELb1ELb0ELb0ELi2ELi1ELi2ELi1ELb0EEENS1_21CollectiveEpilogueBwdISC_SD_SF_Li256ELb0ELb0ELi1EEENS1_19SingleTileSchedulerILb0ELb0ELb0ELi128EEEEEEEEEvNT_6ParamsE)
        /*0380*/ 	.word	0x00000000


	//----- nvinfo : EIATTR_MIN_STACK_SIZE
	.align		4
.L_160:
        /*0384*/ 	.byte	0x04, 0x12
        /*0386*/ 	.short	(.L_162 - .L_161)
	.align		4
.L_161:
        /*0388*/ 	.word	index@(_ZN7cutlass13device_kernelIN5flash11enable_sm90INS1_16FlashAttnBwdSm90INS1_25CollectiveMainloopBwdSm90ILi2ELi2ELi2EN4cute5tupleIJNS5_1CILi1EEES8_S8_EEENS6_IJNS7_ILi64EEENS7_ILi128EEESB_EEENS_10bfloat16_tEfNS_4arch4Sm90ELb0ELb1ELb0ELb0ELb0ELb1ELb0ELb0ELi2ELi1ELi2ELi1ELb0EEENS1_24CollectiveEpilogueBwdGQAISC_fSF_Li256ELb0ELb0EEENS1_19SingleTileSchedulerILb0ELb0ELb0ELi128EEEEEEEEEvNT_6ParamsE)
        /*038c*/ 	.word	0x00000000


	//----- nvinfo : EIATTR_MIN_STACK_SIZE
	.align		4
.L_162:
        /*0390*/ 	.byte	0x04, 0x12
        /*0392*/ 	.short	(.L_164 - .L_163)
	.align		4
.L_163:
        /*0394*/ 	.word	index@(_ZN7cutlass13device_kernelIN5flash11enable_sm90INS1_16FlashAttnBwdSm90INS1_25CollectiveMainloopBwdSm90ILi2ELi2ELi2EN4cute5tupleIJNS5_1CILi1EEES8_S8_EEENS6_IJNS7_ILi64EEENS7_ILi128EEESB_EEENS_10bfloat16_tEfNS_4arch4Sm90ELb0ELb1ELb0ELb0ELb1ELb1ELb0ELb0ELi2ELi1ELi2ELi1ELb0EEENS1_24CollectiveEpilogueBwdGQAISC_fSF_Li256ELb0ELb1EEENS1_19SingleTileSchedulerILb0ELb0ELb0ELi128EEEEEEEEEvNT_6ParamsE)
        /*0398*/ 	.word	0x00000000


	//----- nvinfo : EIATTR_MIN_STACK_SIZE
	.align		4
.L_164:
        /*039c*/ 	.byte	0x04, 0x12
        /*039e*/ 	.short	(.L_166 - .L_165)
	.align		4
.L_165:
        /*03a0*/ 	.word	index@(_ZN7cutlass13device_kernelIN5flash11enable_sm90INS1_16FlashAttnBwdSm90INS1_25CollectiveMainloopBwdSm90ILi2ELi2ELi2EN4cute5tupleIJNS5_1CILi1EEES8_S8_EEENS6_IJNS7_ILi64EEENS7_ILi128EEESB_EEENS_10bfloat16_tEfNS_4arch4Sm90ELb0ELb1ELb0ELb1ELb0ELb1ELb0ELb0ELi2ELi1ELi2ELi1ELb0EEENS1_21CollectiveEpilogueBwdISC_SD_SF_Li256ELb1ELb0ELi1EEENS1_19SingleTileSchedulerILb1ELb0ELb0ELi128EEEEEEEEEvNT_6ParamsE)
        /*03a4*/ 	.word	0x00000000


	//----- nvinfo : EIATTR_MIN_STACK_SIZE
	.align		4
.L_166:
        /*03a8*/ 	.byte	0x04, 0x12
        /*03aa*/ 	.short	(.L_168 - .L_167)
	.align		4
.L_167:
        /*03ac*/ 	.word	index@(_ZN7cutlass13device_kernelIN5flash11enable_sm90INS1_16FlashAttnBwdSm90INS1_25CollectiveMainloopBwdSm90ILi2ELi2ELi2EN4cute5tupleIJNS5_1CILi1EEES8_S8_EEENS6_IJNS7_ILi64EEENS7_ILi128EEESB_EEENS_10bfloat16_tEfNS_4arch4Sm90ELb0ELb1ELb0ELb1ELb1ELb1ELb0ELb0ELi2ELi1ELi2ELi1ELb0EEENS1_21CollectiveEpilogueBwdISC_SD_SF_Li256ELb1ELb0ELi1EEENS1_19SingleTileSchedulerILb1ELb0ELb0ELi128EEEEEEEEEvNT_6ParamsE)
        /*03b0*/ 	.word	0x00000000


	//----- nvinfo : EIATTR_MIN_STACK_SIZE
	.align		4
.L_168:
        /*03b4*/ 	.byte	0x04, 0x12
        /*03b6*/ 	.short	(.L_170 - .L_169)
	.align		4
.L_169:
        /*03b8*/ 	.word	index@(_ZN7cutlass13device_kernelIN5flash11enable_sm90INS1_16FlashAttnBwdSm90INS1_25CollectiveMainloopBwdSm90ILi2ELi2ELi2EN4cute5tupleIJNS5_1CILi1EEES8_S8_EEENS6_IJNS7_ILi64EEENS7_ILi128EEESB_EEENS_10bfloat16_tEfNS_4arch4Sm90ELb0ELb1ELb0ELb1ELb0ELb1ELb0ELb0ELi2ELi1ELi2ELi1ELb0EEENS1_24CollectiveEpilogueBwdGQAISC_fSF_Li256ELb1ELb0EEENS1_19SingleTileSchedulerILb1ELb0ELb0ELi128EEEEEEEEEvNT_6ParamsE)
        /*03bc*/ 	.word	0x00000000


	//----- nvinfo : EIATTR_MIN_STACK_SIZE
	.align		4
.L_170:
        /*03c0*/ 	.byte	0x04, 0x12
        /*03c2*/ 	.short	(.L_172 - .L_171)
	.align		4
.L_171:
        /*03c4*/ 	.word	index@(_ZN7cutlass13device_kernelIN5flash11enable_sm90INS1_16FlashAttnBwdSm90INS1_25CollectiveMainloopBwdSm90ILi2ELi2ELi2EN4cute5tupleIJNS5_1CILi1EEES8_S8_EEENS6_IJNS7_ILi64EEENS7_ILi128EEESB_EEENS_10bfloat16_tEfNS_4arch4Sm90ELb0ELb1ELb0ELb1ELb1ELb1ELb0ELb0ELi2ELi1ELi2ELi1ELb0EEENS1_24CollectiveEpilogueBwdGQAISC_fSF_Li256ELb1ELb1EEENS1_19SingleTileSchedulerILb1ELb0ELb0ELi128EEEEEEEEEvNT_6ParamsE)
        /*03c8*/ 	.word	0x00000000


	//----- nvinfo : EIATTR_MIN_STACK_SIZE
	.align		4
.L_172:
        /*03cc*/ 	.byte	0x04, 0x12
        /*03ce*/ 	.short	(.L_174 - .L_173)
	.align		4
.L_173:
        /*03d0*/ 	.word	index@(_ZN7cutlass13device_kernelIN5flash11enable_sm90INS1_16FlashAttnBwdSm90INS1_25CollectiveMainloopBwdSm90ILi2ELi2ELi2EN4cute5tupleIJNS5_1CILi1EEES8_S8_EEENS6_IJNS7_ILi64EEENS7_ILi128EEESB_EEENS_10bfloat16_tEfNS_4arch4Sm90ELb1ELb0ELb0ELb0ELb0ELb1ELb0ELb0ELi2ELi1ELi2ELi1ELb0EEENS1_21CollectiveEpilogueBwdISC_SD_SF_Li256ELb0ELb0ELi1EEENS1_25SingleTileBwdLPTSchedulerILb0ELi128ELb0EEEEEEEEEvNT_6ParamsE)
        /*03d4*/ 	.word	0x00000000


	//----- nvinfo : EIATTR_MIN_STACK_SIZE
	.align		4
.L_174:
        /*03d8*/ 	.byte	0x04, 0x12
        /*03da*/ 	.short	(.L_176 - .L_175)
	.align		4
.L_175:
        /*03dc*/ 	.word	index@(_ZN7cutlass13device_kernelIN5flash11enable_sm90INS1_16FlashAttnBwdSm90INS1_25CollectiveMainloopBwdSm90ILi2ELi2ELi2EN4cute5tupleIJNS5_1CILi1EEES8_S8_EEENS6_IJNS7_ILi64EEENS7_ILi128EEESB_EEENS_10bfloat16_tEfNS_4arch4Sm90ELb1ELb0ELb0ELb0ELb1ELb1ELb0ELb0ELi2ELi1ELi2ELi1ELb0EEENS1_21CollectiveEpilogueBwdISC_SD_SF_Li256ELb0ELb0ELi1EEENS1_25SingleTileBwdLPTSchedulerILb0ELi128ELb1EEEEEEEEEvNT_6ParamsE)
        /*03e0*/ 	.word	0x00000000


	//----- nvinfo : EIATTR_MIN_STACK_SIZE
	.align		4
.L_176:
        /*03e4*/ 	.byte	0x04, 0x12
        /*03e6*/ 	.short	(.L_178 - .L_177)
	.align		4
.L_177:
        /*03e8*/ 	.word	index@(_ZN7cutlass13device_kernelIN5flash11enable_sm90INS1_16FlashAttnBwdSm90INS1_25CollectiveMainloopBwdSm90ILi2ELi2ELi2EN4cute5tupleIJNS5_1CILi1EEES8_S8_EEENS6_IJNS7_ILi64EEENS7_ILi128EEESB_EEENS_10bfloat16_tEfNS_4arch4Sm90ELb1ELb0ELb0ELb0ELb0ELb1ELb0ELb0ELi2ELi1ELi2ELi1ELb0EEENS1_24CollectiveEpilogueBwdGQAISC_fSF_Li256ELb0ELb0EEENS1_25SingleTileBwdLPTSchedulerILb0ELi128ELb0EEEEEEEEEvNT_6ParamsE)
        /*03ec*/ 	.word	0x00000000


	//----- nvinfo : EIATTR_MIN_STACK_SIZE
	.align		4
.L_178:
        /*03f0*/ 	.byte	0x04, 0x12
        /*03f2*/ 	.short	(.L_180 - .L_179)
	.align		4
.L_179:
        /*03f4*/ 	.word	index@(_ZN7cutlass13device_kernelIN5flash11enable_sm90INS1_16FlashAttnBwdSm90INS1_25CollectiveMainloopBwdSm90ILi2ELi2ELi2EN4cute5tupleIJNS5_1CILi1EEES8_S8_EEENS6_IJNS7_ILi64EEENS7_ILi128EEESB_EEENS_10bfloat16_tEfNS_4arch4Sm90ELb1ELb0ELb0ELb0ELb1ELb1ELb0ELb0ELi2ELi1ELi2ELi1ELb0EEENS1_24CollectiveEpilogueBwdGQAISC_fSF_Li256ELb0ELb1EEENS1_25SingleTileBwdLPTSchedulerILb0ELi128ELb1EEEEEEEEEvNT_6ParamsE)
        /*03f8*/ 	.word	0x00000000


	//----- nvinfo : EIATTR_MIN_STACK_SIZE
	.align		4
.L_180:
        /*03fc*/ 	.byte	0x04, 0x12
        /*03fe*/ 	.short	(.L_182 - .L_181)
	.align		4
.L_181:
        /*0400*/ 	.word	index@(_ZN7cutlass13device_kernelIN5flash22FlashAttnBwdPreprocessIN4cute5tupleIJNS3_1CILi64EEENS5_ILi128EEEEEENS_10bfloat16_tEfNS_4arch4Sm90ELb1ELb0EEEEEvNT_6ParamsE)
        /*0404*/ 	.word	0x00000000


	//----- nvinfo : EIATTR_MIN_STACK_SIZE
	.align		4
.L_182:
        /*0408*/ 	.byte	0x04, 0x12
        /*040a*/ 	.short	(.L_184 - .L_183)
	.align		4
.L_183:
        /*040c*/ 	.word	index@(_ZN7cutlass13device_kernelIN5flash11enable_sm90INS1_16FlashAttnBwdSm90INS1_25CollectiveMainloopBwdSm90ILi2ELi2ELi2EN4cute5tupleIJNS5_1CILi1EEES8_S8_EEENS6_IJNS7_ILi64EEENS7_ILi128EEESB_EEENS_10bfloat16_tEfNS_4arch4Sm90ELb1ELb0ELb0ELb1ELb0ELb1ELb0ELb0ELi2ELi1ELi2ELi1ELb0EEENS1_21CollectiveEpilogueBwdISC_SD_SF_Li256ELb1ELb0ELi1EEENS1_25SingleTileBwdLPTSchedulerILb1ELi128ELb0EEEEEEEEEvNT_6ParamsE)
        /*0410*/ 	.word	0x00000000


	//----- nvinfo : EIATTR_MIN_STACK_SIZE
	.align		4
.L_184:
        /*0414*/ 	.byte	0x04, 0x12
        /*0416*/ 	.short	(.L_186 - .L_185)
	.align		4
.L_185:
        /*0418*/ 	.word	index@(_ZN7cutlass13device_kernelIN5flash11enable_sm90INS1_16FlashAttnBwdSm90INS1_25CollectiveMainloopBwdSm90ILi2ELi2ELi2EN4cute5tupleIJNS5_1CILi1EEES8_S8_EEENS6_IJNS7_ILi64EEENS7_ILi128EEESB_EEENS_10bfloat16_tEfNS_4arch4Sm90ELb1ELb0ELb0ELb1ELb1ELb1ELb0ELb0ELi2ELi1ELi2ELi1ELb0EEENS1_21CollectiveEpilogueBwdISC_SD_SF_Li256ELb1ELb0ELi1EEENS1_25SingleTileBwdLPTSchedulerILb1ELi128ELb1EEEEEEEEEvNT_6ParamsE)
        /*041c*/ 	.word	0x00000000


	//----- nvinfo : EIATTR_MIN_STACK_SIZE
	.align		4
.L_186:
        /*0420*/ 	.byte	0x04, 0x12
        /*0422*/ 	.short	(.L_188 - .L_187)
	.align		4
.L_187:
        /*0424*/ 	.word	index@(_ZN7cutlass13device_kernelIN5flash11enable_sm90INS1_16FlashAttnBwdSm90INS1_25CollectiveMainloopBwdSm90ILi2ELi2ELi2EN4cute5tupleIJNS5_1CILi1EEES8_S8_EEENS6_IJNS7_ILi64EEENS7_ILi128EEESB_EEENS_10bfloat16_tEfNS_4arch4Sm90ELb1ELb0ELb0ELb1ELb0ELb1ELb0ELb0ELi2ELi1ELi2ELi1ELb0EEENS1_24CollectiveEpilogueBwdGQAISC_fSF_Li256ELb1ELb0EEENS1_25SingleTileBwdLPTSchedulerILb1ELi128ELb0EEEEEEEEEvNT_6ParamsE)
        /*0428*/ 	.word	0x00000000


	//----- nvinfo : EIATTR_MIN_STACK_SIZE
	.align		4
.L_188:
        /*042c*/ 	.byte	0x04, 0x12
        /*042e*/ 	.short	(.L_190 - .L_189)
	.align		4
.L_189:
        /*0430*/ 	.word	index@(_ZN7cutlass13device_kernelIN5flash32FlashAttnBwdPostprocessConvertdQIN4cute5tupleIJNS3_1CILi128EEES6_EEENS_10bfloat16_tEfNS_4arch4Sm90ELi256ENS3_8TiledMMAINS3_8MMA_AtomIJNS3_4SM904GMMA28MMA_64x128x16_F32BF16BF16_RSILNSE_5MajorE0ELSG_1ELNSE_7ScaleInE1ELSH_1EEEEEENS3_6LayoutINS4_IJNS5_ILi2EEENS5_ILi1EEESM_EEENS4_IJSM_NS5_ILi0EEESO_EEEEENS4_IJNS3_10UnderscoreESR_SR_EEEEELb0EEEEEvNT_6ParamsE)
        /*0434*/ 	.word	0x00000000


	//----- nvinfo : EIATTR_MIN_STACK_SIZE
	.align		4
.L_190:
        /*0438*/ 	.byte	0x04, 0x12
        /*043a*/ 	.short	(.L_192 - .L_191)
	.align		4
.L_191:
        /*043c*/ 	.word	index@(_ZN7cutlass13device_kernelIN5flash32FlashAttnBwdPostprocessConvertdQIN4cute5tupleIJNS3_1CILi64EEENS5_ILi128EEEEEENS_10bfloat16_tEfNS_4arch4Sm90ELi256ENS3_8TiledMMAINS3_8MMA_AtomIJNS3_4SM904GMMA27MMA_64x64x16_F32BF16BF16_SSILNSF_5MajorE0ELSH_1ELNSF_7ScaleInE1ELSI_1EEEEEENS3_6LayoutINS4_IJNS5_ILi1EEENS5_ILi2EEESM_EEENS4_IJNS5_ILi0EEESM_SP_EEEEENS4_IJNS3_10UnderscoreESS_SS_EEEEELb0EEEEEvNT_6ParamsE)
        /*0440*/ 	.word	0x00000000


	//----- nvinfo : EIATTR_MIN_STACK_SIZE
	.align		4
.L_192:
        /*0444*/ 	.byte	0x04, 0x12
        /*0446*/ 	.short	(.L_194 - .L_193)
	.align		4
.L_193:
        /*0448*/ 	.word	index@(_ZN7cutlass13device_kernelIN5flash11enable_sm90INS1_16FlashAttnBwdSm90INS1_25CollectiveMainloopBwdSm90ILi2ELi2ELi2EN4cute5tupleIJNS5_1CILi1EEES8_S8_EEENS6_IJNS7_ILi64EEENS7_ILi128EEESB_EEENS_10bfloat16_tEfNS_4arch4Sm90ELb1ELb0ELb0ELb1ELb1ELb1ELb0ELb0ELi2ELi1ELi2ELi1ELb0EEENS1_24CollectiveEpilogueBwdGQAISC_fSF_Li256ELb1ELb1EEENS1_25SingleTileBwdLPTSchedulerILb1ELi128ELb1EEEEEEEEEvNT_6ParamsE)
        /*044c*/ 	.word	0x00000000


	//----- nvinfo : EIATTR_MIN_STACK_SIZE
	.align		4
.L_194:
        /*0450*/ 	.byte	0x04, 0x12
        /*0452*/ 	.short	(.L_196 - .L_195)
	.align		4
.L_195:
        /*0454*/ 	.word	index@(_ZN7cutlass13device_kernelIN5flash22FlashAttnBwdPreprocessIN4cute5tupleIJNS3_1CILi64EEENS5_ILi128EEEEEENS_10bfloat16_tEfNS_4arch4Sm90ELb1ELb1EEEEEvNT_6ParamsE)
        /*0458*/ 	.word	0x00000000
.L_196:


//--------------------- .nv.compat                --------------------------
	.section	.nv.compat,"",@"SHT_CUDA_COMPAT_INFO"
	.align	4
        /*0000*/ 	.byte	0x02, 0x09, 0x01, 0x00, 0x02, 0x02, 0x02, 0x00, 0x02, 0x05, 0x05, 0x00, 0x03, 0x07, 0x01, 0x01
        /*0010*/ 	.byte	0x02, 0x03, 0x00, 0x00, 0x02, 0x06, 0x01, 0x00, 0x04, 0x0b, 0x08, 0x00, 0x01, 0x00, 0x00, 0x00
        /*0020*/ 	.byte	0x00, 0x00, 0x00, 0x00


//--------------------- .nv.info._ZN7cutlass13device_kernelIN5flash11enable_sm90INS1_16FlashAttnBwdSm90INS1_25CollectiveMainloopBwdSm90ILi2ELi2ELi2EN4cute5tupleIJNS5_1CILi1EEES8_S8_EEENS6_IJNS7_ILi80EEENS7_ILi128EEESB_EEENS_10bfloat16_tEfNS_4arch4Sm90ELb0ELb0ELb0ELb0ELb0ELb1ELb0ELb1ELi2ELi1ELi2ELi1ELb0EEENS1_21CollectiveEpilogueBwdISC_SD_SF_Li256ELb0ELb0ELi1EEENS1_19SingleTileSchedulerILb0ELb0ELb0ELi128EEEEEEEEEvNT_6ParamsE --------------------------
	.section	.nv.info._ZN7cutlass13device_kernelIN5flash11enable_sm90INS1_16FlashAttnBwdSm90INS1_25CollectiveMainloopBwdSm90ILi2ELi2ELi2EN4cute5tupleIJNS5_1CILi1EEES8_S8_EEENS6_IJNS7_ILi80EEENS7_ILi128EEESB_EEENS_10bfloat16_tEfNS_4arch4Sm90ELb0ELb0ELb0ELb0ELb0ELb1ELb0ELb1ELi2ELi1ELi2ELi1ELb0EEENS1_21CollectiveEpilogueBwdISC_SD_SF_Li256ELb0ELb0ELi1EEENS1_19SingleTileSchedulerILb0ELb0ELb0ELi128EEEEEEEEEvNT_6ParamsE,"",@"SHT_CUDA_INFO"
	.sectionflags	@""
	.align	4


	//----- nvinfo : EIATTR_CUDA_API_VERSION
	.align		4
        /*0000*/ 	.byte	0x04, 0x37
        /*0002*/ 	.short	(.L_198 - .L_197)
.L_197:
        /*0004*/ 	.word	0x00000082


	//----- nvinfo : EIATTR_KPARAM_INFO
	.align		4
.L_198:
        /*0008*/ 	.byte	0x04, 0x17
        /*000a*/ 	.short	(.L_200 - .L_199)
.L_199:
        /*000c*/ 	.word	0x00000000
        /*0010*/ 	.short	0x0000
        /*0012*/ 	.short	0x0000
        /*0014*/ 	.byte	0x00, 0xf0, 0x01, 0x24


	//----- nvinfo : EIATTR_SPARSE_MMA_MASK
	.align		4
.L_200:
        /*0018*/ 	.byte	0x03, 0x50
        /*001a*/ 	.short	0x0000


	//----- nvinfo : EIATTR_MAXREG_COUNT
	.align		4
        /*001c*/ 	.byte	0x03, 0x1b
        /*001e*/ 	.short	0x00a8


	//----- nvinfo : EIATTR_MERCURY_ISA_VERSION
	.align		4
        /*0020*/ 	.byte	0x03, 0x5f
        /*0022*/ 	.short	0x0101


	//----- nvinfo : EIATTR_VRC_CTA_INIT_COUNT
	.align		4
        /*0024*/ 	.byte	0x02, 0x4a
	.zero		1
	.zero		1


	//----- nvinfo : EIATTR_EXIT_INSTR_OFFSETS
	.align		4
        /*0028*/ 	.byte	0x04, 0x1c
        /*002a*/ 	.short	(.L_202 - .L_201)


	//   ....[0]....
.L_201:
        /*002c*/ 	.word	0x00000010


	//----- nvinfo : EIATTR_MAX_THREADS
	.align		4
.L_202:
        /*0030*/ 	.byte	0x04, 0x05
        /*0032*/ 	.short	(.L_204 - .L_203)
.L_203:
        /*0034*/ 	.word	0x00000180
        /*0038*/ 	.word	0x00000001
        /*003c*/ 	.word	0x00000001


	//----- nvinfo : EIATTR_CBANK_PARAM_SIZE
	.align		4
.L_204:
        /*0040*/ 	.byte	0x03, 0x19
        /*0042*/ 	.short	0x0900


	//----- nvinfo : EIATTR_PARAM_CBANK
	.align		4
        /*0044*/ 	.byte	0x04, 0x0a
        /*0046*/ 	.short	(.L_206 - .L_205)
	.align		4
.L_205:
        /*0048*/ 	.word	index@(.nv.constant0._ZN7cutlass13device_kernelIN5flash11enable_sm90INS1_16FlashAttnBwdSm90INS1_25CollectiveMainloopBwdSm90ILi2ELi2ELi2EN4cute5tupleIJNS5_1CILi1EEES8_S8_EEENS6_IJNS7_ILi80EEENS7_ILi128EEESB_EEENS_10bfloat16_tEfNS_4arch4Sm90ELb0ELb0ELb0ELb0ELb0ELb1ELb0ELb1ELi2ELi1ELi2ELi1ELb0EEENS1_21CollectiveEpilogueBwdISC_SD_SF_Li256ELb0ELb0ELi1EEENS1_19SingleTileSchedulerILb0ELb0ELb0ELi128EEEEEEEEEvNT_6ParamsE)
        /*004c*/ 	.short	0x0380
        /*004e*/ 	.short	0x0900


	//----- nvinfo : EIATTR_SW_WAR
	.align		4
.L_206:
        /*0050*/ 	.byte	0x04, 0x36
        /*0052*/ 	.short	(.L_208 - .L_207)
.L_207:
        /*0054*/ 	.word	0x00000008
.L_208:


//--------------------- .nv.info._ZN7cutlass13device_kernelIN5flash11enable_sm90INS1_16FlashAttnBwdSm90INS1_25CollectiveMainloopBwdSm90ILi2ELi2ELi2EN4cute5tupleIJNS5_1CILi1EEES8_S8_EEENS6_IJNS7_ILi80EEENS7_ILi128EEESB_EEENS_10bfloat16_tEfNS_4arch4Sm90ELb0ELb0ELb0ELb0ELb1ELb1ELb0ELb1ELi2ELi1ELi2ELi1ELb0EEENS1_21CollectiveEpilogueBwdISC_SD_SF_Li256ELb0ELb0ELi1EEENS1_19SingleTileSchedulerILb0ELb0ELb0ELi128EEEEEEEEEvNT_6ParamsE --------------------------
	.section	.nv.info._ZN7cutlass13device_kernelIN5flash11enable_sm90INS1_16FlashAttnBwdSm90INS1_25CollectiveMainloopBwdSm90ILi2ELi2ELi2EN4cute5tupleIJNS5_1CILi1EEES8_S8_EEENS6_IJNS7_ILi80EEENS7_ILi128EEESB_EEENS_10bfloat16_tEfNS_4arch4Sm90ELb0ELb0ELb0ELb0ELb1ELb1ELb0ELb1ELi2ELi1ELi2ELi1ELb0EEENS1_21CollectiveEpilogueBwdISC_SD_SF_Li256ELb0ELb0ELi1EEENS1_19SingleTileSchedulerILb0ELb0ELb0ELi128EEEEEEEEEvNT_6ParamsE,"",@"SHT_CUDA_INFO"
	.sectionflags	@""
	.align	4


	//----- nvinfo : EIATTR_CUDA_API_VERSION
	.align		4
        /*0000*/ 	.byte	0x04, 0x37
        /*0002*/ 	.short	(.L_210 - .L_209)
.L_209:
        /*0004*/ 	.word	0x00000082


	//----- nvinfo : EIATTR_KPARAM_INFO
	.align		4
.L_210:
        /*0008*/ 	.byte	0x04, 0x17
        /*000a*/ 	.short	(.L_212 - .L_211)
.L_211:
        /*000c*/ 	.word	0x00000000
        /*0010*/ 	.short	0x0000
        /*0012*/ 	.short	0x0000
        /*0014*/ 	.byte	0x00, 0xf0, 0x01, 0x24


	//----- nvinfo : EIATTR_SPARSE_MMA_MASK
	.align		4
.L_212:
        /*0018*/ 	.byte	0x03, 0x50
        /*001a*/ 	.short	0x0000


	//----- nvinfo : EIATTR_MAXREG_COUNT
	.align		4
        /*001c*/ 	.byte	0x03, 0x1b
        /*001e*/ 	.short	0x00a8


	//----- nvinfo : EIATTR_MERCURY_ISA_VERSION
	.align		4
        /*0020*/ 	.byte	0x03, 0x5f
        /*0022*/ 	.short	0x0101


	//----- nvinfo : EIATTR_VRC_CTA_INIT_COUNT
	.align		4
        /*0024*/ 	.byte	0x02, 0x4a
	.zero		1
	.zero		1


	//----- nvinfo : EIATTR_EXIT_INSTR_OFFSETS
	.align		4
        /*0028*/ 	.byte	0x04, 0x1c
        /*002a*/ 	.short	(.L_214 - .L_213)


	//   ....[0]....
.L_213:
        /*002c*/ 	.word	0x00000010


	//----- nvinfo : EIATTR_MAX_THREADS
	.align		4
.L_214:
        /*0030*/ 	.byte	0x04, 0x05
        /*0032*/ 	.short	(.L_216 - .L_215)
.L_215:
        /*0034*/ 	.word	0x00000180
        /*0038*/ 	.word	0x00000001
        /*003c*/ 	.word	0x00000001


	//----- nvinfo : EIATTR_CBANK_PARAM_SIZE
	.align		4
.L_216:
        /*0040*/ 	.byte	0x03, 0x19
        /*0042*/ 	.short	0x0900


	//----- nvinfo : EIATTR_PARAM_CBANK
	.align		4
        /*0044*/ 	.byte	0x04, 0x0a
        /*0046*/ 	.short	(.L_218 - .L_217)
	.align		4
.L_217:
        /*0048*/ 	.word	index@(.nv.constant0._ZN7cutlass13device_kernelIN5flash11enable_sm90INS1_16FlashAttnBwdSm90INS1_25CollectiveMainloopBwdSm90ILi2ELi2ELi2EN4cute5tupleIJNS5_1CILi1EEES8_S8_EEENS6_IJNS7_ILi80EEENS7_ILi128EEESB_EEENS_10bfloat16_tEfNS_4arch4Sm90ELb0ELb0ELb0ELb0ELb1ELb1ELb0ELb1ELi2ELi1ELi2ELi1ELb0EEENS1_21CollectiveEpilogueBwdISC_SD_SF_Li256ELb0ELb0ELi1EEENS1_19SingleTileSchedulerILb0ELb0ELb0ELi128EEEEEEEEEvNT_6ParamsE)
        /*004c*/ 	.short	0x0380
        /*004e*/ 	.short	0x0900


	//----- nvinfo : EIATTR_SW_WAR
	.align		4
.L_218:
        /*0050*/ 	.byte	0x04, 0x36
        /*0052*/ 	.short	(.L_220 - .L_219)
.L_219:
        /*0054*/ 	.word	0x00000008
.L_220:


//--------------------- .nv.info._ZN7cutlass13device_kernelIN5flash11enable_sm90INS1_16FlashAttnBwdSm90INS1_25CollectiveMainloopBwdSm90ILi2ELi2ELi2EN4cute5tupleIJNS5_1CILi1EEES8_S8_EEENS6_IJNS7_ILi80EEENS7_ILi128EEESB_EEENS_10bfloat16_tEfNS_4arch4Sm90ELb0ELb0ELb0ELb0ELb0ELb1ELb0ELb1ELi2ELi1ELi2ELi1ELb0EEENS1_24CollectiveEpilogueBwdGQAISC_fSF_Li256ELb0ELb0EEENS1_19SingleTileSchedulerILb0ELb0ELb0ELi128EEEEEEEEEvNT_6ParamsE --------------------------
	.section	.nv.info._ZN7cutlass13device_kernelIN5flash11enable_sm90INS1_16FlashAttnBwdSm90INS1_25CollectiveMainloopBwdSm90ILi2ELi2ELi2EN4cute5tupleIJNS5_1CILi1EEES8_S8_EEENS6_IJNS7_ILi80EEENS7_ILi128EEESB_EEENS_10bfloat16_tEfNS_4arch4Sm90ELb0ELb0ELb0ELb0ELb0ELb1ELb0ELb1ELi2ELi1ELi2ELi1ELb0EEENS1_24CollectiveEpilogueBwdGQAISC_fSF_Li256ELb0ELb0EEENS1_19SingleTileSchedulerILb0ELb0ELb0ELi128EEEEEEEEEvNT_6ParamsE,"",@"SHT_CUDA_INFO"
	.sectionflags	@""
	.align	4


	//----- nvinfo : EIATTR_CUDA_API_VERSION
	.align		4
        /*0000*/ 	.byte	0x04, 0x37
        /*0002*/ 	.short	(.L_222 - .L_221)
.L_221:
        /*0004*/ 	.word	0x00000082


	//----- nvinfo : EIATTR_KPARAM_INFO
	.align		4
.L_222:
        /*0008*/ 	.byte	0x04, 0x17
        /*000a*/ 	.short	(.L_224 - .L_223)
.L_223:
        /*000c*/ 	.word	0x00000000
        /*0010*/ 	.short	0x0000
        /*0012*/ 	.short	0x0000
        /*0014*/ 	.byte	0x00, 0xf0, 0x01, 0x1a


	//----- nvinfo : EIATTR_SPARSE_MMA_MASK
	.align		4
.L_224:
        /*0018*/ 	.byte	0x03, 0x50
        /*001a*/ 	.short	0x0000


	//----- nvinfo : EIATTR_MAXREG_COUNT
	.align		4
        /*001c*/ 	.byte	0x03, 0x1b
        /*001e*/ 	.short	0x00a8


	//----- nvinfo : EIATTR_MERCURY_ISA_VERSION
	.align		4
        /*0020*/ 	.byte	0x03, 0x5f
        /*0022*/ 	.short	0x0101


	//----- nvinfo : EIATTR_VRC_CTA_INIT_COUNT
	.align		4
        /*0024*/ 	.byte	0x02, 0x4a
	.zero		1
	.zero		1


	//----- nvinfo : EIATTR_EXIT_INSTR_OFFSETS
	.align		4
        /*0028*/ 	.byte	0x04, 0x1c
        /*002a*/ 	.short	(.L_226 - .L_225)


	//   ....[0]....
.L_225:
        /*002c*/ 	.word	0x00000010


	//----- nvinfo : EIATTR_MAX_THREADS
	.align		4
.L_226:
        /*0030*/ 	.byte	0x04, 0x05
        /*0032*/ 	.short	(.L_228 - .L_227)
.L_227:
        /*0034*/ 	.word	0x00000180
        /*0038*/ 	.word	0x00000001
        /*003c*/ 	.word	0x00000001


	//----- nvinfo : EIATTR_CBANK_PARAM_SIZE
	.align		4
.L_228:
        /*0040*/ 	.byte	0x03, 0x19
        /*0042*/ 	.short	0x0680


	//----- nvinfo : EIATTR_PARAM_CBANK
	.align		4
        /*0044*/ 	.byte	0x04, 0x0a
        /*0046*/ 	.short	(.L_230 - .L_229)
	.align		4
.L_229:
        /*0048*/ 	.word	index@(.nv.constant0._ZN7cutlass13device_kernelIN5flash11enable_sm90INS1_16FlashAttnBwdSm90INS1_25CollectiveMainloopBwdSm90ILi2ELi2ELi2EN4cute5tupleIJNS5_1CILi1EEES8_S8_EEENS6_IJNS7_ILi80EEENS7_ILi128EEESB_EEENS_10bfloat16_tEfNS_4arch4Sm90ELb0ELb0ELb0ELb0ELb0ELb1ELb0ELb1ELi2ELi1ELi2ELi1ELb0EEENS1_24CollectiveEpilogueBwdGQAISC_fSF_Li256ELb0ELb0EEENS1_19SingleTileSchedulerILb0ELb0ELb0ELi128EEEEEEEEEvNT_6ParamsE)
        /*004c*/ 	.short	0x0380
        /*004e*/ 	.short	0x0680


	//----- nvinfo : EIATTR_SW_WAR
	.align		4
.L_230:
        /*0050*/ 	.byte	0x04, 0x36
        /*0052*/ 	.short	(.L_232 - .L_231)
.L_231:
        /*0054*/ 	.word	0x00000008
.L_232:


//--------------------- .nv.info._ZN7cutlass13device_kernelIN5flash11enable_sm90INS1_16FlashAttnBwdSm90INS1_25CollectiveMainloopBwdSm90ILi2ELi2ELi2EN4cute5tupleIJNS5_1CILi1EEES8_S8_EEENS6_IJNS7_ILi80EEENS7_ILi128EEESB_EEENS_10bfloat16_tEfNS_4arch4Sm90ELb0ELb0ELb0ELb0ELb1ELb1ELb0ELb1ELi2ELi1ELi2ELi1ELb0EEENS1_24CollectiveEpilogueBwdGQAISC_fSF_Li256ELb0ELb1EEENS1_19SingleTileSchedulerILb0ELb0ELb0ELi128EEEEEEEEEvNT_6ParamsE --------------------------
	.section	.nv.info._ZN7cutlass13device_kernelIN5flash11enable_sm90INS1_16FlashAttnBwdSm90INS1_25CollectiveMainloopBwdSm90ILi2ELi2ELi2EN4cute5tupleIJNS5_1CILi1EEES8_S8_EEENS6_IJNS7_ILi80EEENS7_ILi128EEESB_EEENS_10bfloat16_tEfNS_4arch4Sm90ELb0ELb0ELb0ELb0ELb1ELb1ELb0ELb1ELi2ELi1ELi2ELi1ELb0EEENS1_24CollectiveEpilogueBwdGQAISC_fSF_Li256ELb0ELb1EEENS1_19SingleTileSchedulerILb0ELb0ELb0ELi128EEEEEEEEEvNT_6ParamsE,"",@"SHT_CUDA_INFO"
	.sectionflags	@""
	.align	4


	//----- nvinfo : EIATTR_CUDA_API_VERSION
	.align		4
        /*0000*/ 	.byte	0x04, 0x37
        /*0002*/ 	.short	(.L_234 - .L_233)
.L_233:
        /*0004*/ 	.word	0x00000082


	//----- nvinfo : EIATTR_KPARAM_INFO
	.align		4
.L_234:
        /*0008*/ 	.byte	0x04, 0x17
        /*000a*/ 	.short	(.L_236 - .L_235)
.L_235:
        /*000c*/ 	.word	0x00000000
        /*0010*/ 	.short	0x0000
        /*0012*/ 	.short	0x0000
        /*0014*/ 	.byte	0x00, 0xf0, 0x01, 0x1a


	//----- nvinfo : EIATTR_SPARSE_MMA_MASK
	.align		4
.L_236:
        /*0018*/ 	.byte	0x03, 0x50
        /*001a*/ 	.short	0x0000


	//----- nvinfo : EIATTR_MAXREG_COUNT
	.align		4
        /*001c*/ 	.byte	0x03, 0x1b
        /*001e*/ 	.short	0x00a8


	//----- nvinfo : EIATTR_MERCURY_ISA_VERSION
	.align		4
        /*0020*/ 	.byte	0x03, 0x5f
        /*0022*/ 	.short	0x0101


	//----- nvinfo : EIATTR_VRC_CTA_INIT_COUNT
	.align		4
        /*0024*/ 	.byte	0x02, 0x4a
	.zero		1
	.zero		1


	//----- nvinfo : EIATTR_EXIT_INSTR_OFFSETS
	.align		4
        /*0028*/ 	.byte	0x04, 0x1c
        /*002a*/ 	.short	(.L_238 - .L_237)


	//   ....[0]....
.L_237:
        /*002c*/ 	.word	0x00000010


	//----- nvinfo : EIATTR_MAX_THREADS
	.align		4
.L_238:
        /*0030*/ 	.byte	0x04, 0x05
        /*0032*/ 	.short	(.L_240 - .L_239)
.L_239:
        /*0034*/ 	.word	0x00000180
        /*0038*/ 	.word	0x00000001
        /*003c*/ 	.word	0x00000001


	//----- nvinfo : EIATTR_CBANK_PARAM_SIZE
	.align		4
.L_240:
        /*0040*/ 	.byte	0x03, 0x19
        /*0042*/ 	.short	0x0680


	//----- nvinfo : EIATTR_PARAM_CBANK
	.align		4
        /*0044*/ 	.byte	0x04, 0x0a
        /*0046*/ 	.short	(.L_242 - .L_241)
	.align		4
.L_241:
        /*0048*/ 	.word	index@(.nv.constant0._ZN7cutlass13device_kernelIN5flash11enable_sm90INS1_16FlashAttnBwdSm90INS1_25CollectiveMainloopBwdSm90ILi2ELi2ELi2EN4cute5tupleIJNS5_1CILi1EEES8_S8_EEENS6_IJNS7_ILi80EEENS7_ILi128EEESB_EEENS_10bfloat16_tEfNS_4arch4Sm90ELb0ELb0ELb0ELb0ELb1ELb1ELb0ELb1ELi2ELi1ELi2ELi1ELb0EEENS1_24CollectiveEpilogueBwdGQAISC_fSF_Li256ELb0ELb1EEENS1_19SingleTileSchedulerILb0ELb0ELb0ELi128EEEEEEEEEvNT_6ParamsE)
        /*004c*/ 	.short	0x0380
        /*004e*/ 	.short	0x0680


	//----- nvinfo : EIATTR_SW_WAR
	.align		4
.L_242:
        /*0050*/ 	.byte	0x04, 0x36
        /*0052*/ 	.short	(.L_244 - .L_243)
.L_243:
        /*0054*/ 	.word	0x00000008
.L_244:


//--------------------- .nv.info._ZN7cutlass13device_kernelIN5flash22FlashAttnBwdPreprocessIN4cute5tupleIJNS3_1CILi80EEENS5_ILi128EEEEEENS_10bfloat16_tEfNS_4arch4Sm90ELb1ELb0EEEEEvNT_6ParamsE --------------------------
	.section	.nv.info._ZN7cutlass13device_kernelIN5flash22FlashAttnBwdPreprocessIN4cute5tupleIJNS3_1CILi80EEENS5_ILi128EEEEEENS_10bfloat16_tEfNS_4arch4Sm90ELb1ELb0EEEEEvNT_6ParamsE,"",@"SHT_CUDA_INFO"
	.sectionflags	@""
	.align	4


	//----- nvinfo : EIATTR_CUDA_API_VERSION
	.align		4
        /*0000*/ 	.byte	0x04, 0x37
        /*0002*/ 	.short	(.L_246 - .L_245)
.L_245:
        /*0004*/ 	.word	0x00000082


	//----- nvinfo : EIATTR_KPARAM_INFO
	.align		4
.L_246:
        /*0008*/ 	.byte	0x04, 0x17
        /*000a*/ 	.short	(.L_248 - .L_247)
.L_247:
        /*000c*/ 	.word	0x00000000
        /*0010*/ 	.short	0x0000
        /*0012*/ 	.short	0x0000
        /*0014*/ 	.byte	0x00, 0xf0, 0xc1, 0x03


	//----- nvinfo : EIATTR_SPARSE_MMA_MASK
	.align		4
.L_248:
        /*0018*/ 	.byte	0x03, 0x50
        /*001a*/ 	.short	0x0000


	//----- nvinfo : EIATTR_MAXREG_COUNT
	.align		4
        /*001c*/ 	.byte	0x03, 0x1b
        /*001e*/ 	.short	0x0080


	//----- nvinfo : EIATTR_MERCURY_ISA_VERSION
	.align		4
        /*0020*/ 	.byte	0x03, 0x5f
        /*0022*/ 	.short	0x0101


	//----- nvinfo : EIATTR_COOP_GROUP_MASK_REGIDS
	.align		4
        /*0024*/ 	.byte	0x04, 0x29
        /*0026*/ 	.short	(.L_250 - .L_249)


	//   ....[0]....
.L_249:
        /*0028*/ 	.word	0xffffffff


	//   ....[1]....
        /*002c*/ 	.word	0xffffffff


	//   ....[2]....
        /*0030*/ 	.word	0xffffffff


	//   ....[3]....
        /*0034*/ 	.word	0xffffffff


	//   ....[4]....
        /*0038*/ 	.word	0xffffffff


	//   ....[5]....
        /*003c*/ 	.word	0xffffffff


	//   ....[6]....
        /*0040*/ 	.word	0xffffffff


	//   ....[7]....
        /*0044*/ 	.word	0xffffffff


	//   ....[8]....
        /*0048*/ 	.word	0xffffffff


	//   ....[9]....
        /*004c*/ 	.word	0xffffffff


	//   ....[10]....
        /*0050*/ 	.word	0xffffffff


	//   ....[11]....
        /*0054*/ 	.word	0xffffffff


	//   ....[12]....
        /*0058*/ 	.word	0xffffffff


	//   ....[13]....
        /*005c*/ 	.word	0xffffffff


	//   ....[14]....
        /*0060*/ 	.word	0xffffffff


	//   ....[15]....
        /*0064*/ 	.word	0xffffffff


	//   ....[16]....
        /*0068*/ 	.word	0xffffffff


	//   ....[17]....
        /*006c*/ 	.word	0xffffffff


	//   ....[18]....
        /*0070*/ 	.word	0xffffffff


	//   ....[19]....
        /*0074*/ 	.word	0xffffffff


	//----- nvinfo : EIATTR_COOP_GROUP_INSTR_OFFSETS
	.align		4
.L_250:
        /*0078*/ 	.byte	0x04, 0x28
        /*007a*/ 	.short	(.L_252 - .L_251)


	//   ....[0]....
.L_251:
        /*007c*/ 	.word	0x000012d0


	//   ....[1]....
        /*0080*/ 	.word	0x000012e0


	//   ....[2]....
        /*0084*/ 	.word	0x000012f0


	//   ....[3]....
        /*0088*/ 	.word	0x00001300


	//   ....[4]....
        /*008c*/ 	.word	0x00001310


	//   ....[5]....
        /*0090*/ 	.word	0x00001350


	//   ....[6]....
        /*0094*/ 	.word	0x00001380


	//   ....[7]....
        /*0098*/ 	.word	0x00001390


	//   ....[8]....
        /*009c*/ 	.word	0x000013a0


	//   ....[9]....
        /*00a0*/ 	.word	0x000013b0


	//   ....[10]....
        /*00a4*/ 	.word	0x00001400


	//   ....[11]....
        /*00a8*/ 	.word	0x00001440


	//   ....[12]....
        /*00ac*/ 	.word	0x00001450


	//   ....[13]....
        /*00b0*/ 	.word	0x00001460


	//   ....[14]....
        /*00b4*/ 	.word	0x00001470


	//   ....[15]....
        /*00b8*/ 	.word	0x00001570


	//   ....[16]....
        /*00bc*/ 	.word	0x00001590


	//   ....[17]....
        /*00c0*/ 	.word	0x000015b0


	//   ....[18]....
        /*00c4*/ 	.word	0x000015d0


	//   ....[19]....
        /*00c8*/ 	.word	0x000015e0


	//----- nvinfo : EIATTR_VRC_CTA_INIT_COUNT
	.align		4
.L_252:
        /*00cc*/ 	.byte	0x02, 0x4a
	.zero		1
	.zero		1


	//----- nvinfo : EIATTR_EXIT_INSTR_OFFSETS
	.align		4
        /*00d0*/ 	.byte	0x04, 0x1c
        /*00d2*/ 	.short	(.L_254 - .L_253)


	//   ....[0]....
.L_253:
        /*00d4*/ 	.word	0x00001b50


	//   ....[1]....
        /*00d8*/ 	.word	0x00001bd0


	//----- nvinfo : EIATTR_MAX_THREADS
	.align		4
.L_254:
        /*00dc*/ 	.byte	0x04, 0x05
        /*00de*/ 	.short	(.L_256 - .L_255)
.L_255:
        /*00e0*/ 	.word	0x00000100
        /*00e4*/ 	.word	0x00000001
        /*00e8*/ 	.word	0x00000001


	//----- nvinfo : EIATTR_CRS_STACK_SIZE
	.align		4
.L_256:
        /*00ec*/ 	.byte	0x04, 0x1e
        /*00ee*/ 	.short	(.L_258 - .L_257)
.L_257:
        /*00f0*/ 	.word	0x00000000


	//----- nvinfo : EIATTR_CBANK_PARAM_SIZE
	.align		4
.L_258:
        /*00f4*/ 	.byte	0x03, 0x19
        /*00f6*/ 	.short	0x00f0


	//----- nvinfo : EIATTR_PARAM_CBANK
	.align		4
        /*00f8*/ 	.byte	0x04, 0x0a
        /*00fa*/ 	.short	(.L_260 - .L_259)
	.align		4
.L_259:
        /*00fc*/ 	.word	index@(.nv.constant0._ZN7cutlass13device_kernelIN5flash22FlashAttnBwdPreprocessIN4cute5tupleIJNS3_1CILi80EEENS5_ILi128EEEEEENS_10bfloat16_tEfNS_4arch4Sm90ELb1ELb0EEEEEvNT_6ParamsE)
        /*0100*/ 	.short	0x0380
        /*0102*/ 	.short	0x00f0


	//----- nvinfo : EIATTR_SW_WAR
	.align		4
.L_260:
        /*0104*/ 	.byte	0x04, 0x36
        /*0106*/ 	.short	(.L_262 - .L_261)
.L_261:
        /*0108*/ 	.word	0x00000008
.L_262:


//--------------------- .nv.info._ZN7cutlass13device_kernelIN5flash11enable_sm90INS1_16FlashAttnBwdSm90INS1_25CollectiveMainloopBwdSm90ILi2ELi2ELi2EN4cute5tupleIJNS5_1CILi1EEES8_S8_EEENS6_IJNS7_ILi80EEENS7_ILi128EEESB_EEENS_10bfloat16_tEfNS_4arch4Sm90ELb0ELb0ELb0ELb1ELb0ELb1ELb0ELb1ELi2ELi1ELi2ELi1ELb0EEENS1_21CollectiveEpilogueBwdISC_SD_SF_Li256ELb1ELb0ELi1EEENS1_19SingleTileSchedulerILb1ELb0ELb0ELi128EEEEEEEEEvNT_6ParamsE --------------------------
	.section	.nv.info._ZN7cutlass13device_kernelIN5flash11enable_sm90INS1_16FlashAttnBwdSm90INS1_25CollectiveMainloopBwdSm90ILi2ELi2ELi2EN4cute5tupleIJNS5_1CILi1EEES8_S8_EEENS6_IJNS7_ILi80EEENS7_ILi128EEESB_EEENS_10bfloat16_tEfNS_4arch4Sm90ELb0ELb0ELb0ELb1ELb0ELb1ELb0ELb1ELi2ELi1ELi2ELi1ELb0EEENS1_21CollectiveEpilogueBwdISC_SD_SF_Li256ELb1ELb0ELi1EEENS1_19SingleTileSchedulerILb1ELb0ELb0ELi128EEEEEEEEEvNT_6ParamsE,"",@"SHT_CUDA_INFO"
	.sectionflags	@""
	.align	4


	//----- nvinfo : EIATTR_CUDA_API_VERSION
	.align		4
        /*0000*/ 	.byte	0x04, 0x37
        /*0002*/ 	.short	(.L_264 - .L_263)
.L_263:
        /*0004*/ 	.word	0x00000082


	//----- nvinfo : EIATTR_KPARAM_INFO
	.align		4
.L_264:
        /*0008*/ 	.byte	0x04, 0x17
        /*000a*/ 	.short	(.L_266 - .L_265)
.L_265:
        /*000c*/ 	.word	0x00000000
        /*0010*/ 	.short	0x0000
        /*0012*/ 	.short	0x0000
        /*0014*/ 	.byte	0x00, 0xf0, 0x01, 0x1a


	//----- nvinfo : EIATTR_SPARSE_MMA_MASK
	.align		4
.L_266:
        /*0018*/ 	.byte	0x03, 0x50
        /*001a*/ 	.short	0x0000


	//----- nvinfo : EIATTR_MAXREG_COUNT
	.align		4
        /*001c*/ 	.byte	0x03, 0x1b
        /*001e*/ 	.short	0x00a8


	//----- nvinfo : EIATTR_MERCURY_ISA_VERSION
	.align		4
        /*0020*/ 	.byte	0x03, 0x5f
        /*0022*/ 	.short	0x0101


	//----- nvinfo : EIATTR_VRC_CTA_INIT_COUNT
	.align		4
        /*0024*/ 	.byte	0x02, 0x4a
	.zero		1
	.zero		1


	//----- nvinfo : EIATTR_EXIT_INSTR_OFFSETS
	.align		4
        /*0028*/ 	.byte	0x04, 0x1c
        /*002a*/ 	.short	(.L_268 - .L_267)


	//   ....[0]....
.L_267:
        /*002c*/ 	.word	0x00000010


	//----- nvinfo : EIATTR_MAX_THREADS
	.align		4
.L_268:
        /*0030*/ 	.byte	0x04, 0x05
        /*0032*/ 	.short	(.L_270 - .L_269)
.L_269:
        /*0034*/ 	.word	0x00000180
        /*0038*/ 	.word	0x00000001
        /*003c*/ 	.word	0x00000001


	//----- nvinfo : EIATTR_CBANK_PARAM_SIZE
	.align		4
.L_270:
        /*0040*/ 	.byte	0x03, 0x19
        /*0042*/ 	.short	0x0680


	//----- nvinfo : EIATTR_PARAM_CBANK
	.align		4
        /*0044*/ 	.byte	0x04, 0x0a
        /*0046*/ 	.short	(.L_272 - .L_271)
	.align		4
.L_271:
        /*0048*/ 	.word	index@(.nv.constant0._ZN7cutlass13device_kernelIN5flash11enable_sm90INS1_16FlashAttnBwdSm90INS1_25CollectiveMainloopBwdSm90ILi2ELi2ELi2EN4cute5tupleIJNS5_1CILi1EEES8_S8_EEENS6_IJNS7_ILi80EEENS7_ILi128EEESB_EEENS_10bfloat16_tEfNS_4arch4Sm90ELb0ELb0ELb0ELb1ELb0ELb1ELb0ELb1ELi2ELi1ELi2ELi1ELb0EEENS1_21CollectiveEpilogueBwdISC_SD_SF_Li256ELb1ELb0ELi1EEENS1_19SingleTileSchedulerILb1ELb0ELb0ELi128EEEEEEEEEvNT_6ParamsE)
        /*004c*/ 	.short	0x0380
        /*004e*/ 	.short	0x0680


	//----- nvinfo : EIATTR_SW_WAR
	.align		4
.L_272:
        /*0050*/ 	.byte	0x04, 0x36
        /*0052*/ 	.short	(.L_274 - .L_273)
.L_273:
        /*0054*/ 	.word	0x00000008
.L_274:


//--------------------- .nv.info._ZN7cutlass13device_kernelIN5flash11enable_sm90INS1_16FlashAttnBwdSm90INS1_25CollectiveMainloopBwdSm90ILi2ELi2ELi2EN4cute5tupleIJNS5_1CILi1EEES8_S8_EEENS6_IJNS7_ILi80EEENS7_ILi128EEESB_EEENS_10bfloat16_tEfNS_4arch4Sm90ELb0ELb0ELb0ELb1ELb1ELb1ELb0ELb1ELi2ELi1ELi2ELi1ELb0EEENS1_21CollectiveEpilogueBwdISC_SD_SF_Li256ELb1ELb0ELi1EEENS1_19SingleTileSchedulerILb1ELb0ELb0ELi128EEEEEEEEEvNT_6ParamsE --------------------------
	.section	.nv.info._ZN7cutlass13device_kernelIN5flash11enable_sm90INS1_16FlashAttnBwdSm90INS1_25CollectiveMainloopBwdSm90ILi2ELi2ELi2EN4cute5tupleIJNS5_1CILi1EEES8_S8_EEENS6_IJNS7_ILi80EEENS7_ILi128EEESB_EEENS_10bfloat16_tEfNS_4arch4Sm90ELb0ELb0ELb0ELb1ELb1ELb1ELb0ELb1ELi2ELi1ELi2ELi1ELb0EEENS1_21CollectiveEpilogueBwdISC_SD_SF_Li256ELb1ELb0ELi1EEENS1_19SingleTileSchedulerILb1ELb0ELb0ELi128EEEEEEEEEvNT_6ParamsE,"",@"SHT_CUDA_INFO"
	.sectionflags	@""
	.align	4


	//----- nvinfo : EIATTR_CUDA_API_VERSION
	.align		4
        /*0000*/ 	.byte	0x04, 0x37
        /*0002*/ 	.short	(.L_276 - .L_275)
.L_275:
        /*0004*/ 	.word	0x00000082


	//----- nvinfo : EIATTR_KPARAM_INFO
	.align		4
.L_276:
        /*0008*/ 	.byte	0x04, 0x17
        /*000a*/ 	.short	(.L_278 - .L_277)
.L_277:
        /*000c*/ 	.word	0x00000000
        /*0010*/ 	.short	0x0000
        /*0012*/ 	.short	0x0000
        /*0014*/ 	.byte	0x00, 0xf0, 0x01, 0x1a


	//----- nvinfo : EIATTR_SPARSE_MMA_MASK
	.align		4
.L_278:
        /*0018*/ 	.byte	0x03, 0x50
        /*001a*/ 	.short	0x0000


	//----- nvinfo : EIATTR_MAXREG_COUNT
	.align		4
        /*001c*/ 	.byte	0x03, 0x1b
        /*001e*/ 	.short	0x00a8


	//----- nvinfo : EIATTR_MERCURY_ISA_VERSION
	.align		4
        /*0020*/ 	.byte	0x03, 0x5f
        /*0022*/ 	.short	0x0101


	//----- nvinfo : EIATTR_VRC_CTA_INIT_COUNT
	.align		4
        /*0024*/ 	.byte	0x02, 0x4a
	.zero		1
	.zero		1


	//----- nvinfo : EIATTR_EXIT_INSTR_OFFSETS
	.align		4
        /*0028*/ 	.byte	0x04, 0x1c
        /*002a*/ 	.short	(.L_280 - .L_279)


	//   ....[0]....
.L_279:
        /*002c*/ 	.word	0x00000010


	//----- nvinfo : EIATTR_MAX_THREADS
	.align		4
.L_280:
        /*0030*/ 	.byte	0x04, 0x05
        /*0032*/ 	.short	(.L_282 - .L_281)
.L_281:
        /*0034*/ 	.word	0x00000180
        /*0038*/ 	.word	0x00000001
        /*003c*/ 	.word	0x00000001


	//----- nvinfo : EIATTR_CBANK_PARAM_SIZE
	.align		4
.L_282:
        /*0040*/ 	.byte	0x03, 0x19
        /*0042*/ 	.short	0x0680


	//----- nvinfo : EIATTR_PARAM_CBANK
	.align		4
        /*0044*/ 	.byte	0x04, 0x0a
        /*0046*/ 	.short	(.L_284 - .L_283)
	.align		4
.L_283:
        /*0048*/ 	.word	index@(.nv.constant0._ZN7cutlass13device_kernelIN5flash11enable_sm90INS1_16FlashAttnBwdSm90INS1_25CollectiveMainloopBwdSm90ILi2ELi2ELi2EN4cute5tupleIJNS5_1CILi1EEES8_S8_EEENS6_IJNS7_ILi80EEENS7_ILi128EEESB_EEENS_10bfloat16_tEfNS_4arch4Sm90ELb0ELb0ELb0ELb1ELb1ELb1ELb0ELb1ELi2ELi1ELi2ELi1ELb0EEENS1_21CollectiveEpilogueBwdISC_SD_SF_Li256ELb1ELb0ELi1EEENS1_19SingleTileSchedulerILb1ELb0ELb0ELi128EEEEEEEEEvNT_6ParamsE)
        /*004c*/ 	.short	0x0380
        /*004e*/ 	.short	0x0680


	//----- nvinfo : EIATTR_SW_WAR
	.align		4
.L_284:
        /*0050*/ 	.byte	0x04, 0x36
        /*0052*/ 	.short	(.L_286 - .L_285)
.L_285:
        /*0054*/ 	.word	0x00000008
.L_286:


//--------------------- .nv.info._ZN7cutlass13device_kernelIN5flash11enable_sm90INS1_16FlashAttnBwdSm90INS1_25CollectiveMainloopBwdSm90ILi2ELi2ELi2EN4cute5tupleIJNS5_1CILi1EEES8_S8_EEENS6_IJNS7_ILi80EEENS7_ILi128EEESB_EEENS_10bfloat16_tEfNS_4arch4Sm90ELb0ELb0ELb0ELb1ELb0ELb1ELb0ELb1ELi2ELi1ELi2ELi1ELb0EEENS1_24CollectiveEpilogueBwdGQAISC_fSF_Li256ELb1ELb0EEENS1_19SingleTileSchedulerILb1ELb0ELb0ELi128EEEEEEEEEvNT_6ParamsE --------------------------
	.section	.nv.info._ZN7cutlass13device_kernelIN5flash11enable_sm90INS1_16FlashAttnBwdSm90INS1_25CollectiveMainloopBwdSm90ILi2ELi2ELi2EN4cute5tupleIJNS5_1CILi1EEES8_S8_EEENS6_IJNS7_ILi80EEENS7_ILi128EEESB_EEENS_10bfloat16_tEfNS_4arch4Sm90ELb0ELb0ELb0ELb1ELb0ELb1ELb0ELb1ELi2ELi1ELi2ELi1ELb0EEENS1_24CollectiveEpilogueBwdGQAISC_fSF_Li256ELb1ELb0EEENS1_19SingleTileSchedulerILb1ELb0ELb0ELi128EEEEEEEEEvNT_6ParamsE,"",@"SHT_CUDA_INFO"
	.sectionflags	@""
	.align	4


	//----- nvinfo : EIATTR_CUDA_API_VERSION
	.align		4
        /*0000*/ 	.byte	0x04, 0x37
        /*0002*/ 	.short	(.L_288 - .L_287)
.L_287:
        /*0004*/ 	.word	0x00000082


	//----- nvinfo : EIATTR_KPARAM_INFO
	.align		4
.L_288:
        /*0008*/ 	.byte	0x04, 0x17
        /*000a*/ 	.short	(.L_290 - .L_289)
.L_289:
        /*000c*/ 	.word	0x00000000
        /*0010*/ 	.short	0x0000
        /*0012*/ 	.short	0x0000
        /*0014*/ 	.byte	0x00, 0xf0, 0x01, 0x1a


	//----- nvinfo : EIATTR_SPARSE_MMA_MASK
	.align		4
.L_290:
        /*0018*/ 	.byte	0x03, 0x50
        /*001a*/ 	.short	0x0000


	//----- nvinfo : EIATTR_MAXREG_COUNT
	.align		4
        /*001c*/ 	.byte	0x03, 0x1b
        /*001e*/ 	.short	0x00a8


	//----- nvinfo : EIATTR_MERCURY_ISA_VERSION
	.align		4
        /*0020*/ 	.byte	0x03, 0x5f
        /*0022*/ 	.short	0x0101


	//----- nvinfo : EIATTR_VRC_CTA_INIT_COUNT
	.align		4
        /*0024*/ 	.byte	0x02, 0x4a
	.zero		1
	.zero		1


	//----- nvinfo : EIATTR_EXIT_INSTR_OFFSETS
	.align		4
        /*0028*/ 	.byte	0x04, 0x1c
        /*002a*/ 	.short	(.L_292 - .L_291)


	//   ....[0]....
.L_291:
        /*002c*/ 	.word	0x00000010


	//----- nvinfo : EIATTR_MAX_THREADS
	.align		4
.L_292:
        /*0030*/ 	.byte	0x04, 0x05
        /*0032*/ 	.short	(.L_294 - .L_293)
.L_293:
        /*0034*/ 	.word	0x00000180
        /*0038*/ 	.word	0x00000001
        /*003c*/ 	.word	0x00000001


	//----- nvinfo : EIATTR_CBANK_PARAM_SIZE
	.align		4
.L_294:
        /*0040*/ 	.byte	0x03, 0x19
        /*0042*/ 	.short	0x0680


	//----- nvinfo : EIATTR_PARAM_CBANK
	.align		4
        /*0044*/ 	.byte	0x04, 0x0a
        /*0046*/ 	.short	(.L_296 - .L_295)
	.align		4
.L_295:
        /*0048*/ 	.word	index@(.nv.constant0._ZN7cutlass13device_kernelIN5flash11enable_sm90INS1_16FlashAttnBwdSm90INS1_25CollectiveMainloopBwdSm90ILi2ELi2ELi2EN4cute5tupleIJNS5_1CILi1EEES8_S8_EEENS6_IJNS7_ILi80EEENS7_ILi128EEESB_EEENS_10bfloat16_tEfNS_4arch4Sm90ELb0ELb0ELb0ELb1ELb0ELb1ELb0ELb1ELi2ELi1ELi2ELi1ELb0EEENS1_24CollectiveEpilogueBwdGQAISC_fSF_Li256ELb1ELb0EEENS1_19SingleTileSchedulerILb1ELb0ELb0ELi128EEEEEEEEEvNT_6ParamsE)
        /*004c*/ 	.short	0x0380
        /*004e*/ 	.short	0x0680


	//----- nvinfo : EIATTR_SW_WAR
	.align		4
.L_296:
        /*0050*/ 	.byte	0x04, 0x36
        /*0052*/ 	.short	(.L_298 - .L_297)
.L_297:
        /*0054*/ 	.word	0x00000008
.L_298:


//--------------------- .nv.info._ZN7cutlass13device_kernelIN5flash32FlashAttnBwdPostprocessConvertdQIN4cute5tupleIJNS3_1CILi80EEENS5_ILi128EEEEEENS_10bfloat16_tEfNS_4arch4Sm90ELi256ENS3_8TiledMMAINS3_8MMA_AtomIJNS3_4SM904GMMA27MMA_64x16x16_F32BF16BF16_SSILNSF_5MajorE1ELSH_0ELNSF_7ScaleInE1ELSI_1EEEEEENS3_6LayoutINS4_IJNS5_ILi2EEENS5_ILi1EEESN_EEENS4_IJSN_NS5_ILi0EEESP_EEEEENS4_IJNS3_10UnderscoreESS_SS_EEEEELb1EEEEEvNT_6ParamsE --------------------------
	.section	.nv.info._ZN7cutlass13device_kernelIN5flash32FlashAttnBwdPostprocessConvertdQIN4cute5tupleIJNS3_1CILi80EEENS5_ILi128EEEEEENS_10bfloat16_tEfNS_4arch4Sm90ELi256ENS3_8TiledMMAINS3_8MMA_AtomIJNS3_4SM904GMMA27MMA_64x16x16_F32BF16BF16_SSILNSF_5MajorE1ELSH_0ELNSF_7ScaleInE1ELSI_1EEEEEENS3_6LayoutINS4_IJNS5_ILi2EEENS5_ILi1EEESN_EEENS4_IJSN_NS5_ILi0EEESP_EEEEENS4_IJNS3_10UnderscoreESS_SS_EEEEELb1EEEEEvNT_6ParamsE,"",@"SHT_CUDA_INFO"
	.sectionflags	@""
	.align	4


	//----- nvinfo : EIATTR_CUDA_API_VERSION
	.align		4
        /*0000*/ 	.byte	0x04, 0x37
        /*0002*/ 	.short	(.L_300 - .L_299)
.L_299:
        /*0004*/ 	.word	0x00000082


	//----- nvinfo : EIATTR_KPARAM_INFO
	.align		4
.L_300:
        /*0008*/ 	.byte	0x04, 0x17
        /*000a*/ 	.short	(.L_302 - .L_301)
.L_301:
        /*000c*/ 	.word	0x00000000
        /*0010*/ 	.short	0x0000
        /*0012*/ 	.short	0x0000
        /*0014*/ 	.byte	0x00, 0xf0, 0xc1, 0x01


	//----- nvinfo : EIATTR_SPARSE_MMA_MASK
	.align		4
.L_302:
        /*0018*/ 	.byte	0x03, 0x50
        /*001a*/ 	.short	0x0000


	//----- nvinfo : EIATTR_MAXREG_COUNT
	.align		4
        /*001c*/ 	.byte	0x03, 0x1b
        /*001e*/ 	.short	0x0080


	//----- nvinfo : EIATTR_NUM_BARRIERS
	.align		4
        /*0020*/ 	.byte	0x02, 0x4c
        /*0022*/ 	.byte	0x01
	.zero		1


	//----- nvinfo : EIATTR_MERCURY_ISA_VERSION
	.align		4
        /*0024*/ 	.byte	0x03, 0x5f
        /*0026*/ 	.short	0x0101


	//----- nvinfo : EIATTR_VRC_CTA_INIT_COUNT
	.align		4
        /*0028*/ 	.byte	0x02, 0x4a
	.zero		1
	.zero		1


	//----- nvinfo : EIATTR_MBARRIER_INSTR_OFFSETS
	.align		4
        /*002c*/ 	.byte	0x04, 0x39
        /*002e*/ 	.short	(.L_304 - .L_303)


	//   ....[0]....
.L_303:
        /*0030*/ 	.word	0x00000480
        /*0034*/ 	.word	0x000000ff
        /*0038*/ 	.word	0x0000f000
        /*003c*/ 	.short	0x0100
        /*003e*/ 	.byte	0x06
	.zero		1


	//   ....[1]....
        /*0040*/ 	.word	0x00000560
        /*0044*/ 	.word	0x00000002
        /*0048*/ 	.word	0x0000f000
        /*004c*/ 	.short	0x010a
        /*004e*/ 	.byte	0xff
	.zero		1


	//----- nvinfo : EIATTR_NUM_MBARRIERS
	.align		4
.L_304:
        /*0050*/ 	.byte	0x03, 0x38
        /*0052*/ 	.short	0x0001


	//----- nvinfo : EIATTR_EXIT_INSTR_OFFSETS
	.align		4
        /*0054*/ 	.byte	0x04, 0x1c
        /*0056*/ 	.short	(.L_306 - .L_305)


	//   ....[0]....
.L_305:
        /*0058*/ 	.word	0x00000270


	//   ....[1]....
        /*005c*/ 	.word	0x000011e0


	//   ....[2]....
        /*0060*/ 	.word	0x000012b0


	//----- nvinfo : EIATTR_MAX_THREADS
	.align		4
.L_306:
        /*0064*/ 	.byte	0x04, 0x05
        /*0066*/ 	.short	(.L_308 - .L_307)
.L_307:
        /*0068*/ 	.word	0x00000100
        /*006c*/ 	.word	0x00000001
        /*0070*/ 	.word	0x00000001


	//----- nvinfo : EIATTR_CRS_STACK_SIZE
	.align		4
.L_308:
        /*0074*/ 	.byte	0x04, 0x1e
        /*0076*/ 	.short	(.L_310 - .L_309)
.L_309:
        /*0078*/ 	.word	0x00000000


	//----- nvinfo : EIATTR_CBANK_PARAM_SIZE
	.align		4
.L_310:
        /*007c*/ 	.byte	0x03, 0x19
        /*007e*/ 	.short	0x0070


	//----- nvinfo : EIATTR_PARAM_CBANK
	.align		4
        /*0080*/ 	.byte	0x04, 0x0a
        /*0082*/ 	.short	(.L_312 - .L_311)
	.align		4
.L_311:
        /*0084*/ 	.word	index@(.nv.constant0._ZN7cutlass13device_kernelIN5flash32FlashAttnBwdPostprocessConvertdQIN4cute5tupleIJNS3_1CILi80EEENS5_ILi128EEEEEENS_10bfloat16_tEfNS_4arch4Sm90ELi256ENS3_8TiledMMAINS3_8MMA_AtomIJNS3_4SM904GMMA27MMA_64x16x16_F32BF16BF16_SSILNSF_5MajorE1ELSH_0ELNSF_7ScaleInE1ELSI_1EEEEEENS3_6LayoutINS4_IJNS5_ILi2EEENS5_ILi1EEESN_EEENS4_IJSN_NS5_ILi0EEESP_EEEEENS4_IJNS3_10UnderscoreESS_SS_EEEEELb1EEEEEvNT_6ParamsE)
        /*0088*/ 	.short	0x0380
        /*008a*/ 	.short	0x0070


	//----- nvinfo : EIATTR_SW_WAR
	.align		4
.L_312:
        /*008c*/ 	.byte	0x04, 0x36
        /*008e*/ 	.short	(.L_314 - .L_313)
.L_313:
        /*0090*/ 	.word	0x00000008
.L_314:


//--------------------- .nv.info._ZN7cutlass13device_kernelIN5flash11enable_sm90INS1_16FlashAttnBwdSm90INS1_25CollectiveMainloopBwdSm90ILi2ELi2ELi2EN4cute5tupleIJNS5_1CILi1EEES8_S8_EEENS6_IJNS7_ILi80EEENS7_ILi128EEESB_EEENS_10bfloat16_tEfNS_4arch4Sm90ELb0ELb0ELb0ELb1ELb1ELb1ELb0ELb1ELi2ELi1ELi2ELi1ELb0EEENS1_24CollectiveEpilogueBwdGQAISC_fSF_Li256ELb1ELb1EEENS1_19SingleTileSchedulerILb1ELb0ELb0ELi128EEEEEEEEEvNT_6ParamsE --------------------------
	.section	.nv.info._ZN7cutlass13device_kernelIN5flash11enable_sm90INS1_16FlashAttnBwdSm90INS1_25CollectiveMainloopBwdSm90ILi2ELi2ELi2EN4cute5tupleIJNS5_1CILi1EEES8_S8_EEENS6_IJNS7_ILi80EEENS7_ILi128EEESB_EEENS_10bfloat16_tEfNS_4arch4Sm90ELb0ELb0ELb0ELb1ELb1ELb1ELb0ELb1ELi2ELi1ELi2ELi1ELb0EEENS1_24CollectiveEpilogueBwdGQAISC_fSF_Li256ELb1ELb1EEENS1_19SingleTileSchedulerILb1ELb0ELb0ELi128EEEEEEEEEvNT_6ParamsE,"",@"SHT_CUDA_INFO"
	.sectionflags	@""
	.align	4


	//----- nvinfo : EIATTR_CUDA_API_VERSION
	.align		4
        /*0000*/ 	.byte	0x04, 0x37
        /*0002*/ 	.short	(.L_316 - .L_315)
.L_315:
        /*0004*/ 	.word	0x00000082


	//----- nvinfo : EIATTR_KPARAM_INFO
	.align		4
.L_316:
        /*0008*/ 	.byte	0x04, 0x17
        /*000a*/ 	.short	(.L_318 - .L_317)
.L_317:
        /*000c*/ 	.word	0x00000000
        /*0010*/ 	.short	0x0000
        /*0012*/ 	.short	0x0000
        /*0014*/ 	.byte	0x00, 0xf0, 0x01, 0x1a


	//----- nvinfo : EIATTR_SPARSE_MMA_MASK
	.align		4
.L_318:
        /*0018*/ 	.byte	0x03, 0x50
        /*001a*/ 	.short	0x0000


	//----- nvinfo : EIATTR_MAXREG_COUNT
	.align		4
        /*001c*/ 	.byte	0x03, 0x1b
        /*001e*/ 	.short	0x00a8


	//----- nvinfo : EIATTR_MERCURY_ISA_VERSION
	.align		4
        /*0020*/ 	.byte	0x03, 0x5f
        /*0022*/ 	.short	0x0101


	//----- nvinfo : EIATTR_VRC_CTA_INIT_COUNT
	.align		4
        /*0024*/ 	.byte	0x02, 0x4a
	.zero		1
	.zero		1


	//----- nvinfo : EIATTR_EXIT_INSTR_OFFSETS
	.align		4
        /*0028*/ 	.byte	0x04, 0x1c
        /*002a*/ 	.short	(.L_320 - .L_319)


	//   ....[0]....
.L_319:
        /*002c*/ 	.word	0x00000010


	//----- nvinfo : EIATTR_MAX_THREADS
	.align		4
.L_320:
        /*0030*/ 	.byte	0x04, 0x05
        /*0032*/ 	.short	(.L_322 - .L_321)
.L_321:
        /*0034*/ 	.word	0x00000180
        /*0038*/ 	.word	0x00000001
        /*003c*/ 	.word	0x00000001


	//----- nvinfo : EIATTR_CBANK_PARAM_SIZE
	.align		4
.L_322:
        /*0040*/ 	.byte	0x03, 0x19
        /*0042*/ 	.short	0x0680


	//----- nvinfo : EIATTR_PARAM_CBANK
	.align		4
        /*0044*/ 	.byte	0x04, 0x0a
        /*0046*/ 	.short	(.L_324 - .L_323)
	.align		4
.L_323:
        /*0048*/ 	.word	index@(.nv.constant0._ZN7cutlass13device_kernelIN5flash11enable_sm90INS1_16FlashAttnBwdSm90INS1_25CollectiveMainloopBwdSm90ILi2ELi2ELi2EN4cute5tupleIJNS5_1CILi1EEES8_S8_EEENS6_IJNS7_ILi80EEENS7_ILi128EEESB_EEENS_10bfloat16_tEfNS_4arch4Sm90ELb0ELb0ELb0ELb1ELb1ELb1ELb0ELb1ELi2ELi1ELi2ELi1ELb0EEENS1_24CollectiveEpilogueBwdGQAISC_fSF_Li256ELb1ELb1EEENS1_19SingleTileSchedulerILb1ELb0ELb0ELi128EEEEEEEEEvNT_6ParamsE)
        /*004c*/ 	.short	0x0380
        /*004e*/ 	.short	0x0680


	//----- nvinfo : EIATTR_SW_WAR
	.align		4
.L_324:
        /*0050*/ 	.byte	0x04, 0x36
        /*0052*/ 	.short	(.L_326 - .L_325)
.L_325:
        /*0054*/ 	.word	0x00000008
.L_326:


//--------------------- .nv.info._ZN7cutlass13device_kernelIN5flash22FlashAttnBwdPreprocessIN4cute5tupleIJNS3_1CILi80EEENS5_ILi128EEEEEENS_10bfloat16_tEfNS_4arch4Sm90ELb1ELb1EEEEEvNT_6ParamsE --------------------------
	.section	.nv.info._ZN7cutlass13device_kernelIN5flash22FlashAttnBwdPreprocessIN4cute5tupleIJNS3_1CILi80EEENS5_ILi128EEEEEENS_10bfloat16_tEfNS_4arch4Sm90ELb1ELb1EEEEEvNT_6ParamsE,"",@"SHT_CUDA_INFO"
	.sectionflags	@""
	.align	4


	//----- nvinfo : EIATTR_CUDA_API_VERSION
	.align		4
        /*0000*/ 	.byte	0x04, 0x37
        /*0002*/ 	.short	(.L_328 - .L_327)
.L_327:
        /*0004*/ 	.word	0x00000082


	//----- nvinfo : EIATTR_KPARAM_INFO
	.align		4
.L_328:
        /*0008*/ 	.byte	0x04, 0x17
        /*000a*/ 	.short	(.L_330 - .L_329)
.L_329:
        /*000c*/ 	.word	0x00000000
        /*0010*/ 	.short	0x0000
        /*0012*/ 	.short	0x0000
        /*0014*/ 	.byte	0x00, 0xf0, 0xc1, 0x03


	//----- nvinfo : EIATTR_SPARSE_MMA_MASK
	.align		4
.L_330:
        /*0018*/ 	.byte	0x03, 0x50
        /*001a*/ 	.short	0x0000


	//----- nvinfo : EIATTR_MAXREG_COUNT
	.align		4
        /*001c*/ 	.byte	0x03, 0x1b
        /*001e*/ 	.short	0x0080


	//----- nvinfo : EIATTR_MERCURY_ISA_VERSION
	.align		4
        /*0020*/ 	.byte	0x03, 0x5f
        /*0022*/ 	.short	0x0101


	//----- nvinfo : EIATTR_COOP_GROUP_MASK_REGIDS
	.align		4
        /*0024*/ 	.byte	0x04, 0x29
        /*0026*/ 	.short	(.L_332 - .L_331)


	//   ....[0]....
.L_331:
        /*0028*/ 	.word	0xffffffff


	//   ....[1]....
        /*002c*/ 	.word	0xffffffff


	//   ....[2]....
        /*0030*/ 	.word	0xffffffff


	//   ....[3]....
        /*0034*/ 	.word	0xffffffff


	//   ....[4]....
        /*0038*/ 	.word	0xffffffff


	//   ....[5]....
        /*003c*/ 	.word	0xffffffff


	//   ....[6]....
        /*0040*/ 	.word	0xffffffff


	//   ....[7]....
        /*0044*/ 	.word	0xffffffff


	//   ....[8]....
        /*0048*/ 	.word	0xffffffff


	//   ....[9]....
        /*004c*/ 	.word	0xffffffff


	//   ....[10]....
        /*0050*/ 	.word	0xffffffff


	//   ....[11]....
        /*0054*/ 	.word	0xffffffff


	//   ....[12]....
        /*0058*/ 	.word	0xffffffff


	//   ....[13]....
        /*005c*/ 	.word	0xffffffff


	//   ....[14]....
        /*0060*/ 	.word	0xffffffff


	//   ....[15]....
        /*0064*/ 	.word	0xffffffff


	//   ....[16]....
        /*0068*/ 	.word	0xffffffff


	//   ....[17]....
        /*006c*/ 	.word	0xffffffff


	//   ....[18]....
        /*0070*/ 	.word	0xffffffff


	//   ....[19]....
        /*0074*/ 	.word	0xffffffff


	//----- nvinfo : EIATTR_COOP_GROUP_INSTR_OFFSETS
	.align		4
.L_332:
        /*0078*/ 	.byte	0x04, 0x28
        /*007a*/ 	.short	(.L_334 - .L_333)


	//   ....[0]....
.L_333:
        /*007c*/ 	.word	0x00001530


	//   ....[1]....
        /*0080*/ 	.word	0x00001560


	//   ....[2]....
        /*0084*/ 	.word	0x00001570


	//   ....[3]....
        /*0088*/ 	.word	0x00001580


	//   ....[4]....
        /*008c*/ 	.word	0x00001590


	//   ....[5]....
        /*0090*/ 	.word	0x000015c0


	//   ....[6]....
        /*0094*/ 	.word	0x000015e0


	//   ....[7]....
        /*0098*/ 	.word	0x00001610


	//   ....[8]....
        /*009c*/ 	.word	0x00001620


	//   ....[9]....
        /*00a0*/ 	.word	0x00001630


	//   ....[10]....
        /*00a4*/ 	.word	0x00001660


	//   ....[11]....
        /*00a8*/ 	.word	0x00001670


	//   ....[12]....
        /*00ac*/ 	.word	0x000016b0


	//   ....[13]....
        /*00b0*/ 	.word	0x000016c0


	//   ....[14]....
        /*00b4*/ 	.word	0x000016d0


	//   ....[15]....
        /*00b8*/ 	.word	0x00001760


	//   ....[16]....
        /*00bc*/ 	.word	0x000017a0


	//   ....[17]....
        /*00c0*/ 	.word	0x000017d0


	//   ....[18]....
        /*00c4*/ 	.word	0x000017e0


	//   ....[19]....
        /*00c8*/ 	.word	0x000017f0


	//----- nvinfo : EIATTR_VRC_CTA_INIT_COUNT
	.align		4
.L_334:
        /*00cc*/ 	.byte	0x02, 0x4a
	.zero		1
	.zero		1


	//----- nvinfo : EIATTR_EXIT_INSTR_OFFSETS
	.align		4
        /*00d0*/ 	.byte	0x04, 0x1c
        /*00d2*/ 	.short	(.L_336 - .L_335)


	//   ....[0]....
.L_335:
        /*00d4*/ 	.word	0x00000280


	//   ....[1]....
        /*00d8*/ 	.word	0x00001d80


	//   ....[2]....
        /*00dc*/ 	.word	0x00001e00


	//----- nvinfo : EIATTR_MAX_THREADS
	.align		4
.L_336:
        /*00e0*/ 	.byte	0x04, 0x05
        /*00e2*/ 	.short	(.L_338 - .L_337)
.L_337:
        /*00e4*/ 	.word	0x00000100
        /*00e8*/ 	.word	0x00000001
        /*00ec*/ 	.word	0x00000001


	//----- nvinfo : EIATTR_CRS_STACK_SIZE
	.align		4
.L_338:
        /*00f0*/ 	.byte	0x04, 0x1e
        /*00f2*/ 	.short	(.L_340 - .L_339)
.L_339:
        /*00f4*/ 	.word	0x00000000


	//----- nvinfo : EIATTR_CBANK_PARAM_SIZE
	.align		4
.L_340:
        /*00f8*/ 	.byte	0x03, 0x19
        /*00fa*/ 	.short	0x00f0


	//----- nvinfo : EIATTR_PARAM_CBANK
	.align		4
        /*00fc*/ 	.byte	0x04, 0x0a
        /*00fe*/ 	.short	(.L_342 - .L_341)
	.align		4
.L_341:
        /*0100*/ 	.word	index@(.nv.constant0._ZN7cutlass13device_kernelIN5flash22FlashAttnBwdPreprocessIN4cute5tupleIJNS3_1CILi80EEENS5_ILi128EEEEEENS_10bfloat16_tEfNS_4arch4Sm90ELb1ELb1EEEEEvNT_6ParamsE)
        /*0104*/ 	.short	0x0380
        /*0106*/ 	.short	0x00f0


	//----- nvinfo : EIATTR_SW_WAR
	.align		4
.L_342:
        /*0108*/ 	.byte	0x04, 0x36
        /*010a*/ 	.short	(.L_344 - .L_343)
.L_343:
        /*010c*/ 	.word	0x00000008
.L_344:


//--------------------- .nv.info._ZN7cutlass13device_kernelIN5flash11enable_sm90INS1_16FlashAttnBwdSm90INS1_25CollectiveMainloopBwdSm90ILi2ELi2ELi2EN4cute5tupleIJNS5_1CILi1EEES8_S8_EEENS6_IJNS7_ILi64EEENS7_ILi128EEESB_EEENS_10bfloat16_tEfNS_4arch4Sm90ELb0ELb1ELb0ELb0ELb0ELb1ELb0ELb0ELi2ELi1ELi2ELi1ELb0EEENS1_21CollectiveEpilogueBwdISC_SD_SF_Li256ELb0ELb0ELi1EEENS1_19SingleTileSchedulerILb0ELb0ELb0ELi128EEEEEEEEEvNT_6ParamsE --------------------------
	.section	.nv.info._ZN7cutlass13device_kernelIN5flash11enable_sm90INS1_16FlashAttnBwdSm90INS1_25CollectiveMainloopBwdSm90ILi2ELi2ELi2EN4cute5tupleIJNS5_1CILi1EEES8_S8_EEENS6_IJNS7_ILi64EEENS7_ILi128EEESB_EEENS_10bfloat16_tEfNS_4arch4Sm90ELb0ELb1ELb0ELb0ELb0ELb1ELb0ELb0ELi2ELi1ELi2ELi1ELb0EEENS1_21CollectiveEpilogueBwdISC_SD_SF_Li256ELb0ELb0ELi1EEENS1_19SingleTileSchedulerILb0ELb0ELb0ELi128EEEEEEEEEvNT_6ParamsE,"",@"SHT_CUDA_INFO"
	.sectionflags	@""
	.align	4


	//----- nvinfo : EIATTR_CUDA_API_VERSION
	.align		4
        /*0000*/ 	.byte	0x04, 0x37
        /*0002*/ 	.short	(.L_346 - .L_345)
.L_345:
        /*0004*/ 	.word	0x00000082


	//----- nvinfo : EIATTR_KPARAM_INFO
	.align		4
.L_346:
        /*0008*/ 	.byte	0x04, 0x17
        /*000a*/ 	.short	(.L_348 - .L_347)
.L_347:
        /*000c*/ 	.word	0x00000000
        /*0010*/ 	.short	0x0000
        /*0012*/ 	.short	0x0000
        /*0014*/ 	.byte	0x00, 0xf0, 0x01, 0x24


	//----- nvinfo : EIATTR_SPARSE_MMA_MASK
	.align		4
.L_348:
        /*0018*/ 	.byte	0x03, 0x50
        /*001a*/ 	.short	0x0000


	//----- nvinfo : EIATTR_MAXREG_COUNT
	.align		4
        /*001c*/ 	.byte	0x03, 0x1b
        /*001e*/ 	.short	0x00a8


	//----- nvinfo : EIATTR_MERCURY_ISA_VERSION
	.align		4
        /*0020*/ 	.byte	0x03, 0x5f
        /*0022*/ 	.short	0x0101


	//----- nvinfo : EIATTR_VRC_CTA_INIT_COUNT
	.align		4
        /*0024*/ 	.byte	0x02, 0x4a
	.zero		1
	.zero		1


	//----- nvinfo : EIATTR_EXIT_INSTR_OFFSETS
	.align		4
        /*0028*/ 	.byte	0x04, 0x1c
        /*002a*/ 	.short	(.L_350 - .L_349)


	//   ....[0]....
.L_349:
        /*002c*/ 	.word	0x00000010


	//----- nvinfo : EIATTR_MAX_THREADS
	.align		4
.L_350:
        /*0030*/ 	.byte	0x04, 0x05
        /*0032*/ 	.short	(.L_352 - .L_351)
.L_351:
        /*0034*/ 	.word	0x00000180
        /*0038*/ 	.word	0x00000001
        /*003c*/ 	.word	0x00000001


	//----- nvinfo : EIATTR_CBANK_PARAM_SIZE
	.align		4
.L_352:
        /*0040*/ 	.byte	0x03, 0x19
        /*0042*/ 	.short	0x0900


	//----- nvinfo : EIATTR_PARAM_CBANK
	.align		4
        /*0044*/ 	.byte	0x04, 0x0a
        /*0046*/ 	.short	(.L_354 - .L_353)
	.align		4
.L_353:
        /*0048*/ 	.word	index@(.nv.constant0._ZN7cutlass13device_kernelIN5flash11enable_sm90INS1_16FlashAttnBwdSm90INS1_25CollectiveMainloopBwdSm90ILi2ELi2ELi2EN4cute5tupleIJNS5_1CILi1EEES8_S8_EEENS6_IJNS7_ILi64EEENS7_ILi128EEESB_EEENS_10bfloat16_tEfNS_4arch4Sm90ELb0ELb1ELb0ELb0ELb0ELb1ELb0ELb0ELi2ELi1ELi2ELi1ELb0EEENS1_21CollectiveEpilogueBwdISC_SD_SF_Li256ELb0ELb0ELi1EEENS1_19SingleTileSchedulerILb0ELb0ELb0ELi128EEEEEEEEEvNT_6ParamsE)
        /*004c*/ 	.short	0x0380
        /*004e*/ 	.short	0x0900


	//----- nvinfo : EIATTR_SW_WAR
	.align		4
.L_354:
        /*0050*/ 	.byte	0x04, 0x36
        /*0052*/ 	.short	(.L_356 - .L_355)
.L_355:
        /*0054*/ 	.word	0x00000008
.L_356:


//--------------------- .nv.info._ZN7cutlass13device_kernelIN5flash11enable_sm90INS1_16FlashAttnBwdSm90INS1_25CollectiveMainloopBwdSm90ILi2ELi2ELi2EN4cute5tupleIJNS5_1CILi1EEES8_S8_EEENS6_IJNS7_ILi64EEENS7_ILi128EEESB_EEENS_10bfloat16_tEfNS_4arch4Sm90ELb0ELb1ELb0ELb0ELb1ELb1ELb0ELb0ELi2ELi1ELi2ELi1ELb0EEENS1_21CollectiveEpilogueBwdISC_SD_SF_Li256ELb0ELb0ELi1EEENS1_19SingleTileSchedulerILb0ELb0ELb0ELi128EEEEEEEEEvNT_6ParamsE --------------------------
	.section	.nv.info._ZN7cutlass13device_kernelIN5flash11enable_sm90INS1_16FlashAttnBwdSm90INS1_25CollectiveMainloopBwdSm90ILi2ELi2ELi2EN4cute5tupleIJNS5_1CILi1EEES8_S8_EEENS6_IJNS7_ILi64EEENS7_ILi128EEESB_EEENS_10bfloat16_tEfNS_4arch4Sm90ELb0ELb1ELb0ELb0ELb1ELb1ELb0ELb0ELi2ELi1ELi2ELi1ELb0EEENS1_21CollectiveEpilogueBwdISC_SD_SF_Li256ELb0ELb0ELi1EEENS1_19SingleTileSchedulerILb0ELb0ELb0ELi128EEEEEEEEEvNT_6ParamsE,"",@"SHT_CUDA_INFO"
	.sectionflags	@""
	.align	4


	//----- nvinfo : EIATTR_CUDA_API_VERSION
	.align		4
        /*0000*/ 	.byte	0x04, 0x37
        /*0002*/ 	.short	(.L_358 - .L_357)
.L_357:
        /*0004*/ 	.word	0x00000082


	//----- nvinfo : EIATTR_KPARAM_INFO
	.align		4
.L_358:
        /*0008*/ 	.byte	0x04, 0x17
        /*000a*/ 	.short	(.L_360 - .L_359)
.L_359:
        /*000c*/ 	.word	0x00000000
        /*0010*/ 	.short	0x0000
        /*0012*/ 	.short	0x0000
        /*0014*/ 	.byte	0x00, 0xf0, 0x01, 0x24


	//----- nvinfo : EIATTR_SPARSE_MMA_MASK
	.align		4
.L_360:
        /*0018*/ 	.byte	0x03, 0x50
        /*001a*/ 	.short	0x0000


	//----- nvinfo : EIATTR_MAXREG_COUNT
	.align		4
        /*001c*/ 	.byte	0x03, 0x1b
        /*001e*/ 	.short	0x00a8


	//----- nvinfo : EIATTR_MERCURY_ISA_VERSION
	.align		4
        /*0020*/ 	.byte	0x03, 0x5f
        /*0022*/ 	.short	0x0101


	//----- nvinfo : EIATTR_VRC_CTA_INIT_COUNT
	.align		4
        /*0024*/ 	.byte	0x02, 0x4a
	.zero		1
	.zero		1


	//----- nvinfo : EIATTR_EXIT_INSTR_OFFSETS
	.align		4
        /*0028*/ 	.byte	0x04, 0x1c
        /*002a*/ 	.short	(.L_362 - .L_361)


	//   ....[0]....
.L_361:
        /*002c*/ 	.word	0x00000010


	//----- nvinfo : EIATTR_MAX_THREADS
	.align		4
.L_362:
        /*0030*/ 	.byte	0x04, 0x05
        /*0032*/ 	.short	(.L_364 - .L_363)
.L_363:
        /*0034*/ 	.word	0x00000180
        /*0038*/ 	.word	0x00000001
        /*003c*/ 	.word	0x00000001


	//----- nvinfo : EIATTR_CBANK_PARAM_SIZE
	.align		4
.L_364:
        /*0040*/ 	.byte	0x03, 0x19
        /*0042*/ 	.short	0x0900


	//----- nvinfo : EIATTR_PARAM_CBANK
	.align		4
        /*0044*/ 	.byte	0x04, 0x0a
        /*0046*/ 	.short	(.L_366 - .L_365)
	.align		4
.L_365:
        /*0048*/ 	.word	index@(.nv.constant0._ZN7cutlass13device_kernelIN5flash11enable_sm90INS1_16FlashAttnBwdSm90INS1_25CollectiveMainloopBwdSm90ILi2ELi2ELi2EN4cute5tupleIJNS5_1CILi1EEES8_S8_EEENS6_IJNS7_ILi64EEENS7_ILi128EEESB_EEENS_10bfloat16_tEfNS_4arch4Sm90ELb0ELb1ELb0ELb0ELb1ELb1ELb0ELb0ELi2ELi1ELi2ELi1ELb0EEENS1_21CollectiveEpilogueBwdISC_SD_SF_Li256ELb0ELb0ELi1EEENS1_19SingleTileSchedulerILb0ELb0ELb0ELi128EEEEEEEEEvNT_6ParamsE)
        /*004c*/ 	.short	0x0380
        /*004e*/ 	.short	0x0900


	//----- nvinfo : EIATTR_SW_WAR
	.align		4
.L_366:
        /*0050*/ 	.byte	0x04, 0x36
        /*0052*/ 	.short	(.L_368 - .L_367)
.L_367:
        /*0054*/ 	.word	0x00000008
.L_368:


//--------------------- .nv.info._ZN7cutlass13device_kernelIN5flash11enable_sm90INS1_16FlashAttnBwdSm90INS1_25CollectiveMainloopBwdSm90ILi2ELi2ELi2EN4cute5tupleIJNS5_1CILi1EEES8_S8_EEENS6_IJNS7_ILi64EEENS7_ILi128EEESB_EEENS_10bfloat16_tEfNS_4arch4Sm90ELb0ELb1ELb0ELb0ELb0ELb1ELb0ELb0ELi2ELi1ELi2ELi1ELb0EEENS1_24CollectiveEpilogueBwdGQAISC_fSF_Li256ELb0ELb0EEENS1_19SingleTileSchedulerILb0ELb0ELb0ELi128EEEEEEEEEvNT_6ParamsE --------------------------
	.section	.nv.info._ZN7cutlass13device_kernelIN5flash11enable_sm90INS1_16FlashAttnBwdSm90INS1_25CollectiveMainloopBwdSm90ILi2ELi2ELi2EN4cute5tupleIJNS5_1CILi1EEES8_S8_EEENS6_IJNS7_ILi64EEENS7_ILi128EEESB_EEENS_10bfloat16_tEfNS_4arch4Sm90ELb0ELb1ELb0ELb0ELb0ELb1ELb0ELb0ELi2ELi1ELi2ELi1ELb0EEENS1_24CollectiveEpilogueBwdGQAISC_fSF_Li256ELb0ELb0EEENS1_19SingleTileSchedulerILb0ELb0ELb0ELi128EEEEEEEEEvNT_6ParamsE,"",@"SHT_CUDA_INFO"
	.sectionflags	@""
	.align	4


	//----- nvinfo : EIATTR_CUDA_API_VERSION
	.align		4
        /*0000*/ 	.byte	0x04, 0x37
        /*0002*/ 	.short	(.L_370 - .L_369)
.L_369:
        /*0004*/ 	.word	0x00000082


	//----- nvinfo : EIATTR_KPARAM_INFO
	.align		4
.L_370:
        /*0008*/ 	.byte	0x04, 0x17
        /*000a*/ 	.short	(.L_372 - .L_371)
.L_371:
        /*000c*/ 	.word	0x00000000
        /*0010*/ 	.short	0x0000
        /*0012*/ 	.short	0x0000
        /*0014*/ 	.byte	0x00, 0xf0, 0x01, 0x1a


	//----- nvinfo : EIATTR_SPARSE_MMA_MASK
	.align		4
.L_372:
        /*0018*/ 	.byte	0x03, 0x50
        /*001a*/ 	.short	0x0000


	//----- nvinfo : EIATTR_MAXREG_COUNT
	.align		4
        /*001c*/ 	.byte	0x03, 0x1b
        /*001e*/ 	.short	0x00a8


	//----- nvinfo : EIATTR_MERCURY_ISA_VERSION
	.align		4
        /*0020*/ 	.byte	0x03, 0x5f
        /*0022*/ 	.short	0x0101


	//----- nvinfo : EIATTR_VRC_CTA_INIT_COUNT
	.align		4
        /*0024*/ 	.byte	0x02, 0x4a
	.zero		1
	.zero		1


	//----- nvinfo : EIATTR_EXIT_INSTR_OFFSETS
	.align		4
        /*0028*/ 	.byte	0x04, 0x1c
        /*002a*/ 	.short	(.L_374 - .L_373)


	//   ....[0]....
.L_373:
        /*002c*/ 	.word	0x00000010


	//----- nvinfo : EIATTR_MAX_THREADS
	.align		4
.L_374:
        /*0030*/ 	.byte	0x04, 0x05
        /*0032*/ 	.short	(.L_376 - .L_375)
.L_375:
        /*0034*/ 	.word	0x00000180
        /*0038*/ 	.word	0x00000001
        /*003c*/ 	.word	0x00000001


	//----- nvinfo : EIATTR_CBANK_PARAM_SIZE
	.align		4
.L_376:
        /*0040*/ 	.byte	0x03, 0x19
        /*0042*/ 	.short	0x0680


	//----- nvinfo : EIATTR_PARAM_CBANK
	.align		4
        /*0044*/ 	.byte	0x04, 0x0a
        /*0046*/ 	.short	(.L_378 - .L_377)
	.align		4
.L_377:
        /*0048*/ 	.word	index@(.nv.constant0._ZN7cutlass13device_kernelIN5flash11enable_sm90INS1_16FlashAttnBwdSm90INS1_25CollectiveMainloopBwdSm90ILi2ELi2ELi2EN4cute5tupleIJNS5_1CILi1EEES8_S8_EEENS6_IJNS7_ILi64EEENS7_ILi128EEESB_EEENS_10bfloat16_tEfNS_4arch4Sm90ELb0ELb1ELb0ELb0ELb0ELb1ELb0ELb0ELi2ELi1ELi2ELi1ELb0EEENS1_24CollectiveEpilogueBwdGQAISC_fSF_Li256ELb0ELb0EEENS1_19SingleTileSchedulerILb0ELb0ELb0ELi128EEEEEEEEEvNT_6ParamsE)
        /*004c*/ 	.short	0x0380
        /*004e*/ 	.short	0x0680


	//----- nvinfo : EIATTR_SW_WAR
	.align		4
.L_378:
        /*0050*/ 	.byte	0x04, 0x36
        /*0052*/ 	.short	(.L_380 - .L_379)
.L_379:
        /*0054*/ 	.word	0x00000008
.L_380:


//--------------------- .nv.info._ZN7cutlass13device_kernelIN5flash11enable_sm90INS1_16FlashAttnBwdSm90INS1_25CollectiveMainloopBwdSm90ILi2ELi2ELi2EN4cute5tupleIJNS5_1CILi1EEES8_S8_EEENS6_IJNS7_ILi64EEENS7_ILi128EEESB_EEENS_10bfloat16_tEfNS_4arch4Sm90ELb0ELb1ELb0ELb0ELb1ELb1ELb0ELb0ELi2ELi1ELi2ELi1ELb0EEENS1_24CollectiveEpilogueBwdGQAISC_fSF_Li256ELb0ELb1EEENS1_19SingleTileSchedulerILb0ELb0ELb0ELi128EEEEEEEEEvNT_6ParamsE --------------------------
	.section	.nv.info._ZN7cutlass13device_kernelIN5flash11enable_sm90INS1_16FlashAttnBwdSm90INS1_25CollectiveMainloopBwdSm90ILi2ELi2ELi2EN4cute5tupleIJNS5_1CILi1EEES8_S8_EEENS6_IJNS7_ILi64EEENS7_ILi128EEESB_EEENS_10bfloat16_tEfNS_4arch4Sm90ELb0ELb1ELb0ELb0ELb1ELb1ELb0ELb0ELi2ELi1ELi2ELi1ELb0EEENS1_24CollectiveEpilogueBwdGQAISC_fSF_Li256ELb0ELb1EEENS1_19SingleTileSchedulerILb0ELb0ELb0ELi128EEEEEEEEEvNT_6ParamsE,"",@"SHT_CUDA_INFO"
	.sectionflags	@""
	.align	4


	//----- nvinfo : EIATTR_CUDA_API_VERSION
	.align		4
        /*0000*/ 	.byte	0x04, 0x37
        /*0002*/ 	.short	(.L_382 - .L_381)
.L_381:
        /*0004*/ 	.word	0x00000082


	//----- nvinfo : EIATTR_KPARAM_INFO
	.align		4
.L_382:
        /*0008*/ 	.byte	0x04, 0x17
        /*000a*/ 	.short	(.L_384 - .L_383)
.L_383:
        /*000c*/ 	.word	0x00000000
        /*0010*/ 	.short	0x0000
        /*0012*/ 	.short	0x0000
        /*0014*/ 	.byte	0x00, 0xf0, 0x01, 0x1a


	//----- nvinfo : EIATTR_SPARSE_MMA_MASK
	.align		4
.L_384:
        /*0018*/ 	.byte	0x03, 0x50
        /*001a*/ 	.short	0x0000


	//----- nvinfo : EIATTR_MAXREG_COUNT
	.align		4
        /*001c*/ 	.byte	0x03, 0x1b
        /*001e*/ 	.short	0x00a8


	//----- nvinfo : EIATTR_MERCURY_ISA_VERSION
	.align		4
        /*0020*/ 	.byte	0x03, 0x5f
        /*0022*/ 	.short	0x0101


	//----- nvinfo : EIATTR_VRC_CTA_INIT_COUNT
	.align		4
        /*0024*/ 	.byte	0x02, 0x4a
	.zero		1
	.zero		1


	//----- nvinfo : EIATTR_EXIT_INSTR_OFFSETS
	.align		4
        /*0028*/ 	.byte	0x04, 0x1c
        /*002a*/ 	.short	(.L_386 - .L_385)


	//   ....[0]....
.L_385:
        /*002c*/ 	.word	0x00000010


	//----- nvinfo : EIATTR_MAX_THREADS
	.align		4
.L_386:
        /*0030*/ 	.byte	0x04, 0x05
        /*0032*/ 	.short	(.L_388 - .L_387)
.L_387:
        /*0034*/ 	.word	0x00000180
        /*0038*/ 	.word	0x00000001
        /*003c*/ 	.word	0x00000001


	//----- nvinfo : EIATTR_CBANK_PARAM_SIZE
	.align		4
.L_388:
        /*0040*/ 	.byte	0x03, 0x19
        /*0042*/ 	.short	0x0680


	//----- nvinfo : EIATTR_PARAM_CBANK
	.align		4
        /*0044*/ 	.byte	0x04, 0x0a
        /*0046*/ 	.short	(.L_390 - .L_389)
	.align		4
.L_389:
        /*0048*/ 	.word	index@(.nv.constant0._ZN7cutlass13device_kernelIN5flash11enable_sm90INS1_16FlashAttnBwdSm90INS1_25CollectiveMainloopBwdSm90ILi2ELi2ELi2EN4cute5tupleIJNS5_1CILi1EEES8_S8_EEENS6_IJNS7_ILi64EEENS7_ILi128EEESB_EEENS_10bfloat16_tEfNS_4arch4Sm90ELb0ELb1ELb0ELb0ELb1ELb1ELb0ELb0ELi2ELi1ELi2ELi1ELb0EEENS1_24CollectiveEpilogueBwdGQAISC_fSF_Li256ELb0ELb1EEENS1_19SingleTileSchedulerILb0ELb0ELb0ELi128EEEEEEEEEvNT_6ParamsE)
        /*004c*/ 	.short	0x0380
        /*004e*/ 	.short	0x0680


	//----- nvinfo : EIATTR_SW_WAR
	.align		4
.L_390:
        /*0050*/ 	.byte	0x04, 0x36
        /*0052*/ 	.short	(.L_392 - .L_391)
.L_391:
        /*0054*/ 	.word	0x00000008
.L_392:


//--------------------- .nv.info._ZN7cutlass13device_kernelIN5flash11enable_sm90INS1_16FlashAttnBwdSm90INS1_25CollectiveMainloopBwdSm90ILi2ELi2ELi2EN4cute5tupleIJNS5_1CILi1EEES8_S8_EEENS6_IJNS7_ILi64EEENS7_ILi128EEESB_EEENS_10bfloat16_tEfNS_4arch4Sm90ELb0ELb1ELb0ELb1ELb0ELb1ELb0ELb0ELi2ELi1ELi2ELi1ELb0EEENS1_21CollectiveEpilogueBwdISC_SD_SF_Li256ELb1ELb0ELi1EEENS1_19SingleTileSchedulerILb1ELb0ELb0ELi128EEEEEEEEEvNT_6ParamsE --------------------------
	.section	.nv.info._ZN7cutlass13device_kernelIN5flash11enable_sm90INS1_16FlashAttnBwdSm90INS1_25CollectiveMainloopBwdSm90ILi2ELi2ELi2EN4cute5tupleIJNS5_1CILi1EEES8_S8_EEENS6_IJNS7_ILi64EEENS7_ILi128EEESB_EEENS_10bfloat16_tEfNS_4arch4Sm90ELb0ELb1ELb0ELb1ELb0ELb1ELb0ELb0ELi2ELi1ELi2ELi1ELb0EEENS1_21CollectiveEpilogueBwdISC_SD_SF_Li256ELb1ELb0ELi1EEENS1_19SingleTileSchedulerILb1ELb0ELb0ELi128EEEEEEEEEvNT_6ParamsE,"",@"SHT_CUDA_INFO"
	.sectionflags	@""
	.align	4


	//----- nvinfo : EIATTR_CUDA_API_VERSION
	.align		4
        /*0000*/ 	.byte	0x04, 0x37
        /*0002*/ 	.short	(.L_394 - .L_393)
.L_393:
        /*0004*/ 	.word	0x00000082


	//----- nvinfo : EIATTR_KPARAM_INFO
	.align		4
.L_394:
        /*0008*/ 	.byte	0x04, 0x17
        /*000a*/ 	.short	(.L_396 - .L_395)
.L_395:
        /*000c*/ 	.word	0x00000000
        /*0010*/ 	.short	0x0000
        /*0012*/ 	.short	0x0000
        /*0014*/ 	.byte	0x00, 0xf0, 0x01, 0x1a


	//----- nvinfo : EIATTR_SPARSE_MMA_MASK
	.align		4
.L_396:
        /*0018*/ 	.byte	0x03, 0x50
        /*001a*/ 	.short	0x0000


	//----- nvinfo : EIATTR_MAXREG_COUNT
	.align		4
        /*001c*/ 	.byte	0x03, 0x1b
        /*001e*/ 	.short	0x00a8


	//----- nvinfo : EIATTR_MERCURY_ISA_VERSION
	.align		4
        /*0020*/ 	.byte	0x03, 0x5f
        /*0022*/ 	.short	0x0101


	//----- nvinfo : EIATTR_VRC_CTA_INIT_COUNT
	.align		4
        /*0024*/ 	.byte	0x02, 0x4a
	.zero		1
	.zero		1


	//----- nvinfo : EIATTR_EXIT_INSTR_OFFSETS
	.align		4
        /*0028*/ 	.byte	0x04, 0x1c
        /*002a*/ 	.short	(.L_398 - .L_397)


	//   ....[0]....
.L_397:
        /*002c*/ 	.word	0x00000010


	//----- nvinfo : EIATTR_MAX_THREADS
	.align		4
.L_398:
        /*0030*/ 	.byte	0x04, 0x05
        /*0032*/ 	.short	(.L_400 - .L_399)
.L_399:
        /*0034*/ 	.word	0x00000180
        /*0038*/ 	.word	0x00000001
        /*003c*/ 	.word	0x00000001


	//----- nvinfo : EIATTR_CBANK_PARAM_SIZE
	.align		4
.L_400:
        /*0040*/ 	.byte	0x03, 0x19
        /*0042*/ 	.short	0x0680


	//----- nvinfo : EIATTR_PARAM_CBANK
	.align		4
        /*0044*/ 	.byte	0x04, 0x0a
        /*0046*/ 	.short	(.L_402 - .L_401)
	.align		4
.L_401:
        /*0048*/ 	.word	index@(.nv.constant0._ZN7cutlass13device_kernelIN5flash11enable_sm90INS1_16FlashAttnBwdSm90INS1_25CollectiveMainloopBwdSm90ILi2ELi2ELi2EN4cute5tupleIJNS5_1CILi1EEES8_S8_EEENS6_IJNS7_ILi64EEENS7_ILi128EEESB_EEENS_10bfloat16_tEfNS_4arch4Sm90ELb0ELb1ELb0ELb1ELb0ELb1ELb0ELb0ELi2ELi1ELi2ELi1ELb0EEENS1_21CollectiveEpilogueBwdISC_SD_SF_Li256ELb1ELb0ELi1EEENS1_19SingleTileSchedulerILb1ELb0ELb0ELi128EEEEEEEEEvNT_6ParamsE)
        /*004c*/ 	.short	0x0380
        /*004e*/ 	.short	0x0680


	//----- nvinfo : EIATTR_SW_WAR
	.align		4
.L_402:
        /*0050*/ 	.byte	0x04, 0x36
        /*0052*/ 	.short	(.L_404 - .L_403)
.L_403:
        /*0054*/ 	.word	0x00000008
.L_404:


//--------------------- .nv.info._ZN7cutlass13device_kernelIN5flash11enable_sm90INS1_16FlashAttnBwdSm90INS1_25CollectiveMainloopBwdSm90ILi2ELi2ELi2EN4cute5tupleIJNS5_1CILi1EEES8_S8_EEENS6_IJNS7_ILi64EEENS7_ILi128EEESB_EEENS_10bfloat16_tEfNS_4arch4Sm90ELb0ELb1ELb0ELb1ELb1ELb1ELb0ELb0ELi2ELi1ELi2ELi1ELb0EEENS1_21CollectiveEpilogueBwdISC_SD_SF_Li256ELb1ELb0ELi1EEENS1_19SingleTileSchedulerILb1ELb0ELb0ELi128EEEEEEEEEvNT_6ParamsE --------------------------
	.section	.nv.info._ZN7cutlass13device_kernelIN5flash11enable_sm90INS1_16FlashAttnBwdSm90INS1_25CollectiveMainloopBwdSm90ILi2ELi2ELi2EN4cute5tupleIJNS5_1CILi1EEES8_S8_EEENS6_IJNS7_ILi64EEENS7_ILi128EEESB_EEENS_10bfloat16_tEfNS_4arch4Sm90ELb0ELb1ELb0ELb1ELb1ELb1ELb0ELb0ELi2ELi1ELi2ELi1ELb0EEENS1_21CollectiveEpilogueBwdISC_SD_SF_Li256ELb1ELb0ELi1EEENS1_19SingleTileSchedulerILb1ELb0ELb0ELi128EEEEEEEEEvNT_6ParamsE,"",@"SHT_CUDA_INFO"
	.sectionflags	@""
	.align	4


	//----- nvinfo : EIATTR_CUDA_API_VERSION
	.align		4
        /*0000*/ 	.byte	0x04, 0x37
        /*0002*/ 	.short	(.L_406 - .L_405)
.L_405:
        /*0004*/ 	.word	0x00000082


	//----- nvinfo : EIATTR_KPARAM_INFO
	.align		4
.L_406:
        /*0008*/ 	.byte	0x04, 0x17
        /*000a*/ 	.short	(.L_408 - .L_407)
.L_407:
        /*000c*/ 	.word	0x00000000
        /*0010*/ 	.short	0x0000
        /*0012*/ 	.short	0x0000
        /*0014*/ 	.byte	0x00, 0xf0, 0x01, 0x1a


	//----- nvinfo : EIATTR_SPARSE_MMA_MASK
	.align		4
.L_408:
        /*0018*/ 	.byte	0x03, 0x50
        /*001a*/ 	.short	0x0000


	//----- nvinfo : EIATTR_MAXREG_COUNT
	.align		4
        /*001c*/ 	.byte	0x03, 0x1b
        /*001e*/ 	.short	0x00a8


	//----- nvinfo : EIATTR_MERCURY_ISA_VERSION
	.align		4
        /*0020*/ 	.byte	0x03, 0x5f
        /*0022*/ 	.short	0x0101


	//----- nvinfo : EIATTR_VRC_CTA_INIT_COUNT
	.align		4
        /*0024*/ 	.byte	0x02, 0x4a
	.zero		1
	.zero		1


	//----- nvinfo : EIATTR_EXIT_INSTR_OFFSETS
	.align		4
        /*0028*/ 	.byte	0x04, 0x1c
        /*002a*/ 	.short	(.L_410 - .L_409)


	//   ....[0]....
.L_409:
        /*002c*/ 	.word	0x00000010


	//----- nvinfo : EIATTR_MAX_THREADS
	.align		4
.L_410:
        /*0030*/ 	.byte	0x04, 0x05
        /*0032*/ 	.short	(.L_412 - .L_411)
.L_411:
        /*0034*/ 	.word	0x00000180
        /*0038*/ 	.word	0x00000001
        /*003c*/ 	.word	0x00000001


	//----- nvinfo : EIATTR_CBANK_PARAM_SIZE
	.align		4
.L_412:
        /*0040*/ 	.byte	0x03, 0x19
        /*0042*/ 	.short	0x0680


	//----- nvinfo : EIATTR_PARAM_CBANK
	.align		4
        /*0044*/ 	.byte	0x04, 0x0a
        /*0046*/ 	.short	(.L_414 - .L_413)
	.align		4
.L_413:
        /*0048*/ 	.word	index@(.nv.constant0._ZN7cutlass13device_kernelIN5flash11enable_sm90INS1_16FlashAttnBwdSm90INS1_25CollectiveMainloopBwdSm90ILi2ELi2ELi2EN4cute5tupleIJNS5_1CILi1EEES8_S8_EEENS6_IJNS7_ILi64EEENS7_ILi128EEESB_EEENS_10bfloat16_tEfNS_4arch4Sm90ELb0ELb1ELb0ELb1ELb1ELb1ELb0ELb0ELi2ELi1ELi2ELi1ELb0EEENS1_21CollectiveEpilogueBwdISC_SD_SF_Li256ELb1ELb0ELi1EEENS1_19SingleTileSchedulerILb1ELb0ELb0ELi128EEEEEEEEEvNT_6ParamsE)
        /*004c*/ 	.short	0x0380
        /*004e*/ 	.short	0x0680


	//----- nvinfo : EIATTR_SW_WAR
	.align		4
.L_414:
        /*0050*/ 	.byte	0x04, 0x36
        /*0052*/ 	.short	(.L_416 - .L_415)
.L_415:
        /*0054*/ 	.word	0x00000008
.L_416:


//--------------------- .nv.info._ZN7cutlass13device_kernelIN5flash11enable_sm90INS1_16FlashAttnBwdSm90INS1_25CollectiveMainloopBwdSm90ILi2ELi2ELi2EN4cute5tupleIJNS5_1CILi1EEES8_S8_EEENS6_IJNS7_ILi64EEENS7_ILi128EEESB_EEENS_10bfloat16_tEfNS_4arch4Sm90ELb0ELb1ELb0ELb1ELb0ELb1ELb0ELb0ELi2ELi1ELi2ELi1ELb0EEENS1_24CollectiveEpilogueBwdGQAISC_fSF_Li256ELb1ELb0EEENS1_19SingleTileSchedulerILb1ELb0ELb0ELi128EEEEEEEEEvNT_6ParamsE --------------------------
	.section	.nv.info._ZN7cutlass13device_kernelIN5flash11enable_sm90INS1_16FlashAttnBwdSm90INS1_25CollectiveMainloopBwdSm90ILi2ELi2ELi2EN4cute5tupleIJNS5_1CILi1EEES8_S8_EEENS6_IJNS7_ILi64EEENS7_ILi128EEESB_EEENS_10bfloat16_tEfNS_4arch4Sm90ELb0ELb1ELb0ELb1ELb0ELb1ELb0ELb0ELi2ELi1ELi2ELi1ELb0EEENS1_24CollectiveEpilogueBwdGQAISC_fSF_Li256ELb1ELb0EEENS1_19SingleTileSchedulerILb1ELb0ELb0ELi128EEEEEEEEEvNT_6ParamsE,"",@"SHT_CUDA_INFO"
	.sectionflags	@""
	.align	4


	//----- nvinfo : EIATTR_CUDA_API_VERSION
	.align		4
        /*0000*/ 	.byte	0x04, 0x37
        /*0002*/ 	.short	(.L_418 - .L_417)
.L_417:
        /*0004*/ 	.word	0x00000082


	//----- nvinfo : EIATTR_KPARAM_INFO
	.align		4
.L_418:
        /*0008*/ 	.byte	0x04, 0x17
        /*000a*/ 	.short	(.L_420 - .L_419)
.L_419:
        /*000c*/ 	.word	0x00000000
        /*0010*/ 	.short	0x0000
        /*0012*/ 	.short	0x0000
        /*0014*/ 	.byte	0x00, 0xf0, 0x01, 0x1a


	//----- nvinfo : EIATTR_SPARSE_MMA_MASK
	.align		4
.L_420:
        /*0018*/ 	.byte	0x03, 0x50
        /*001a*/ 	.short	0x0000


	//----- nvinfo : EIATTR_MAXREG_COUNT
	.align		4
        /*001c*/ 	.byte	0x03, 0x1b
        /*001e*/ 	.short	0x00a8


	//----- nvinfo : EIATTR_MERCURY_ISA_VERSION
	.align		4
        /*0020*/ 	.byte	0x03, 0x5f
        /*0022*/ 	.short	0x0101


	//----- nvinfo : EIATTR_VRC_CTA_INIT_COUNT
	.align		4
        /*0024*/ 	.byte	0x02, 0x4a
	.zero		1
	.zero		1


	//----- nvinfo : EIATTR_EXIT_INSTR_OFFSETS
	.align		4
        /*0028*/ 	.byte	0x04, 0x1c
        /*002a*/ 	.short	(.L_422 - .L_421)


	//   ....[0]....
.L_421:
        /*002c*/ 	.word	0x00000010


	//----- nvinfo : EIATTR_MAX_THREADS
	.align		4
.L_422:
        /*0030*/ 	.byte	0x04, 0x05
        /*0032*/ 	.short	(.L_424 - .L_423)
.L_423:
        /*0034*/ 	.word	0x00000180
        /*0038*/ 	.word	0x00000001
        /*003c*/ 	.word	0x00000001


	//----- nvinfo : EIATTR_CBANK_PARAM_SIZE
	.align		4
.L_424:
        /*0040*/ 	.byte	0x03, 0x19
        /*0042*/ 	.short	0x0680


	//----- nvinfo : EIATTR_PARAM_CBANK
	.align		4
        /*0044*/ 	.byte	0x04, 0x0a
        /*0046*/ 	.short	(.L_426 - .L_425)
	.align		4
.L_425:
        /*0048*/ 	.word	index@(.nv.constant0._ZN7cutlass13device_kernelIN5flash11enable_sm90INS1_16FlashAttnBwdSm90INS1_25CollectiveMainloopBwdSm90ILi2ELi2ELi2EN4cute5tupleIJNS5_1CILi1EEES8_S8_EEENS6_IJNS7_ILi64EEENS7_ILi128EEESB_EEENS_10bfloat16_tEfNS_4arch4Sm90ELb0ELb1ELb0ELb1ELb0ELb1ELb0ELb0ELi2ELi1ELi2ELi1ELb0EEENS1_24CollectiveEpilogueBwdGQAISC_fSF_Li256ELb1ELb0EEENS1_19SingleTileSchedulerILb1ELb0ELb0ELi128EEEEEEEEEvNT_6ParamsE)
        /*004c*/ 	.short	0x0380
        /*004e*/ 	.short	0x0680


	//----- nvinfo : EIATTR_SW_WAR
	.align		4
.L_426:
        /*0050*/ 	.byte	0x04, 0x36
        /*0052*/ 	.short	(.L_428 - .L_427)
.L_427:
        /*0054*/ 	.word	0x00000008
.L_428:


//--------------------- .nv.info._ZN7cutlass13device_kernelIN5flash11enable_sm90INS1_16FlashAttnBwdSm90INS1_25CollectiveMainloopBwdSm90ILi2ELi2ELi2EN4cute5tupleIJNS5_1CILi1EEES8_S8_EEENS6_IJNS7_ILi64EEENS7_ILi128EEESB_EEENS_10bfloat16_tEfNS_4arch4Sm90ELb0ELb1ELb0ELb1ELb1ELb1ELb0ELb0ELi2ELi1ELi2ELi1ELb0EEENS1_24CollectiveEpilogueBwdGQAISC_fSF_Li256ELb1ELb1EEENS1_19SingleTileSchedulerILb1ELb0ELb0ELi128EEEEEEEEEvNT_6ParamsE --------------------------
	.section	.nv.info._ZN7cutlass13device_kernelIN5flash11enable_sm90INS1_16FlashAttnBwdSm90INS1_25CollectiveMainloopBwdSm90ILi2ELi2ELi2EN4cute5tupleIJNS5_1CILi1EEES8_S8_EEENS6_IJNS7_ILi64EEENS7_ILi128EEESB_EEENS_10bfloat16_tEfNS_4arch4Sm90ELb0ELb1ELb0ELb1ELb1ELb1ELb0ELb0ELi2ELi1ELi2ELi1ELb0EEENS1_24CollectiveEpilogueBwdGQAISC_fSF_Li256ELb1ELb1EEENS1_19SingleTileSchedulerILb1ELb0ELb0ELi128EEEEEEEEEvNT_6ParamsE,"",@"SHT_CUDA_INFO"
	.sectionflags	@""
	.align	4


	//----- nvinfo : EIATTR_CUDA_API_VERSION
	.align		4
        /*0000*/ 	.byte	0x04, 0x37
        /*0002*/ 	.short	(.L_430 - .L_429)
.L_429:
        /*0004*/ 	.word	0x00000082


	//----- nvinfo : EIATTR_KPARAM_INFO
	.align		4
.L_430:
        /*0008*/ 	.byte	0x04, 0x17
        /*000a*/ 	.short	(.L_432 - .L_431)
.L_431:
        /*000c*/ 	.word	0x00000000
        /*0010*/ 	.short	0x0000
        /*0012*/ 	.short	0x0000
        /*0014*/ 	.byte	0x00, 0xf0, 0x01, 0x1a


	//----- nvinfo : EIATTR_SPARSE_MMA_MASK
	.align		4
.L_432:
        /*0018*/ 	.byte	0x03, 0x50
        /*001a*/ 	.short	0x0000


	//----- nvinfo : EIATTR_MAXREG_COUNT
	.align		4
        /*001c*/ 	.byte	0x03, 0x1b
        /*001e*/ 	.short	0x00a8


	//----- nvinfo : EIATTR_MERCURY_ISA_VERSION
	.align		4
        /*0020*/ 	.byte	0x03, 0x5f
        /*0022*/ 	.short	0x0101


	//----- nvinfo : EIATTR_VRC_CTA_INIT_COUNT
	.align		4
        /*0024*/ 	.byte	0x02, 0x4a
	.zero		1
	.zero		1


	//----- nvinfo : EIATTR_EXIT_INSTR_OFFSETS
	.align		4
        /*0028*/ 	.byte	0x04, 0x1c
        /*002a*/ 	.short	(.L_434 - .L_433)


	//   ....[0]....
.L_433:
        /*002c*/ 	.word	0x00000010


	//----- nvinfo : EIATTR_MAX_THREADS
	.align		4
.L_434:
        /*0030*/ 	.byte	0x04, 0x05
        /*0032*/ 	.short	(.L_436 - .L_435)
.L_435:
        /*0034*/ 	.word	0x00000180
        /*0038*/ 	.word	0x00000001
        /*003c*/ 	.word	0x00000001


	//----- nvinfo : EIATTR_CBANK_PARAM_SIZE
	.align		4
.L_436:
        /*0040*/ 	.byte	0x03, 0x19
        /*0042*/ 	.short	0x0680


	//----- nvinfo : EIATTR_PARAM_CBANK
	.align		4
        /*0044*/ 	.byte	0x04, 0x0a
        /*0046*/ 	.short	(.L_438 - .L_437)
	.align		4
.L_437:
        /*0048*/ 	.word	index@(.nv.constant0._ZN7cutlass13device_kernelIN5flash11enable_sm90INS1_16FlashAttnBwdSm90INS1_25CollectiveMainloopBwdSm90ILi2ELi2ELi2EN4cute5tupleIJNS5_1CILi1EEES8_S8_EEENS6_IJNS7_ILi64EEENS7_ILi128EEESB_EEENS_10bfloat16_tEfNS_4arch4Sm90ELb0ELb1ELb0ELb1ELb1ELb1ELb0ELb0ELi2ELi1ELi2ELi1ELb0EEENS1_24CollectiveEpilogueBwdGQAISC_fSF_Li256ELb1ELb1EEENS1_19SingleTileSchedulerILb1ELb0ELb0ELi128EEEEEEEEEvNT_6ParamsE)
        /*004c*/ 	.short	0x0380
        /*004e*/ 	.short	0x0680


	//----- nvinfo : EIATTR_SW_WAR
	.align		4
.L_438:
        /*0050*/ 	.byte	0x04, 0x36
        /*0052*/ 	.short	(.L_440 - .L_439)
.L_439:
        /*0054*/ 	.word	0x00000008
.L_440:


//--------------------- .nv.info._ZN7cutlass13device_kernelIN5flash11enable_sm90INS1_16FlashAttnBwdSm90INS1_25CollectiveMainloopBwdSm90ILi2ELi2ELi2EN4cute5tupleIJNS5_1CILi1EEES8_S8_EEENS6_IJNS7_ILi64EEENS7_ILi128EEESB_EEENS_10bfloat16_tEfNS_4arch4Sm90ELb1ELb0ELb0ELb0ELb0ELb1ELb0ELb0ELi2ELi1ELi2ELi1ELb0EEENS1_21CollectiveEpilogueBwdISC_SD_SF_Li256ELb0ELb0ELi1EEENS1_25SingleTileBwdLPTSchedulerILb0ELi128ELb0EEEEEEEEEvNT_6ParamsE --------------------------
	.section	.nv.info._ZN7cutlass13device_kernelIN5flash11enable_sm90INS1_16FlashAttnBwdSm90INS1_25CollectiveMainloopBwdSm90ILi2ELi2ELi2EN4cute5tupleIJNS5_1CILi1EEES8_S8_EEENS6_IJNS7_ILi64EEENS7_ILi128EEESB_EEENS_10bfloat16_tEfNS_4arch4Sm90ELb1ELb0ELb0ELb0ELb0ELb1ELb0ELb0ELi2ELi1ELi2ELi1ELb0EEENS1_21CollectiveEpilogueBwdISC_SD_SF_Li256ELb0ELb0ELi1EEENS1_25SingleTileBwdLPTSchedulerILb0ELi128ELb0EEEEEEEEEvNT_6ParamsE,"",@"SHT_CUDA_INFO"
	.sectionflags	@""
	.align	4


	//----- nvinfo : EIATTR_CUDA_API_VERSION
	.align		4
        /*0000*/ 	.byte	0x04, 0x37
        /*0002*/ 	.short	(.L_442 - .L_441)
.L_441:
        /*0004*/ 	.word	0x00000082


	//----- nvinfo : EIATTR_KPARAM_INFO
	.align		4
.L_442:
        /*0008*/ 	.byte	0x04, 0x17
        /*000a*/ 	.short	(.L_444 - .L_443)
.L_443:
        /*000c*/ 	.word	0x00000000
        /*0010*/ 	.short	0x0000
        /*0012*/ 	.short	0x0000
        /*0014*/ 	.byte	0x00, 0xf0, 0x01, 0x24


	//----- nvinfo : EIATTR_SPARSE_MMA_MASK
	.align		4
.L_444:
        /*0018*/ 	.byte	0x03, 0x50
        /*001a*/ 	.short	0x0000


	//----- nvinfo : EIATTR_MAXREG_COUNT
	.align		4
        /*001c*/ 	.byte	0x03, 0x1b
        /*001e*/ 	.short	0x00a8


	//----- nvinfo : EIATTR_MERCURY_ISA_VERSION
	.align		4
        /*0020*/ 	.byte	0x03, 0x5f
        /*0022*/ 	.short	0x0101


	//----- nvinfo : EIATTR_VRC_CTA_INIT_COUNT
	.align		4
        /*0024*/ 	.byte	0x02, 0x4a
	.zero		1
	.zero		1


	//----- nvinfo : EIATTR_EXIT_INSTR_OFFSETS
	.align		4
        /*0028*/ 	.byte	0x04, 0x1c
        /*002a*/ 	.short	(.L_446 - .L_445)


	//   ....[0]....
.L_445:
        /*002c*/ 	.word	0x00000010


	//----- nvinfo : EIATTR_MAX_THREADS
	.align		4
.L_446:
        /*0030*/ 	.byte	0x04, 0x05
        /*0032*/ 	.short	(.L_448 - .L_447)
.L_447:
        /*0034*/ 	.word	0x00000180
        /*0038*/ 	.word	0x00000001
        /*003c*/ 	.word	0x00000001


	//----- nvinfo : EIATTR_CBANK_PARAM_SIZE
	.align		4
.L_448:
        /*0040*/ 	.byte	0x03, 0x19
        /*0042*/ 	.short	0x0900


	//----- nvinfo : EIATTR_PARAM_CBANK
	.align		4
        /*0044*/ 	.byte	0x04, 0x0a
        /*0046*/ 	.short	(.L_450 - .L_449)
	.align		4
.L_449:
        /*0048*/ 	.word	index@(.nv.constant0._ZN7cutlass13device_kernelIN5flash11enable_sm90INS1_16FlashAttnBwdSm90INS1_25CollectiveMainloopBwdSm90ILi2ELi2ELi2EN4cute5tupleIJNS5_1CILi1EEES8_S8_EEENS6_IJNS7_ILi64EEENS7_ILi128EEESB_EEENS_10bfloat16_tEfNS_4arch4Sm90ELb1ELb0ELb0ELb0ELb0ELb1ELb0ELb0ELi2ELi1ELi2ELi1ELb0EEENS1_21CollectiveEpilogueBwdISC_SD_SF_Li256ELb0ELb0ELi1EEENS1_25SingleTileBwdLPTSchedulerILb0ELi128ELb0EEEEEEEEEvNT_6ParamsE)
        /*004c*/ 	.short	0x0380
        /*004e*/ 	.short	0x0900


	//----- nvinfo : EIATTR_SW_WAR
	.align		4
.L_450:
        /*0050*/ 	.byte	0x04, 0x36
        /*0052*/ 	.short	(.L_452 - .L_451)
.L_451:
        /*0054*/ 	.word	0x00000008
.L_452:


//--------------------- .nv.info._ZN7cutlass13device_kernelIN5flash11enable_sm90INS1_16FlashAttnBwdSm90INS1_25CollectiveMainloopBwdSm90ILi2ELi2ELi2EN4cute5tupleIJNS5_1CILi1EEES8_S8_EEENS6_IJNS7_ILi64EEENS7_ILi128EEESB_EEENS_10bfloat16_tEfNS_4arch4Sm90ELb1ELb0ELb0ELb0ELb1ELb1ELb0ELb0ELi2ELi1ELi2ELi1ELb0EEENS1_21CollectiveEpilogueBwdISC_SD_SF_Li256ELb0ELb0ELi1EEENS1_25SingleTileBwdLPTSchedulerILb0ELi128ELb1EEEEEEEEEvNT_6ParamsE --------------------------
	.section	.nv.info._ZN7cutlass13device_kernelIN5flash11enable_sm90INS1_16FlashAttnBwdSm90INS1_25CollectiveMainloopBwdSm90ILi2ELi2ELi2EN4cute5tupleIJNS5_1CILi1EEES8_S8_EEENS6_IJNS7_ILi64EEENS7_ILi128EEESB_EEENS_10bfloat16_tEfNS_4arch4Sm90ELb1ELb0ELb0ELb0ELb1ELb1ELb0ELb0ELi2ELi1ELi2ELi1ELb0EEENS1_21CollectiveEpilogueBwdISC_SD_SF_Li256ELb0ELb0ELi1EEENS1_25SingleTileBwdLPTSchedulerILb0ELi128ELb1EEEEEEEEEvNT_6ParamsE,"",@"SHT_CUDA_INFO"
	.sectionflags	@""
	.align	4


	//----- nvinfo : EIATTR_CUDA_API_VERSION
	.align		4
        /*0000*/ 	.byte	0x04, 0x37
        /*0002*/ 	.short	(.L_454 - .L_453)
.L_453:
        /*0004*/ 	.word	0x00000082


	//----- nvinfo : EIATTR_KPARAM_INFO
	.align		4
.L_454:
        /*0008*/ 	.byte	0x04, 0x17
        /*000a*/ 	.short	(.L_456 - .L_455)
.L_455:
        /*000c*/ 	.word	0x00000000
        /*0010*/ 	.short	0x0000
        /*0012*/ 	.short	0x0000
        /*0014*/ 	.byte	0x00, 0xf0, 0x01, 0x24


	//----- nvinfo : EIATTR_SPARSE_MMA_MASK
	.align		4
.L_456:
        /*0018*/ 	.byte	0x03, 0x50
        /*001a*/ 	.short	0x0000


	//----- nvinfo : EIATTR_MAXREG_COUNT
	.align		4
        /*001c*/ 	.byte	0x03, 0x1b
        /*001e*/ 	.short	0x00a8


	//----- nvinfo : EIATTR_MERCURY_ISA_VERSION
	.align		4
        /*0020*/ 	.byte	0x03, 0x5f
        /*0022*/ 	.short	0x0101


	//----- nvinfo : EIATTR_VRC_CTA_INIT_COUNT
	.align		4
        /*0024*/ 	.byte	0x02, 0x4a
	.zero		1
	.zero		1


	//----- nvinfo : EIATTR_EXIT_INSTR_OFFSETS
	.align		4
        /*0028*/ 	.byte	0x04, 0x1c
        /*002a*/ 	.short	(.L_458 - .L_457)


	//   ....[0]....
.L_457:
        /*002c*/ 	.word	0x00000010


	//----- nvinfo : EIATTR_MAX_THREADS
	.align		4
.L_458:
        /*0030*/ 	.byte	0x04, 0x05
        /*0032*/ 	.short	(.L_460 - .L_459)
.L_459:
        /*0034*/ 	.word	0x00000180
        /*0038*/ 	.word	0x00000001
        /*003c*/ 	.word	0x00000001


	//----- nvinfo : EIATTR_CBANK_PARAM_SIZE
	.align		4
.L_460:
        /*0040*/ 	.byte	0x03, 0x19
        /*0042*/ 	.short	0x0900


	//----- nvinfo : EIATTR_PARAM_CBANK
	.align		4
        /*0044*/ 	.byte	0x04, 0x0a
        /*0046*/ 	.short	(.L_462 - .L_461)
	.align		4
.L_461:
        /*0048*/ 	.word	index@(.nv.constant0._ZN7cutlass13device_kernelIN5flash11enable_sm90INS1_16FlashAttnBwdSm90INS1_25CollectiveMainloopBwdSm90ILi2ELi2ELi2EN4cute5tupleIJNS5_1CILi1EEES8_S8_EEENS6_IJNS7_ILi64EEENS7_ILi128EEESB_EEENS_10bfloat16_tEfNS_4arch4Sm90ELb1ELb0ELb0ELb0ELb1ELb1ELb0ELb0ELi2ELi1ELi2ELi1ELb0EEENS1_21CollectiveEpilogueBwdISC_SD_SF_Li256ELb0ELb0ELi1EEENS1_25SingleTileBwdLPTSchedulerILb0ELi128ELb1EEEEEEEEEvNT_6ParamsE)
        /*004c*/ 	.short	0x0380
        /*004e*/ 	.short	0x0900


	//----- nvinfo : EIATTR_SW_WAR
	.align		4
.L_462:
        /*0050*/ 	.byte	0x04, 0x36
        /*0052*/ 	.short	(.L_464 - .L_463)
.L_463:
        /*0054*/ 	.word	0x00000008
.L_464:


//--------------------- .nv.info._ZN7cutlass13device_kernelIN5flash11enable_sm90INS1_16FlashAttnBwdSm90INS1_25CollectiveMainloopBwdSm90ILi2ELi2ELi2EN4cute5tupleIJNS5_1CILi1EEES8_S8_EEENS6_IJNS7_ILi64EEENS7_ILi128EEESB_EEENS_10bfloat16_tEfNS_4arch4Sm90ELb1ELb0ELb0ELb0ELb0ELb1ELb0ELb0ELi2ELi1ELi2ELi1ELb0EEENS1_24CollectiveEpilogueBwdGQAISC_fSF_Li256ELb0ELb0EEENS1_25SingleTileBwdLPTSchedulerILb0ELi128ELb0EEEEEEEEEvNT_6ParamsE --------------------------
	.section	.nv.info._ZN7cutlass13device_kernelIN5flash11enable_sm90INS1_16FlashAttnBwdSm90INS1_25CollectiveMainloopBwdSm90ILi2ELi2ELi2EN4cute5tupleIJNS5_1CILi1EEES8_S8_EEENS6_IJNS7_ILi64EEENS7_ILi128EEESB_EEENS_10bfloat16_tEfNS_4arch4Sm90ELb1ELb0ELb0ELb0ELb0ELb1ELb0ELb0ELi2ELi1ELi2ELi1ELb0EEENS1_24CollectiveEpilogueBwdGQAISC_fSF_Li256ELb0ELb0EEENS1_25SingleTileBwdLPTSchedulerILb0ELi128ELb0EEEEEEEEEvNT_6ParamsE,"",@"SHT_CUDA_INFO"
	.sectionflags	@""
	.align	4


	//----- nvinfo : EIATTR_CUDA_API_VERSION
	.align		4
        /*0000*/ 	.byte	0x04, 0x37
        /*0002*/ 	.short	(.L_466 - .L_465)
.L_465:
        /*0004*/ 	.word	0x00000082


	//----- nvinfo : EIATTR_KPARAM_INFO
	.align		4
.L_466:
        /*0008*/ 	.byte	0x04, 0x17
        /*000a*/ 	.short	(.L_468 - .L_467)
.L_467:
        /*000c*/ 	.word	0x00000000
        /*0010*/ 	.short	0x0000
        /*0012*/ 	.short	0x0000
        /*0014*/ 	.byte	0x00, 0xf0, 0x01, 0x1c


	//----- nvinfo : EIATTR_SPARSE_MMA_MASK
	.align		4
.L_468:
        /*0018*/ 	.byte	0x03, 0x50
        /*001a*/ 	.short	0x0000


	//----- nvinfo : EIATTR_MAXREG_COUNT
	.align		4
        /*001c*/ 	.byte	0x03, 0x1b
        /*001e*/ 	.short	0x00a8


	//----- nvinfo : EIATTR_MERCURY_ISA_VERSION
	.align		4
        /*0020*/ 	.byte	0x03, 0x5f
        /*0022*/ 	.short	0x0101


	//----- nvinfo : EIATTR_VRC_CTA_INIT_COUNT
	.align		4
        /*0024*/ 	.byte	0x02, 0x4a
	.zero		1
	.zero		1


	//----- nvinfo : EIATTR_EXIT_INSTR_OFFSETS
	.align		4
        /*0028*/ 	.byte	0x04, 0x1c
        /*002a*/ 	.short	(.L_470 - .L_469)


	//   ....[0]....
.L_469:
        /*002c*/ 	.word	0x00000010


	//----- nvinfo : EIATTR_MAX_THREADS
	.align		4
.L_470:
        /*0030*/ 	.byte	0x04, 0x05
        /*0032*/ 	.short	(.L_472 - .L_471)
.L_471:
        /*0034*/ 	.word	0x00000180
        /*0038*/ 	.word	0x00000001
        /*003c*/ 	.word	0x00000001


	//----- nvinfo : EIATTR_CBANK_PARAM_SIZE
	.align		4
.L_472:
        /*0040*/ 	.byte	0x03, 0x19
        /*0042*/ 	.short	0x0700


	//----- nvinfo : EIATTR_PARAM_CBANK
	.align		4
        /*0044*/ 	.byte	0x04, 0x0a
        /*0046*/ 	.short	(.L_474 - .L_473)
	.align		4
.L_473:
        /*0048*/ 	.word	index@(.nv.constant0._ZN7cutlass13device_kernelIN5flash11enable_sm90INS1_16FlashAttnBwdSm90INS1_25CollectiveMainloopBwdSm90ILi2ELi2ELi2EN4cute5tupleIJNS5_1CILi1EEES8_S8_EEENS6_IJNS7_ILi64EEENS7_ILi128EEESB_EEENS_10bfloat16_tEfNS_4arch4Sm90ELb1ELb0ELb0ELb0ELb0ELb1ELb0ELb0ELi2ELi1ELi2ELi1ELb0EEENS1_24CollectiveEpilogueBwdGQAISC_fSF_Li256ELb0ELb0EEENS1_25SingleTileBwdLPTSchedulerILb0ELi128ELb0EEEEEEEEEvNT_6ParamsE)
        /*004c*/ 	.short	0x0380
        /*004e*/ 	.short	0x0700


	//----- nvinfo : EIATTR_SW_WAR
	.align		4
.L_474:
        /*0050*/ 	.byte	0x04, 0x36
        /*0052*/ 	.short	(.L_476 - .L_475)
.L_475:
        /*0054*/ 	.word	0x00000008
.L_476:


//--------------------- .nv.info._ZN7cutlass13device_kernelIN5flash11enable_sm90INS1_16FlashAttnBwdSm90INS1_25CollectiveMainloopBwdSm90ILi2ELi2ELi2EN4cute5tupleIJNS5_1CILi1EEES8_S8_EEENS6_IJNS7_ILi64EEENS7_ILi128EEESB_EEENS_10bfloat16_tEfNS_4arch4Sm90ELb1ELb0ELb0ELb0ELb1ELb1ELb0ELb0ELi2ELi1ELi2ELi1ELb0EEENS1_24CollectiveEpilogueBwdGQAISC_fSF_Li256ELb0ELb1EEENS1_25SingleTileBwdLPTSchedulerILb0ELi128ELb1EEEEEEEEEvNT_6ParamsE --------------------------
	.section	.nv.info._ZN7cutlass13device_kernelIN5flash11enable_sm90INS1_16FlashAttnBwdSm90INS1_25CollectiveMainloopBwdSm90ILi2ELi2ELi2EN4cute5tupleIJNS5_1CILi1EEES8_S8_EEENS6_IJNS7_ILi64EEENS7_ILi128EEESB_EEENS_10bfloat16_tEfNS_4arch4Sm90ELb1ELb0ELb0ELb0ELb1ELb1ELb0ELb0ELi2ELi1ELi2ELi1ELb0EEENS1_24CollectiveEpilogueBwdGQAISC_fSF_Li256ELb0ELb1EEENS1_25SingleTileBwdLPTSchedulerILb0ELi128ELb1EEEEEEEEEvNT_6ParamsE,"",@"SHT_CUDA_INFO"
	.sectionflags	@""
	.align	4


	//----- nvinfo : EIATTR_CUDA_API_VERSION
	.align		4
        /*0000*/ 	.byte	0x04, 0x37
        /*0002*/ 	.short	(.L_478 - .L_477)
.L_477:
        /*0004*/ 	.word	0x00000082


	//----- nvinfo : EIATTR_KPARAM_INFO
	.align		4
.L_478:
        /*0008*/ 	.byte	0x04, 0x17
        /*000a*/ 	.short	(.L_480 - .L_479)
.L_479:
        /*000c*/ 	.word	0x00000000
        /*0010*/ 	.short	0x0000
        /*0012*/ 	.short	0x0000
        /*0014*/ 	.byte	0x00, 0xf0, 0x01, 0x1c


	//----- nvinfo : EIATTR_SPARSE_MMA_MASK
	.align		4
.L_480:
        /*0018*/ 	.byte	0x03, 0x50
        /*001a*/ 	.short	0x0000


	//----- nvinfo : EIATTR_MAXREG_COUNT
	.align		4
        /*001c*/ 	.byte	0x03, 0x1b
        /*001e*/ 	.short	0x00a8


	//----- nvinfo : EIATTR_MERCURY_ISA_VERSION
	.align		4
        /*0020*/ 	.byte	0x03, 0x5f
        /*0022*/ 	.short	0x0101


	//----- nvinfo : EIATTR_VRC_CTA_INIT_COUNT
	.align		4
        /*0024*/ 	.byte	0x02, 0x4a
	.zero		1
	.zero		1


	//----- nvinfo : EIATTR_EXIT_INSTR_OFFSETS
	.align		4
        /*0028*/ 	.byte	0x04, 0x1c
        /*002a*/ 	.short	(.L_482 - .L_481)


	//   ....[0]....
.L_481:
        /*002c*/ 	.word	0x00000010


	//----- nvinfo : EIATTR_MAX_THREADS
	.align		4
.L_482:
        /*0030*/ 	.byte	0x04, 0x05
        /*0032*/ 	.short	(.L_484 - .L_483)
.L_483:
        /*0034*/ 	.word	0x00000180
        /*0038*/ 	.word	0x00000001
        /*003c*/ 	.word	0x00000001


	//----- nvinfo : EIATTR_CBANK_PARAM_SIZE
	.align		4
.L_484:
        /*0040*/ 	.byte	0x03, 0x19
        /*0042*/ 	.short	0x0700


	//----- nvinfo : EIATTR_PARAM_CBANK
	.align		4
        /*0044*/ 	.byte	0x04, 0x0a
        /*0046*/ 	.short	(.L_486 - .L_485)
	.align		4
.L_485:
        /*0048*/ 	.word	index@(.nv.constant0._ZN7cutlass13device_kernelIN5flash11enable_sm90INS1_16FlashAttnBwdSm90INS1_25CollectiveMainloopBwdSm90ILi2ELi2ELi2EN4cute5tupleIJNS5_1CILi1EEES8_S8_EEENS6_IJNS7_ILi64EEENS7_ILi128EEESB_EEENS_10bfloat16_tEfNS_4arch4Sm90ELb1ELb0ELb0ELb0ELb1ELb1ELb0ELb0ELi2ELi1ELi2ELi1ELb0EEENS1_24CollectiveEpilogueBwdGQAISC_fSF_Li256ELb0ELb1EEENS1_25SingleTileBwdLPTSchedulerILb0ELi128ELb1EEEEEEEEEvNT_6ParamsE)
        /*004c*/ 	.short	0x0380
        /*004e*/ 	.short	0x0700


	//----- nvinfo : EIATTR_SW_WAR
	.align		4
.L_486:
        /*0050*/ 	.byte	0x04, 0x36
        /*0052*/ 	.short	(.L_488 - .L_487)
.L_487:
        /*0054*/ 	.word	0x00000008
.L_488:


//--------------------- .nv.info._ZN7cutlass13device_kernelIN5flash22FlashAttnBwdPreprocessIN4cute5tupleIJNS3_1CILi64EEENS5_ILi128EEEEEENS_10bfloat16_tEfNS_4arch4Sm90ELb1ELb0EEEEEvNT_6ParamsE --------------------------
	.section	.nv.info._ZN7cutlass13device_kernelIN5flash22FlashAttnBwdPreprocessIN4cute5tupleIJNS3_1CILi64EEENS5_ILi128EEEEEENS_10bfloat16_tEfNS_4arch4Sm90ELb1ELb0EEEEEvNT_6ParamsE,"",@"SHT_CUDA_INFO"
	.sectionflags	@""
	.align	4


	//----- nvinfo : EIATTR_CUDA_API_VERSION
	.align		4
        /*0000*/ 	.byte	0x04, 0x37
        /*0002*/ 	.short	(.L_490 - .L_489)
.L_489:
        /*0004*/ 	.word	0x00000082


	//----- nvinfo : EIATTR_KPARAM_INFO
	.align		4
.L_490:
        /*0008*/ 	.byte	0x04, 0x17
        /*000a*/ 	.short	(.L_492 - .L_491)
.L_491:
        /*000c*/ 	.word	0x00000000
        /*0010*/ 	.short	0x0000
        /*0012*/ 	.short	0x0000
        /*0014*/ 	.byte	0x00, 0xf0, 0xc1, 0x03


	//----- nvinfo : EIATTR_SPARSE_MMA_MASK
	.align		4
.L_492:
        /*0018*/ 	.byte	0x03, 0x50
        /*001a*/ 	.short	0x0000


	//----- nvinfo : EIATTR_MAXREG_COUNT
	.align		4
        /*001c*/ 	.byte	0x03, 0x1b
        /*001e*/ 	.short	0x0080


	//----- nvinfo : EIATTR_MERCURY_ISA_VERSION
	.align		4
        /*0020*/ 	.byte	0x03, 0x5f
        /*0022*/ 	.short	0x0101


	//----- nvinfo : EIATTR_COOP_GROUP_MASK_REGIDS
	.align		4
        /*0024*/ 	.byte	0x04, 0x29
        /*0026*/ 	.short	(.L_494 - .L_493)


	//   ....[0]....
.L_493:
        /*0028*/ 	.word	0xffffffff


	//   ....[1]....
        /*002c*/ 	.word	0xffffffff


	//   ....[2]....
        /*0030*/ 	.word	0xffffffff


	//   ....[3]....
        /*0034*/ 	.word	0xffffffff


	//   ....[4]....
        /*0038*/ 	.word	0xffffffff


	//   ....[5]....
        /*003c*/ 	.word	0xffffffff


	//   ....[6]....
        /*0040*/ 	.word	0xffffffff


	//   ....[7]....
        /*0044*/ 	.word	0xffffffff


	//   ....[8]....
        /*0048*/ 	.word	0xffffffff


	//   ....[9]....
        /*004c*/ 	.word	0xffffffff


	//   ....[10]....
        /*0050*/ 	.word	0xffffffff


	//   ....[11]....
        /*0054*/ 	.word	0xffffffff


	//   ....[12]....
        /*0058*/ 	.word	0xffffffff


	//   ....[13]....
        /*005c*/ 	.word	0xffffffff


	//   ....[14]....
        /*0060*/ 	.word	0xffffffff


	//   ....[15]....
        /*0064*/ 	.word	0xffffffff


	//----- nvinfo : EIATTR_COOP_GROUP_INSTR_OFFSETS
	.align		4
.L_494:
        /*0068*/ 	.byte	0x04, 0x28
        /*006a*/ 	.short	(.L_496 - .L_495)


	//   ....[0]....
.L_495:
        /*006c*/ 	.word	0x00001010


	//   ....[1]....
        /*0070*/ 	.word	0x00001020


	//   ....[2]....
        /*0074*/ 	.word	0x00001030


	//   ....[3]....
        /*0078*/ 	.word	0x00001040


	//   ....[4]....
        /*007c*/ 	.word	0x00001090


	//   ....[5]....
        /*0080*/ 	.word	0x000010a0


	//   ....[6]....
        /*0084*/ 	.word	0x000010b0


	//   ....[7]....
        /*0088*/ 	.word	0x000010c0


	//   ....[8]....
        /*008c*/ 	.word	0x00001110


	//   ....[9]....
        /*0090*/ 	.word	0x00001120


	//   ....[10]....
        /*0094*/ 	.word	0x00001130


	//   ....[11]....
        /*0098*/ 	.word	0x00001140


	//   ....[12]....
        /*009c*/ 	.word	0x00001190


	//   ....[13]....
        /*00a0*/ 	.word	0x000011a0


	//   ....[14]....
        /*00a4*/ 	.word	0x000011b0


	//   ....[15]....
        /*00a8*/ 	.word	0x000011c0


	//----- nvinfo : EIATTR_VRC_CTA_INIT_COUNT
	.align		4
.L_496:
        /*00ac*/ 	.byte	0x02, 0x4a
	.zero		1
	.zero		1


	//----- nvinfo : EIATTR_EXIT_INSTR_OFFSETS
	.align		4
        /*00b0*/ 	.byte	0x04, 0x1c
        /*00b2*/ 	.short	(.L_498 - .L_497)


	//   ....[0]....
.L_497:
        /*00b4*/ 	.word	0x000016f0


	//   ....[1]....
        /*00b8*/ 	.word	0x00001770


	//----- nvinfo : EIATTR_MAX_THREADS
	.align		4
.L_498:
        /*00bc*/ 	.byte	0x04, 0x05
        /*00be*/ 	.short	(.L_500 - .L_499)
.L_499:
        /*00c0*/ 	.word	0x00000100
        /*00c4*/ 	.word	0x00000001
        /*00c8*/ 	.word	0x00000001


	//----- nvinfo : EIATTR_CRS_STACK_SIZE
	.align		4
.L_500:
        /*00cc*/ 	.byte	0x04, 0x1e
        /*00ce*/ 	.short	(.L_502 - .L_501)
.L_501:
        /*00d0*/ 	.word	0x00000000


	//----- nvinfo : EIATTR_CBANK_PARAM_SIZE
	.align		4
.L_502:
        /*00d4*/ 	.byte	0x03, 0x19
        /*00d6*/ 	.short	0x00f0


	//----- nvinfo : EIATTR_PARAM_CBANK
	.align		4
        /*00d8*/ 	.byte	0x04, 0x0a
        /*00da*/ 	.short	(.L_504 - .L_503)
	.align		4
.L_503:
        /*00dc*/ 	.word	index@(.nv.constant0._ZN7cutlass13device_kernelIN5flash22FlashAttnBwdPreprocessIN4cute5tupleIJNS3_1CILi64EEENS5_ILi128EEEEEENS_10bfloat16_tEfNS_4arch4Sm90ELb1ELb0EEEEEvNT_6ParamsE)
        /*00e0*/ 	.short	0x0380
        /*00e2*/ 	.short	0x00f0


	//----- nvinfo : EIATTR_SW_WAR
	.align		4
.L_504:
        /*00e4*/ 	.byte	0x04, 0x36
        /*00e6*/ 	.short	(.L_506 - .L_505)
.L_505:
        /*00e8*/ 	.word	0x00000008
.L_506:


//--------------------- .nv.info._ZN7cutlass13device_kernelIN5flash11enable_sm90INS1_16FlashAttnBwdSm90INS1_25CollectiveMainloopBwdSm90ILi2ELi2ELi2EN4cute5tupleIJNS5_1CILi1EEES8_S8_EEENS6_IJNS7_ILi64EEENS7_ILi128EEESB_EEENS_10bfloat16_tEfNS_4arch4Sm90ELb1ELb0ELb0ELb1ELb0ELb1ELb0ELb0ELi2ELi1ELi2ELi1ELb0EEENS1_21CollectiveEpilogueBwdISC_SD_SF_Li256ELb1ELb0ELi1EEENS1_25SingleTileBwdLPTSchedulerILb1ELi128ELb0EEEEEEEEEvNT_6ParamsE --------------------------
	.section	.nv.info._ZN7cutlass13device_kernelIN5flash11enable_sm90INS1_16FlashAttnBwdSm90INS1_25CollectiveMainloopBwdSm90ILi2ELi2ELi2EN4cute5tupleIJNS5_1CILi1EEES8_S8_EEENS6_IJNS7_ILi64EEENS7_ILi128EEESB_EEENS_10bfloat16_tEfNS_4arch4Sm90ELb1ELb0ELb0ELb1ELb0ELb1ELb0ELb0ELi2ELi1ELi2ELi1ELb0EEENS1_21CollectiveEpilogueBwdISC_SD_SF_Li256ELb1ELb0ELi1EEENS1_25SingleTileBwdLPTSchedulerILb1ELi128ELb0EEEEEEEEEvNT_6ParamsE,"",@"SHT_CUDA_INFO"
	.sectionflags	@""
	.align	4


	//----- nvinfo : EIATTR_CUDA_API_VERSION
	.align		4
        /*0000*/ 	.byte	0x04, 0x37
        /*0002*/ 	.short	(.L_508 - .L_507)
.L_507:
        /*0004*/ 	.word	0x00000082


	//----- nvinfo : EIATTR_KPARAM_INFO
	.align		4
.L_508:
        /*0008*/ 	.byte	0x04, 0x17
        /*000a*/ 	.short	(.L_510 - .L_509)
.L_509:
        /*000c*/ 	.word	0x00000000
        /*0010*/ 	.short	0x0000
        /*0012*/ 	.short	0x0000
        /*0014*/ 	.byte	0x00, 0xf0, 0x01, 0x1a


	//----- nvinfo : EIATTR_SPARSE_MMA_MASK
	.align		4
.L_510:
        /*0018*/ 	.byte	0x03, 0x50
        /*001a*/ 	.short	0x0000


	//----- nvinfo : EIATTR_MAXREG_COUNT
	.align		4
        /*001c*/ 	.byte	0x03, 0x1b
        /*001e*/ 	.short	0x00a8


	//----- nvinfo : EIATTR_MERCURY_ISA_VERSION
	.align		4
        /*0020*/ 	.byte	0x03, 0x5f
        /*0022*/ 	.short	0x0101


	//----- nvinfo : EIATTR_VRC_CTA_INIT_COUNT
	.align		4
        /*0024*/ 	.byte	0x02, 0x4a
	.zero		1
	.zero		1


	//----- nvinfo : EIATTR_EXIT_INSTR_OFFSETS
	.align		4
        /*0028*/ 	.byte	0x04, 0x1c
        /*002a*/ 	.short	(.L_512 - .L_511)


	//   ....[0]....
.L_511:
        /*002c*/ 	.word	0x00000010


	//----- nvinfo : EIATTR_MAX_THREADS
	.align		4
.L_512:
        /*0030*/ 	.byte	0x04, 0x05
        /*0032*/ 	.short	(.L_514 - .L_513)
.L_513:
        /*0034*/ 	.word	0x00000180
        /*0038*/ 	.word	0x00000001
        /*003c*/ 	.word	0x00000001


	//----- nvinfo : EIATTR_CBANK_PARAM_SIZE
	.align		4
.L_514:
        /*0040*/ 	.byte	0x03, 0x19
        /*0042*/ 	.short	0x0680


	//----- nvinfo : EIATTR_PARAM_CBANK
	.align		4
        /*0044*/ 	.byte	0x04, 0x0a
        /*0046*/ 	.short	(.L_516 - .L_515)
	.align		4
.L_515:
        /*0048*/ 	.word	index@(.nv.constant0._ZN7cutlass13device_kernelIN5flash11enable_sm90INS1_16FlashAttnBwdSm90INS1_25CollectiveMainloopBwdSm90ILi2ELi2ELi2EN4cute5tupleIJNS5_1CILi1EEES8_S8_EEENS6_IJNS7_ILi64EEENS7_ILi128EEESB_EEENS_10bfloat16_tEfNS_4arch4Sm90ELb1ELb0ELb0ELb1ELb0ELb1ELb0ELb0ELi2ELi1ELi2ELi1ELb0EEENS1_21CollectiveEpilogueBwdISC_SD_SF_Li256ELb1ELb0ELi1EEENS1_25SingleTileBwdLPTSchedulerILb1ELi128ELb0EEEEEEEEEvNT_6ParamsE)
        /*004c*/ 	.short	0x0380
        /*004e*/ 	.short	0x0680


	//----- nvinfo : EIATTR_SW_WAR
	.align		4
.L_516:
        /*0050*/ 	.byte	0x04, 0x36
        /*0052*/ 	.short	(.L_518 - .L_517)
.L_517:
        /*0054*/ 	.word	0x00000008
.L_518:


//--------------------- .nv.info._ZN7cutlass13device_kernelIN5flash11enable_sm90INS1_16FlashAttnBwdSm90INS1_25CollectiveMainloopBwdSm90ILi2ELi2ELi2EN4cute5tupleIJNS5_1CILi1EEES8_S8_EEENS6_IJNS7_ILi64EEENS7_ILi128EEESB_EEENS_10bfloat16_tEfNS_4arch4Sm90ELb1ELb0ELb0ELb1ELb1ELb1ELb0ELb0ELi2ELi1ELi2ELi1ELb0EEENS1_21CollectiveEpilogueBwdISC_SD_SF_Li256ELb1ELb0ELi1EEENS1_25SingleTileBwdLPTSchedulerILb1ELi128ELb1EEEEEEEEEvNT_6ParamsE --------------------------
	.section	.nv.info._ZN7cutlass13device_kernelIN5flash11enable_sm90INS1_16FlashAttnBwdSm90INS1_25CollectiveMainloopBwdSm90ILi2ELi2ELi2EN4cute5tupleIJNS5_1CILi1EEES8_S8_EEENS6_IJNS7_ILi64EEENS7_ILi128EEESB_EEENS_10bfloat16_tEfNS_4arch4Sm90ELb1ELb0ELb0ELb1ELb1ELb1ELb0ELb0ELi2ELi1ELi2ELi1ELb0EEENS1_21CollectiveEpilogueBwdISC_SD_SF_Li256ELb1ELb0ELi1EEENS1_25SingleTileBwdLPTSchedulerILb1ELi128ELb1EEEEEEEEEvNT_6ParamsE,"",@"SHT_CUDA_INFO"
	.sectionflags	@""
	.align	4


	//----- nvinfo : EIATTR_CUDA_API_VERSION
	.align		4
        /*0000*/ 	.byte	0x04, 0x37
        /*0002*/ 	.short	(.L_520 - .L_519)
.L_519:
        /*0004*/ 	.word	0x00000082


	//----- nvinfo : EIATTR_KPARAM_INFO
	.align		4
.L_520:
        /*0008*/ 	.byte	0x04, 0x17
        /*000a*/ 	.short	(.L_522 - .L_521)
.L_521:
        /*000c*/ 	.word	0x00000000
        /*0010*/ 	.short	0x0000
        /*0012*/ 	.short	0x0000
        /*0014*/ 	.byte	0x00, 0xf0, 0x01, 0x1a


	//----- nvinfo : EIATTR_SPARSE_MMA_MASK
	.align		4
.L_522:
        /*0018*/ 	.byte	0x03, 0x50
        /*001a*/ 	.short	0x0000


	//----- nvinfo : EIATTR_MAXREG_COUNT
	.align		4
        /*001c*/ 	.byte	0x03, 0x1b
        /*001e*/ 	.short	0x00a8


	//----- nvinfo : EIATTR_MERCURY_ISA_VERSION
	.align		4
        /*0020*/ 	.byte	0x03, 0x5f
        /*0022*/ 	.short	0x0101


	//----- nvinfo : EIATTR_VRC_CTA_INIT_COUNT
	.align		4
        /*0024*/ 	.byte	0x02, 0x4a
	.zero		1
	.zero		1


	//----- nvinfo : EIATTR_EXIT_INSTR_OFFSETS
	.align		4
        /*0028*/ 	.byte	0x04, 0x1c
        /*002a*/ 	.short	(.L_524 - .L_523)


	//   ....[0]....
.L_523:
        /*002c*/ 	.word	0x00000010


	//----- nvinfo : EIATTR_MAX_THREADS
	.align		4
.L_524:
        /*0030*/ 	.byte	0x04, 0x05
        /*0032*/ 	.short	(.L_526 - .L_525)
.L_525:
        /*0034*/ 	.word	0x00000180
        /*0038*/ 	.word	0x00000001
        /*003c*/ 	.word	0x00000001


	//----- nvinfo : EIATTR_CBANK_PARAM_SIZE
	.align		4
.L_526:
        /*0040*/ 	.byte	0x03, 0x19
        /*0042*/ 	.short	0x0680


	//----- nvinfo : EIATTR_PARAM_CBANK
	.align		4
        /*0044*/ 	.byte	0x04, 0x0a
        /*0046*/ 	.short	(.L_528 - .L_527)
	.align		4
.L_527:
        /*0048*/ 	.word	index@(.nv.constant0._ZN7cutlass13device_kernelIN5flash11enable_sm90INS1_16FlashAttnBwdSm90INS1_25CollectiveMainloopBwdSm90ILi2ELi2ELi2EN4cute5tupleIJNS5_1CILi1EEES8_S8_EEENS6_IJNS7_ILi64EEENS7_ILi128EEESB_EEENS_10bfloat16_tEfNS_4arch4Sm90ELb1ELb0ELb0ELb1ELb1ELb1ELb0ELb0ELi2ELi1ELi2ELi1ELb0EEENS1_21CollectiveEpilogueBwdISC_SD_SF_Li256ELb1ELb0ELi1EEENS1_25SingleTileBwdLPTSchedulerILb1ELi128ELb1EEEEEEEEEvNT_6ParamsE)
        /*004c*/ 	.short	0x0380
        /*004e*/ 	.short	0x0680


	//----- nvinfo : EIATTR_SW_WAR
	.align		4
.L_528:
        /*0050*/ 	.byte	0x04, 0x36
        /*0052*/ 	.short	(.L_530 - .L_529)
.L_529:
        /*0054*/ 	.word	0x00000008
.L_530:


//--------------------- .nv.info._ZN7cutlass13device_kernelIN5flash11enable_sm90INS1_16FlashAttnBwdSm90INS1_25CollectiveMainloopBwdSm90ILi2ELi2ELi2EN4cute5tupleIJNS5_1CILi1EEES8_S8_EEENS6_IJNS7_ILi64EEENS7_ILi128EEESB_EEENS_10bfloat16_tEfNS_4arch4Sm90ELb1ELb0ELb0ELb1ELb0ELb1ELb0ELb0ELi2ELi1ELi2ELi1ELb0EEENS1_24CollectiveEpilogueBwdGQAISC_fSF_Li256ELb1ELb0EEENS1_25SingleTileBwdLPTSchedulerILb1ELi128ELb0EEEEEEEEEvNT_6ParamsE --------------------------
	.section	.nv.info._ZN7cutlass13device_kernelIN5flash11enable_sm90INS1_16FlashAttnBwdSm90INS1_25CollectiveMainloopBwdSm90ILi2ELi2ELi2EN4cute5tupleIJNS5_1CILi1EEES8_S8_EEENS6_IJNS7_ILi64EEENS7_ILi128EEESB_EEENS_10bfloat16_tEfNS_4arch4Sm90ELb1ELb0ELb0ELb1ELb0ELb1ELb0ELb0ELi2ELi1ELi2ELi1ELb0EEENS1_24CollectiveEpilogueBwdGQAISC_fSF_Li256ELb1ELb0EEENS1_25SingleTileBwdLPTSchedulerILb1ELi128ELb0EEEEEEEEEvNT_6ParamsE,"",@"SHT_CUDA_INFO"
	.sectionflags	@""
	.align	4


	//----- nvinfo : EIATTR_CUDA_API_VERSION
	.align		4
        /*0000*/ 	.byte	0x04, 0x37
        /*0002*/ 	.short	(.L_532 - .L_531)
.L_531:
        /*0004*/ 	.word	0x00000082


	//----- nvinfo : EIATTR_KPARAM_INFO
	.align		4
.L_532:
        /*0008*/ 	.byte	0x04, 0x17
        /*000a*/ 	.short	(.L_534 - .L_533)
.L_533:
        /*000c*/ 	.word	0x00000000
        /*0010*/ 	.short	0x0000
        /*0012*/ 	.short	0x0000
        /*0014*/ 	.byte	0x00, 0xf0, 0x01, 0x1c


	//----- nvinfo : EIATTR_SPARSE_MMA_MASK
	.align		4
.L_534:
        /*0018*/ 	.byte	0x03, 0x50
        /*001a*/ 	.short	0x0000


	//----- nvinfo : EIATTR_MAXREG_COUNT
	.align		4
        /*001c*/ 	.byte	0x03, 0x1b
        /*001e*/ 	.short	0x00a8


	//----- nvinfo : EIATTR_MERCURY_ISA_VERSION
	.align		4
        /*0020*/ 	.byte	0x03, 0x5f
        /*0022*/ 	.short	0x0101


	//----- nvinfo : EIATTR_VRC_CTA_INIT_COUNT
	.align		4
        /*0024*/ 	.byte	0x02, 0x4a
	.zero		1
	.zero		1


	//----- nvinfo : EIATTR_EXIT_INSTR_OFFSETS
	.align		4
        /*0028*/ 	.byte	0x04, 0x1c
        /*002a*/ 	.short	(.L_536 - .L_535)


	//   ....[0]....
.L_535:
        /*002c*/ 	.word	0x00000010


	//----- nvinfo : EIATTR_MAX_THREADS
	.align		4
.L_536:
        /*0030*/ 	.byte	0x04, 0x05
        /*0032*/ 	.short	(.L_538 - .L_537)
.L_537:
        /*0034*/ 	.word	0x00000180
        /*0038*/ 	.word	0x00000001
        /*003c*/ 	.word	0x00000001


	//----- nvinfo : EIATTR_CBANK_PARAM_SIZE
	.align		4
.L_538:
        /*0040*/ 	.byte	0x03, 0x19
        /*0042*/ 	.short	0x0700


	//----- nvinfo : EIATTR_PARAM_CBANK
	.align		4
        /*0044*/ 	.byte	0x04, 0x0a
        /*0046*/ 	.short	(.L_540 - .L_539)
	.align		4
.L_539:
        /*0048*/ 	.word	index@(.nv.constant0._ZN7cutlass13device_kernelIN5flash11enable_sm90INS1_16FlashAttnBwdSm90INS1_25CollectiveMainloopBwdSm90ILi2ELi2ELi2EN4cute5tupleIJNS5_1CILi1EEES8_S8_EEENS6_IJNS7_ILi64EEENS7_ILi128EEESB_EEENS_10bfloat16_tEfNS_4arch4Sm90ELb1ELb0ELb0ELb1ELb0ELb1ELb0ELb0ELi2ELi1ELi2ELi1ELb0EEENS1_24CollectiveEpilogueBwdGQAISC_fSF_Li256ELb1ELb0EEENS1_25SingleTileBwdLPTSchedulerILb1ELi128ELb0EEEEEEEEEvNT_6ParamsE)
        /*004c*/ 	.short	0x0380
        /*004e*/ 	.short	0x0700


	//----- nvinfo : EIATTR_SW_WAR
	.align		4
.L_540:
        /*0050*/ 	.byte	0x04, 0x36
        /*0052*/ 	.short	(.L_542 - .L_541)
.L_541:
        /*0054*/ 	.word	0x00000008
.L_542:


//--------------------- .nv.info._ZN7cutlass13device_kernelIN5flash32FlashAttnBwdPostprocessConvertdQIN4cute5tupleIJNS3_1CILi128EEES6_EEENS_10bfloat16_tEfNS_4arch4Sm90ELi256ENS3_8TiledMMAINS3_8MMA_AtomIJNS3_4SM904GMMA28MMA_64x128x16_F32BF16BF16_RSILNSE_5MajorE0ELSG_1ELNSE_7ScaleInE1ELSH_1EEEEEENS3_6LayoutINS4_IJNS5_ILi2EEENS5_ILi1EEESM_EEENS4_IJSM_NS5_ILi0EEESO_EEEEENS4_IJNS3_10UnderscoreESR_SR_EEEEELb0EEEEEvNT_6ParamsE --------------------------
	.section	.nv.info._ZN7cutlass13device_kernelIN5flash32FlashAttnBwdPostprocessConvertdQIN4cute5tupleIJNS3_1CILi128EEES6_EEENS_10bfloat16_tEfNS_4arch4Sm90ELi256ENS3_8TiledMMAINS3_8MMA_AtomIJNS3_4SM904GMMA28MMA_64x128x16_F32BF16BF16_RSILNSE_5MajorE0ELSG_1ELNSE_7ScaleInE1ELSH_1EEEEEENS3_6LayoutINS4_IJNS5_ILi2EEENS5_ILi1EEESM_EEENS4_IJSM_NS5_ILi0EEESO_EEEEENS4_IJNS3_10UnderscoreESR_SR_EEEEELb0EEEEEvNT_6ParamsE,"",@"SHT_CUDA_INFO"
	.sectionflags	@""
	.align	4


	//----- nvinfo : EIATTR_CUDA_API_VERSION
	.align		4
        /*0000*/ 	.byte	0x04, 0x37
        /*0002*/ 	.short	(.L_544 - .L_543)
.L_543:
        /*0004*/ 	.word	0x00000082


	//----- nvinfo : EIATTR_KPARAM_INFO
	.align		4
.L_544:
        /*0008*/ 	.byte	0x04, 0x17
        /*000a*/ 	.short	(.L_546 - .L_545)
.L_545:
        /*000c*/ 	.word	0x00000000
        /*0010*/ 	.short	0x0000
        /*0012*/ 	.short	0x0000
        /*0014*/ 	.byte	0x00, 0xf0, 0xc1, 0x01


	//----- nvinfo : EIATTR_SPARSE_MMA_MASK
	.align		4
.L_546:
        /*0018*/ 	.byte	0x03, 0x50
        /*001a*/ 	.short	0x0000


	//----- nvinfo : EIATTR_MAXREG_COUNT
	.align		4
        /*001c*/ 	.byte	0x03, 0x1b
        /*001e*/ 	.short	0x0080


	//----- nvinfo : EIATTR_NUM_BARRIERS
	.align		4
        /*0020*/ 	.byte	0x02, 0x4c
        /*0022*/ 	.byte	0x01
	.zero		1


	//----- nvinfo : EIATTR_MERCURY_ISA_VERSION
	.align		4
        /*0024*/ 	.byte	0x03, 0x5f
        /*0026*/ 	.short	0x0101


	//----- nvinfo : EIATTR_VRC_CTA_INIT_COUNT
	.align		4
        /*0028*/ 	.byte	0x02, 0x4a
	.zero		1
	.zero		1


	//----- nvinfo : EIATTR_MBARRIER_INSTR_OFFSETS
	.align		4
        /*002c*/ 	.byte	0x04, 0x39
        /*002e*/ 	.short	(.L_548 - .L_547)


	//   ....[0]....
.L_547:
        /*0030*/ 	.word	0x00000470
        /*0034*/ 	.word	0x000000ff
        /*0038*/ 	.word	0x00018000
        /*003c*/ 	.short	0x0100
        /*003e*/ 	.byte	0x06
	.zero		1


	//   ....[1]....
        /*0040*/ 	.word	0x00000550
        /*0044*/ 	.word	0x00000006
        /*0048*/ 	.word	0x00018000
        /*004c*/ 	.short	0x010a
        /*004e*/ 	.byte	0xff
	.zero		1


	//----- nvinfo : EIATTR_NUM_MBARRIERS
	.align		4
.L_548:
        /*0050*/ 	.byte	0x03, 0x38
        /*0052*/ 	.short	0x0001


	//----- nvinfo : EIATTR_EXIT_INSTR_OFFSETS
	.align		4
        /*0054*/ 	.byte	0x04, 0x1c
        /*0056*/ 	.short	(.L_550 - .L_549)


	//   ....[0]....
.L_549:
        /*0058*/ 	.word	0x00000280


	//   ....[1]....
        /*005c*/ 	.word	0x00001890


	//   ....[2]....
        /*0060*/ 	.word	0x00001960


	//----- nvinfo : EIATTR_MAX_THREADS
	.align		4
.L_550:
        /*0064*/ 	.byte	0x04, 0x05
        /*0066*/ 	.short	(.L_552 - .L_551)
.L_551:
        /*0068*/ 	.word	0x00000100
        /*006c*/ 	.word	0x00000001
        /*0070*/ 	.word	0x00000001


	//----- nvinfo : EIATTR_CRS_STACK_SIZE
	.align		4
.L_552:
        /*0074*/ 	.byte	0x04, 0x1e
        /*0076*/ 	.short	(.L_554 - .L_553)
.L_553:
        /*0078*/ 	.word	0x00000000


	//----- nvinfo : EIATTR_CBANK_PARAM_SIZE
	.align		4
.L_554:
        /*007c*/ 	.byte	0x03, 0x19
        /*007e*/ 	.short	0x0070


	//----- nvinfo : EIATTR_PARAM_CBANK
	.align		4
        /*0080*/ 	.byte	0x04, 0x0a
        /*0082*/ 	.short	(.L_556 - .L_555)
	.align		4
.L_555:
        /*0084*/ 	.word	index@(.nv.constant0._ZN7cutlass13device_kernelIN5flash32FlashAttnBwdPostprocessConvertdQIN4cute5tupleIJNS3_1CILi128EEES6_EEENS_10bfloat16_tEfNS_4arch4Sm90ELi256ENS3_8TiledMMAINS3_8MMA_AtomIJNS3_4SM904GMMA28MMA_64x128x16_F32BF16BF16_RSILNSE_5MajorE0ELSG_1ELNSE_7ScaleInE1ELSH_1EEEEEENS3_6LayoutINS4_IJNS5_ILi2EEENS5_ILi1EEESM_EEENS4_IJSM_NS5_ILi0EEESO_EEEEENS4_IJNS3_10UnderscoreESR_SR_EEEEELb0EEEEEvNT_6ParamsE)
        /*0088*/ 	.short	0x0380
        /*008a*/ 	.short	0x0070


	//----- nvinfo : EIATTR_SW_WAR
	.align		4
.L_556:
        /*008c*/ 	.byte	0x04, 0x36
        /*008e*/ 	.short	(.L_558 - .L_557)
.L_557:
        /*0090*/ 	.word	0x00000008
.L_558:


//--------------------- .nv.info._ZN7cutlass13device_kernelIN5flash32FlashAttnBwdPostprocessConvertdQIN4cute5tupleIJNS3_1CILi64EEENS5_ILi128EEEEEENS_10bfloat16_tEfNS_4arch4Sm90ELi256ENS3_8TiledMMAINS3_8MMA_AtomIJNS3_4SM904GMMA27MMA_64x64x16_F32BF16BF16_SSILNSF_5MajorE0ELSH_1ELNSF_7ScaleInE1ELSI_1EEEEEENS3_6LayoutINS4_IJNS5_ILi1EEENS5_ILi2EEESM_EEENS4_IJNS5_ILi0EEESM_SP_EEEEENS4_IJNS3_10UnderscoreESS_SS_EEEEELb0EEEEEvNT_6ParamsE --------------------------
	.section	.nv.info._ZN7cutlass13device_kernelIN5flash32FlashAttnBwdPostprocessConvertdQIN4cute5tupleIJNS3_1CILi64EEENS5_ILi128EEEEEENS_10bfloat16_tEfNS_4arch4Sm90ELi256ENS3_8TiledMMAINS3_8MMA_AtomIJNS3_4SM904GMMA27MMA_64x64x16_F32BF16BF16_SSILNSF_5MajorE0ELSH_1ELNSF_7ScaleInE1ELSI_1EEEEEENS3_6LayoutINS4_IJNS5_ILi1EEENS5_ILi2EEESM_EEENS4_IJNS5_ILi0EEESM_SP_EEEEENS4_IJNS3_10UnderscoreESS_SS_EEEEELb0EEEEEvNT_6ParamsE,"",@"SHT_CUDA_INFO"
	.sectionflags	@""
	.align	4


	//----- nvinfo : EIATTR_CUDA_API_VERSION
	.align		4
        /*0000*/ 	.byte	0x04, 0x37
        /*0002*/ 	.short	(.L_560 - .L_559)
.L_559:
        /*0004*/ 	.word	0x00000082


	//----- nvinfo : EIATTR_KPARAM_INFO
	.align		4
.L_560:
        /*0008*/ 	.byte	0x04, 0x17
        /*000a*/ 	.short	(.L_562 - .L_561)
.L_561:
        /*000c*/ 	.word	0x00000000
        /*0010*/ 	.short	0x0000
        /*0012*/ 	.short	0x0000
        /*0014*/ 	.byte	0x00, 0xf0, 0xc1, 0x01


	//----- nvinfo : EIATTR_SPARSE_MMA_MASK
	.align		4
.L_562:
        /*0018*/ 	.byte	0x03, 0x50
        /*001a*/ 	.short	0x0000


	//----- nvinfo : EIATTR_MAXREG_COUNT
	.align		4
        /*001c*/ 	.byte	0x03, 0x1b
        /*001e*/ 	.short	0x0080


	//----- nvinfo : EIATTR_NUM_BARRIERS
	.align		4
        /*0020*/ 	.byte	0x02, 0x4c
        /*0022*/ 	.byte	0x01
	.zero		1


	//----- nvinfo : EIATTR_MERCURY_ISA_VERSION
	.align		4
        /*0024*/ 	.byte	0x03, 0x5f
        /*0026*/ 	.short	0x0101


	//----- nvinfo : EIATTR_VRC_CTA_INIT_COUNT
	.align		4
        /*0028*/ 	.byte	0x02, 0x4a
	.zero		1
	.zero		1


	//----- nvinfo : EIATTR_MBARRIER_INSTR_OFFSETS
	.align		4
        /*002c*/ 	.byte	0x04, 0x39
        /*002e*/ 	.short	(.L_564 - .L_563)


	//   ....[0]....
.L_563:
        /*0030*/ 	.word	0x00000470
        /*0034*/ 	.word	0x000000ff
        /*0038*/ 	.word	0x0000c000
        /*003c*/ 	.short	0x0100
        /*003e*/ 	.byte	0x06
	.zero		1


	//   ....[1]....
        /*0040*/ 	.word	0x00000550
        /*0044*/ 	.word	0x0000002a
        /*0048*/ 	.word	0x0000c000
        /*004c*/ 	.short	0x010a
        /*004e*/ 	.byte	0xff
	.zero		1


	//----- nvinfo : EIATTR_NUM_MBARRIERS
	.align		4
.L_564:
        /*0050*/ 	.byte	0x03, 0x38
        /*0052*/ 	.short	0x0001


	//----- nvinfo : EIATTR_EXIT_INSTR_OFFSETS
	.align		4
        /*0054*/ 	.byte	0x04, 0x1c
        /*0056*/ 	.short	(.L_566 - .L_565)


	//   ....[0]....
.L_565:
        /*0058*/ 	.word	0x00000280


	//   ....[1]....
        /*005c*/ 	.word	0x00001010


	//   ....[2]....
        /*0060*/ 	.word	0x000010e0


	//----- nvinfo : EIATTR_MAX_THREADS
	.align		4
.L_566:
        /*0064*/ 	.byte	0x04, 0x05
        /*0066*/ 	.short	(.L_568 - .L_567)
.L_567:
        /*0068*/ 	.word	0x00000100
        /*006c*/ 	.word	0x00000001
        /*0070*/ 	.word	0x00000001


	//----- nvinfo : EIATTR_CRS_STACK_SIZE
	.align		4
.L_568:
        /*0074*/ 	.byte	0x04, 0x1e
        /*0076*/ 	.short	(.L_570 - .L_569)
.L_569:
        /*0078*/ 	.word	0x00000000


	//----- nvinfo : EIATTR_CBANK_PARAM_SIZE
	.align		4
.L_570:
        /*007c*/ 	.byte	0x03, 0x19
        /*007e*/ 	.short	0x0070


	//----- nvinfo : EIATTR_PARAM_CBANK
	.align		4
        /*0080*/ 	.byte	0x04, 0x0a
        /*0082*/ 	.short	(.L_572 - .L_571)
	.align		4
.L_571:
        /*0084*/ 	.word	index@(.nv.constant0._ZN7cutlass13device_kernelIN5flash32FlashAttnBwdPostprocessConvertdQIN4cute5tupleIJNS3_1CILi64EEENS5_ILi128EEEEEENS_10bfloat16_tEfNS_4arch4Sm90ELi256ENS3_8TiledMMAINS3_8MMA_AtomIJNS3_4SM904GMMA27MMA_64x64x16_F32BF16BF16_SSILNSF_5MajorE0ELSH_1ELNSF_7ScaleInE1ELSI_1EEEEEENS3_6LayoutINS4_IJNS5_ILi1EEENS5_ILi2EEESM_EEENS4_IJNS5_ILi0EEESM_SP_EEEEENS4_IJNS3_10UnderscoreESS_SS_EEEEELb0EEEEEvNT_6ParamsE)
        /*0088*/ 	.short	0x0380
        /*008a*/ 	.short	0x0070


	//----- nvinfo : EIATTR_SW_WAR
	.align		4
.L_572:
        /*008c*/ 	.byte	0x04, 0x36
        /*008e*/ 	.short	(.L_574 - .L_573)
.L_573:
        /*0090*/ 	.word	0x00000008
.L_574:


//--------------------- .nv.info._ZN7cutlass13device_kernelIN5flash11enable_sm90INS1_16FlashAttnBwdSm90INS1_25CollectiveMainloopBwdSm90ILi2ELi2ELi2EN4cute5tupleIJNS5_1CILi1EEES8_S8_EEENS6_IJNS7_ILi64EEENS7_ILi128EEESB_EEENS_10bfloat16_tEfNS_4arch4Sm90ELb1ELb0ELb0ELb1ELb1ELb1ELb0ELb0ELi2ELi1ELi2ELi1ELb0EEENS1_24CollectiveEpilogueBwdGQAISC_fSF_Li256ELb1ELb1EEENS1_25SingleTileBwdLPTSchedulerILb1ELi128ELb1EEEEEEEEEvNT_6ParamsE --------------------------
	.section	.nv.info._ZN7cutlass13device_kernelIN5flash11enable_sm90INS1_16FlashAttnBwdSm90INS1_25CollectiveMainloopBwdSm90ILi2ELi2ELi2EN4cute5tupleIJNS5_1CILi1EEES8_S8_EEENS6_IJNS7_ILi64EEENS7_ILi128EEESB_EEENS_10bfloat16_tEfNS_4arch4Sm90ELb1ELb0ELb0ELb1ELb1ELb1ELb0ELb0ELi2ELi1ELi2ELi1ELb0EEENS1_24CollectiveEpilogueBwdGQAISC_fSF_Li256ELb1ELb1EEENS1_25SingleTileBwdLPTSchedulerILb1ELi128ELb1EEEEEEEEEvNT_6ParamsE,"",@"SHT_CUDA_INFO"
	.sectionflags	@""
	.align	4


	//----- nvinfo : EIATTR_CUDA_API_VERSION
	.align		4
        /*0000*/ 	.byte	0x04, 0x37
        /*0002*/ 	.short	(.L_576 - .L_575)
.L_575:
        /*0004*/ 	.word	0x00000082


	//----- nvinfo : EIATTR_KPARAM_INFO
	.align		4
.L_576:
        /*0008*/ 	.byte	0x04, 0x17
        /*000a*/ 	.short	(.L_578 - .L_577)
.L_577:
        /*000c*/ 	.word	0x00000000
        /*0010*/ 	.short	0x0000
        /*0012*/ 	.short	0x0000
        /*0014*/ 	.byte	0x00, 0xf0, 0x01, 0x1c


	//----- nvinfo : EIATTR_SPARSE_MMA_MASK
	.align		4
.L_578:
        /*0018*/ 	.byte	0x03, 0x50
        /*001a*/ 	.short	0x0000


	//----- nvinfo : EIATTR_MAXREG_COUNT
	.align		4
        /*001c*/ 	.byte	0x03, 0x1b
        /*001e*/ 	.short	0x00a8


	//----- nvinfo : EIATTR_MERCURY_ISA_VERSION
	.align		4
        /*0020*/ 	.byte	0x03, 0x5f
        /*0022*/ 	.short	0x0101


	//----- nvinfo : EIATTR_VRC_CTA_INIT_COUNT
	.align		4
        /*0024*/ 	.byte	0x02, 0x4a
	.zero		1
	.zero		1


	//----- nvinfo : EIATTR_EXIT_INSTR_OFFSETS
	.align		4
        /*0028*/ 	.byte	0x04, 0x1c
        /*002a*/ 	.short	(.L_580 - .L_579)


	//   ....[0]....
.L_579:
        /*002c*/ 	.word	0x00000010


	//----- nvinfo : EIATTR_MAX_THREADS
	.align		4
.L_580:
        /*0030*/ 	.byte	0x04, 0x05
        /*0032*/ 	.short	(.L_582 - .L_581)
.L_581:
        /*0034*/ 	.word	0x00000180
        /*0038*/ 	.word	0x00000001
        /*003c*/ 	.word	0x00000001


	//----- nvinfo : EIATTR_CBANK_PARAM_SIZE
	.align		4
.L_582:
        /*0040*/ 	.byte	0x03, 0x19
        /*0042*/ 	.short	0x0700


	//----- nvinfo : EIATTR_PARAM_CBANK
	.align		4
        /*0044*/ 	.byte	0x04, 0x0a
        /*0046*/ 	.short	(.L_584 - .L_583)
	.align		4
.L_583:
        /*0048*/ 	.word	index@(.nv.constant0._ZN7cutlass13device_kernelIN5flash11enable_sm90INS1_16FlashAttnBwdSm90INS1_25CollectiveMainloopBwdSm90ILi2ELi2ELi2EN4cute5tupleIJNS5_1CILi1EEES8_S8_EEENS6_IJNS7_ILi64EEENS7_ILi128EEESB_EEENS_10bfloat16_tEfNS_4arch4Sm90ELb1ELb0ELb0ELb1ELb1ELb1ELb0ELb0ELi2ELi1ELi2ELi1ELb0EEENS1_24CollectiveEpilogueBwdGQAISC_fSF_Li256ELb1ELb1EEENS1_25SingleTileBwdLPTSchedulerILb1ELi128ELb1EEEEEEEEEvNT_6ParamsE)
        /*004c*/ 	.short	0x0380
        /*004e*/ 	.short	0x0700


	//----- nvinfo : EIATTR_SW_WAR
	.align		4
.L_584:
        /*0050*/ 	.byte	0x04, 0x36
        /*0052*/ 	.short	(.L_586 - .L_585)
.L_585:
        /*0054*/ 	.word	0x00000008
.L_586:


//--------------------- .nv.info._ZN7cutlass13device_kernelIN5flash22FlashAttnBwdPreprocessIN4cute5tupleIJNS3_1CILi64EEENS5_ILi128EEEEEENS_10bfloat16_tEfNS_4arch4Sm90ELb1ELb1EEEEEvNT_6ParamsE --------------------------
	.section	.nv.info._ZN7cutlass13device_kernelIN5flash22FlashAttnBwdPreprocessIN4cute5tupleIJNS3_1CILi64EEENS5_ILi128EEEEEENS_10bfloat16_tEfNS_4arch4Sm90ELb1ELb1EEEEEvNT_6ParamsE,"",@"SHT_CUDA_INFO"
	.sectionflags	@""
	.align	4


	//----- nvinfo : EIATTR_CUDA_API_VERSION
	.align		4
        /*0000*/ 	.byte	0x04, 0x37
        /*0002*/ 	.short	(.L_588 - .L_587)
.L_587:
        /*0004*/ 	.word	0x00000082


	//----- nvinfo : EIATTR_KPARAM_INFO
	.align		4
.L_588:
        /*0008*/ 	.byte	0x04, 0x17
        /*000a*/ 	.short	(.L_590 - .L_589)
.L_589:
        /*000c*/ 	.word	0x00000000
        /*0010*/ 	.short	0x0000
        /*0012*/ 	.short	0x0000
        /*0014*/ 	.byte	0x00, 0xf0, 0xc1, 0x03


	//----- nvinfo : EIATTR_SPARSE_MMA_MASK
	.align		4
.L_590:
        /*0018*/ 	.byte	0x03, 0x50
        /*001a*/ 	.short	0x0000


	//----- nvinfo : EIATTR_MAXREG_COUNT
	.align		4
        /*001c*/ 	.byte	0x03, 0x1b
        /*001e*/ 	.short	0x0080


	//----- nvinfo : EIATTR_MERCURY_ISA_VERSION
	.align		4
        /*0020*/ 	.byte	0x03, 0x5f
        /*0022*/ 	.short	0x0101


	//----- nvinfo : EIATTR_COOP_GROUP_MASK_REGIDS
	.align		4
        /*0024*/ 	.byte	0x04, 0x29
        /*0026*/ 	.short	(.L_592 - .L_591)


	//   ....[0]....
.L_591:
        /*0028*/ 	.word	0xffffffff


	//   ....[1]....
        /*002c*/ 	.word	0xffffffff


	//   ....[2]....
        /*0030*/ 	.word	0xffffffff


	//   ....[3]....
        /*0034*/ 	.word	0xffffffff


	//   ....[4]....
        /*0038*/ 	.word	0xffffffff


	//   ....[5]....
        /*003c*/ 	.word	0xffffffff


	//   ....[6]....
        /*0040*/ 	.word	0xffffffff


	//   ....[7]....
        /*0044*/ 	.word	0xffffffff


	//   ....[8]....
        /*0048*/ 	.word	0xffffffff


	//   ....[9]....
        /*004c*/ 	.word	0xffffffff


	//   ....[10]....
        /*0050*/ 	.word	0xffffffff


	//   ....[11]....
        /*0054*/ 	.word	0xffffffff


	//   ....[12]....
        /*0058*/ 	.word	0xffffffff


	//   ....[13]....
        /*005c*/ 	.word	0xffffffff


	//   ....[14]....
        /*0060*/ 	.word	0xffffffff


	//   ....[15]....
        /*0064*/ 	.word	0xffffffff


	//----- nvinfo : EIATTR_COOP_GROUP_INSTR_OFFSETS
	.align		4
.L_592:
        /*0068*/ 	.byte	0x04, 0x28
        /*006a*/ 	.short	(.L_594 - .L_593)


	//   ....[0]....
.L_593:
        /*006c*/ 	.word	0x00001220


	//   ....[1]....
        /*0070*/ 	.word	0x00001240


	//   ....[2]....
        /*0074*/ 	.word	0x00001250


	//   ....[3]....
        /*0078*/ 	.word	0x00001260


	//   ....[4]....
        /*007c*/ 	.word	0x00001290


	//   ....[5]....
        /*0080*/ 	.word	0x000012c0


	//   ....[6]....
        /*0084*/ 	.word	0x000012d0


	//   ....[7]....
        /*0088*/ 	.word	0x000012e0


	//   ....[8]....
        /*008c*/ 	.word	0x00001300


	//   ....[9]....
        /*0090*/ 	.word	0x00001340


	//   ....[10]....
        /*0094*/ 	.word	0x00001350


	//   ....[11]....
        /*0098*/ 	.word	0x00001360


	//   ....[12]....
        /*009c*/ 	.word	0x000013c0


	//   ....[13]....
        /*00a0*/ 	.word	0x00001400


	//   ....[14]....
        /*00a4*/ 	.word	0x00001430


	//   ....[15]....
        /*00a8*/ 	.word	0x00001440


	//----- nvinfo : EIATTR_VRC_CTA_INIT_COUNT
	.align		4
.L_594:
        /*00ac*/ 	.byte	0x02, 0x4a
	.zero		1
	.zero		1


	//----- nvinfo : EIATTR_EXIT_INSTR_OFFSETS
	.align		4
        /*00b0*/ 	.byte	0x04, 0x1c
        /*00b2*/ 	.short	(.L_596 - .L_595)


	//   ....[0]....
.L_595:
        /*00b4*/ 	.word	0x00000280


	//   ....[1]....
        /*00b8*/ 	.word	0x00001970


	//   ....[2]....
        /*00bc*/ 	.word	0x000019f0


	//----- nvinfo : EIATTR_MAX_THREADS
	.align		4
.L_596:
        /*00c0*/ 	.byte	0x04, 0x05
        /*00c2*/ 	.short	(.L_598 - .L_597)
.L_597:
        /*00c4*/ 	.word	0x00000100
        /*00c8*/ 	.word	0x00000001
        /*00cc*/ 	.word	0x00000001


	//----- nvinfo : EIATTR_CRS_STACK_SIZE
	.align		4
.L_598:
        /*00d0*/ 	.byte	0x04, 0x1e
        /*00d2*/ 	.short	(.L_600 - .L_599)
.L_599:
        /*00d4*/ 	.word	0x00000000


	//----- nvinfo : EIATTR_CBANK_PARAM_SIZE
	.align		4
.L_600:
        /*00d8*/ 	.byte	0x03, 0x19
        /*00da*/ 	.short	0x00f0


	//----- nvinfo : EIATTR_PARAM_CBANK
	.align		4
        /*00dc*/ 	.byte	0x04, 0x0a
        /*00de*/ 	.short	(.L_602 - .L_601)
	.align		4
.L_601:
        /*00e0*/ 	.word	index@(.nv.constant0._ZN7cutlass13device_kernelIN5flash22FlashAttnBwdPreprocessIN4cute5tupleIJNS3_1CILi64EEENS5_ILi128EEEEEENS_10bfloat16_tEfNS_4arch4Sm90ELb1ELb1EEEEEvNT_6ParamsE)
        /*00e4*/ 	.short	0x0380
        /*00e6*/ 	.short	0x00f0


	//----- nvinfo : EIATTR_SW_WAR
	.align		4
.L_602:
        /*00e8*/ 	.byte	0x04, 0x36
        /*00ea*/ 	.short	(.L_604 - .L_603)
.L_603:
        /*00ec*/ 	.word	0x00000008
.L_604:


//--------------------- .nv.callgraph             --------------------------
	.section	.nv.callgraph,"",@"SHT_CUDA_CALLGRAPH"
	.align	4
	.sectionentsize	8
	.align		4
        /*0000*/ 	.word	0x00000000
	.align		4
        /*0004*/ 	.word	0xffffffff
	.align		4
        /*0008*/ 	.word	0x00000000
	.align		4
        /*000c*/ 	.word	0xfffffffe
	.align		4
        /*0010*/ 	.word	0x00000000
	.align		4
        /*0014*/ 	.word	0xfffffffd
	.align		4
        /*0018*/ 	.word	0x00000000
	.align		4
        /*001c*/ 	.word	0xfffffffc


//--------------------- .nv.constant4             --------------------------
	.section	.nv.constant4,"a",@progbits
	.align	8
	.align		8
.nv.constant4:
        /*0000*/ 	.dword	_ZN66_INTERNAL_1792fac5_30_flash_bwd_hdim128_bf16_sm90_cu_49158569_28454cuda3std3__45__cpo5beginE
	.align		8
        /*0008*/ 	.dword	_ZN66_INTERNAL_1792fac5_30_flash_bwd_hdim128_bf16_sm90_cu_49158569_28454cuda3std3__45__cpo3endE
	.align		8
        /*0010*/ 	.dword	_ZN66_INTERNAL_1792fac5_30_flash_bwd_hdim128_bf16_sm90_cu_49158569_28454cuda3std3__45__cpo6cbeginE
	.align		8
        /*0018*/ 	.dword	_ZN66_INTERNAL_1792fac5_30_flash_bwd_hdim128_bf16_sm90_cu_49158569_28454cuda3std3__45__cpo4cendE
	.align		8
        /*0020*/ 	.dword	_ZN66_INTERNAL_1792fac5_30_flash_bwd_hdim128_bf16_sm90_cu_49158569_28454cuda3std3__468_GLOBAL__N__1792fac5_30_flash_bwd_hdim128_bf16_sm90_cu_49158569_28456ignoreE
	.align		8
        /*0028*/ 	.dword	_ZN66_INTERNAL_1792fac5_30_flash_bwd_hdim128_bf16_sm90_cu_49158569_28454cuda3std3__419piecewise_constructE
	.align		8
        /*0030*/ 	.dword	_ZN66_INTERNAL_1792fac5_30_flash_bwd_hdim128_bf16_sm90_cu_49158569_28454cuda3std3__48in_placeE
	.align		8
        /*0038*/ 	.dword	_ZN66_INTERNAL_1792fac5_30_flash_bwd_hdim128_bf16_sm90_cu_49158569_28454cuda3std6ranges3__45__cpo4swapE
	.align		8
        /*0040*/ 	.dword	_ZN66_INTERNAL_1792fac5_30_flash_bwd_hdim128_bf16_sm90_cu_49158569_28454cuda3std6ranges3__45__cpo9iter_moveE
	.align		8
        /*0048*/ 	.dword	_ZN66_INTERNAL_1792fac5_30_flash_bwd_hdim128_bf16_sm90_cu_49158569_28454cute7productE
	.align		8
        /*0050*/ 	.dword	_ZN66_INTERNAL_1792fac5_30_flash_bwd_hdim128_bf16_sm90_cu_49158569_28454cute1_E


//--------------------- .text._ZN7cutlass13device_kernelIN5flash11enable_sm90INS1_16FlashAttnBwdSm90INS1_25CollectiveMainloopBwdSm90ILi2ELi2ELi2EN4cute5tupleIJNS5_1CILi1EEES8_S8_EEENS6_IJNS7_ILi80EEENS7_ILi128EEESB_EEENS_10bfloat16_tEfNS_4arch4Sm90ELb0ELb0ELb0ELb0ELb0ELb1ELb0ELb1ELi2ELi1ELi2ELi1ELb0EEENS1_21CollectiveEpilogueBwdISC_SD_SF_Li256ELb0ELb0ELi1EEENS1_19SingleTileSchedulerILb0ELb0ELb0ELi128EEEEEEEEEvNT_6ParamsE --------------------------
	.section	.text._ZN7cutlass13device_kernelIN5flash11enable_sm90INS1_16FlashAttnBwdSm90INS1_25CollectiveMainloopBwdSm90ILi2ELi2ELi2EN4cute5tupleIJNS5_1CILi1EEES8_S8_EEENS6_IJNS7_ILi80EEENS7_ILi128EEESB_EEENS_10bfloat16_tEfNS_4arch4Sm90ELb0ELb0ELb0ELb0ELb0ELb1ELb0ELb1ELi2ELi1ELi2ELi1ELb0EEENS1_21CollectiveEpilogueBwdISC_SD_SF_Li256ELb0ELb0ELi1EEENS1_19SingleTileSchedulerILb0ELb0ELb0ELi128EEEEEEEEEvNT_6ParamsE,"ax",@progbits
	.align	128
.text._ZN7cutlass13device_kernelIN5flash11enable_sm90INS1_16FlashAttnBwdSm90INS1_25CollectiveMainloopBwdSm90ILi2ELi2ELi2EN4cute5tupleIJNS5_1CILi1EEES8_S8_EEENS6_IJNS7_ILi80EEENS7_ILi128EEESB_EEENS_10bfloat16_tEfNS_4arch4Sm90ELb0ELb0ELb0ELb0ELb0ELb1ELb0ELb1ELi2ELi1ELi2ELi1ELb0EEENS1_21CollectiveEpilogueBwdISC_SD_SF_Li256ELb0ELb0ELi1EEENS1_19SingleTileSchedulerILb0ELb0ELb0ELi128EEEEEEEEEvNT_6ParamsE:
        .type           _ZN7cutlass13device_kernelIN5flash11enable_sm90INS1_16FlashAttnBwdSm90INS1_25CollectiveMainloopBwdSm90ILi2ELi2ELi2EN4cute5tupleIJNS5_1CILi1EEES8_S8_EEENS6_IJNS7_ILi80EEENS7_ILi128EEESB_EEENS_10bfloat16_tEfNS_4arch4Sm90ELb0ELb0ELb0ELb0ELb0ELb1ELb0ELb1ELi2ELi1ELi2ELi1ELb0EEENS1_21CollectiveEpilogueBwdISC_SD_SF_Li256ELb0ELb0ELi1EEENS1_19SingleTileSchedulerILb0ELb0ELb0ELi128EEEEEEEEEvNT_6ParamsE,@function
        .size           _ZN7cutlass13device_kernelIN5flash11enable_sm90INS1_16FlashAttnBwdSm90INS1_25CollectiveMainloopBwdSm90ILi2ELi2ELi2EN4cute5tupleIJNS5_1CILi1EEES8_S8_EEENS6_IJNS7_ILi80EEENS7_ILi128EEESB_EEENS_10bfloat16_tEfNS_4arch4Sm90ELb0ELb0ELb0ELb0ELb0ELb1ELb0ELb1ELi2ELi1ELi2ELi1ELb0EEENS1_21CollectiveEpilogueBwdISC_SD_SF_Li256ELb0ELb0ELi1EEENS1_19SingleTileSchedulerILb0ELb0ELb0ELi128EEEEEEEEEvNT_6ParamsE,(.L_x_107 - _ZN7cutlass13device_kernelIN5flash11enable_sm90INS1_16FlashAttnBwdSm90INS1_25CollectiveMainloopBwdSm90ILi2ELi2ELi2EN4cute5tupleIJNS5_1CILi1EEES8_S8_EEENS6_IJNS7_ILi80EEENS7_ILi128EEESB_EEENS_10bfloat16_tEfNS_4arch4Sm90ELb0ELb0ELb0ELb0ELb0ELb1ELb0ELb1ELi2ELi1ELi2ELi1ELb0EEENS1_21CollectiveEpilogueBwdISC_SD_SF_Li256ELb0ELb0ELi1EEENS1_19SingleTileSchedulerILb0ELb0ELb0ELi128EEEEEEEEEvNT_6ParamsE)
        .other          _ZN7cutlass13device_kernelIN5flash11enable_sm90INS1_16FlashAttnBwdSm90INS1_25CollectiveMainloopBwdSm90ILi2ELi2ELi2EN4cute5tupleIJNS5_1CILi1EEES8_S8_EEENS6_IJNS7_ILi80EEENS7_ILi128EEESB_EEENS_10bfloat16_tEfNS_4arch4Sm90ELb0ELb0ELb0ELb0ELb0ELb1ELb0ELb1ELi2ELi1ELi2ELi1ELb0EEENS1_21CollectiveEpilogueBwdISC_SD_SF_Li256ELb0ELb0ELi1EEENS1_19SingleTileSchedulerILb0ELb0ELb0ELi128EEEEEEEEEvNT_6ParamsE,@"STO_CUDA_ENTRY STV_DEFAULT"
_ZN7cutlass13device_kernelIN5flash11enable_sm90INS1_16FlashAttnBwdSm90INS1_25CollectiveMainloopBwdSm90ILi2ELi2ELi2EN4cute5tupleIJNS5_1CILi1EEES8_S8_EEENS6_IJNS7_ILi80EEENS7_ILi128EEESB_EEENS_10bfloat16_tEfNS_4arch4Sm90ELb0ELb0ELb0ELb0ELb0ELb1ELb0ELb1ELi2ELi1ELi2ELi1ELb0EEENS1_21CollectiveEpilogueBwdISC_SD_SF_Li256ELb0ELb0ELi1EEENS1_19SingleTileSchedulerILb0ELb0ELb0ELi128EEEEEEEEEvNT_6ParamsE:
[----:B------:R-:W-:Y:S01]  /*0000*/  LDC R1, c[0x0][0x37c] ;  /* 0x0000df00ff017b82 */ /* 0x000fe20000000800 */
[----:B------:R-:W-:Y:S05]  /*0010*/  EXIT ;  /* 0x000000000000794d */ /* 0x000fea0003800000 */
.L_x_0:
[----:B------:R-:W-:-:S00]  /*0020*/  BRA `(.L_x_0) ;  /* 0xfffffffc00fc7947 */ /* 0x000fc0000383ffff */
[----:B------:R-:W-:-:S00]  /*0030*/  NOP ;  /* 0x0000000000007918 */ /* 0x000fc00000000000 */
        /* <DEDUP_REMOVED lines=12> */
.L_x_107:


//--------------------- .text._ZN7cutlass13device_kernelIN5flash11enable_sm90INS1_16FlashAttnBwdSm90INS1_25CollectiveMainloopBwdSm90ILi2ELi2ELi2EN4cute5tupleIJNS5_1CILi1EEES8_S8_EEENS6_IJNS7_ILi80EEENS7_ILi128EEESB_EEENS_10bfloat16_tEfNS_4arch4Sm90ELb0ELb0ELb0ELb0ELb1ELb1ELb0ELb1ELi2ELi1ELi2ELi1ELb0EEENS1_21CollectiveEpilogueBwdISC_SD_SF_Li256ELb0ELb0ELi1EEENS1_19SingleTileSchedulerILb0ELb0ELb0ELi128EEEEEEEEEvNT_6ParamsE --------------------------
	.section	.text._ZN7cutlass13device_kernelIN5flash11enable_sm90INS1_16FlashAttnBwdSm90INS1_25CollectiveMainloopBwdSm90ILi2ELi2ELi2EN4cute5tupleIJNS5_1CILi1EEES8_S8_EEENS6_IJNS7_ILi80EEENS7_ILi128EEESB_EEENS_10bfloat16_tEfNS_4arch4Sm90ELb0ELb0ELb0ELb0ELb1ELb1ELb0ELb1ELi2ELi1ELi2ELi1ELb0EEENS1_21CollectiveEpilogueBwdISC_SD_SF_Li256ELb0ELb0ELi1EEENS1_19SingleTileSchedulerILb0ELb0ELb0ELi128EEEEEEEEEvNT_6ParamsE,"ax",@progbits
	.align	128
.text._ZN7cutlass13device_kernelIN5flash11enable_sm90INS1_16FlashAttnBwdSm90INS1_25CollectiveMainloopBwdSm90ILi2ELi2ELi2EN4cute5tupleIJNS5_1CILi1EEES8_S8_EEENS6_IJNS7_ILi80EEENS7_ILi128EEESB_EEENS_10bfloat16_tEfNS_4arch4Sm90ELb0ELb0ELb0ELb0ELb1ELb1ELb0ELb1ELi2ELi1ELi2ELi1ELb0EEENS1_21CollectiveEpilogueBwdISC_SD_SF_Li256ELb0ELb0ELi1EEENS1_19SingleTileSchedulerILb0ELb0ELb0ELi128EEEEEEEEEvNT_6ParamsE:
        .type           _ZN7cutlass13device_kernelIN5flash11enable_sm90INS1_16FlashAttnBwdSm90INS1_25CollectiveMainloopBwdSm90ILi2ELi2ELi2EN4cute5tupleIJNS5_1CILi1EEES8_S8_EEENS6_IJNS7_ILi80EEENS7_ILi128EEESB_EEENS_10bfloat16_tEfNS_4arch4Sm90ELb0ELb0ELb0ELb0ELb1ELb1ELb0ELb1ELi2ELi1ELi2ELi1ELb0EEENS1_21CollectiveEpilogueBwdISC_SD_SF_Li256ELb0ELb0ELi1EEENS1_19SingleTileSchedulerILb0ELb0ELb0ELi128EEEEEEEEEvNT_6ParamsE,@function
        .size           _ZN7cutlass13device_kernelIN5flash11enable_sm90INS1_16FlashAttnBwdSm90INS1_25CollectiveMainloopBwdSm90ILi2ELi2ELi2EN4cute5tupleIJNS5_1CILi1EEES8_S8_EEENS6_IJNS7_ILi80EEENS7_ILi128EEESB_EEENS_10bfloat16_tEfNS_4arch4Sm90ELb0ELb0ELb0ELb0ELb1ELb1ELb0ELb1ELi2ELi1ELi2ELi1ELb0EEENS1_21CollectiveEpilogueBwdISC_SD_SF_Li256ELb0ELb0ELi1EEENS1_19SingleTileSchedulerILb0ELb0ELb0ELi128EEEEEEEEEvNT_6ParamsE,(.L_x_108 - _ZN7cutlass13device_kernelIN5flash11enable_sm90INS1_16FlashAttnBwdSm90INS1_25CollectiveMainloopBwdSm90ILi2ELi2ELi2EN4cute5tupleIJNS5_1CILi1EEES8_S8_EEENS6_IJNS7_ILi80EEENS7_ILi128EEESB_EEENS_10bfloat16_tEfNS_4arch4Sm90ELb0ELb0ELb0ELb0ELb1ELb1ELb0ELb1ELi2ELi1ELi2ELi1ELb0EEENS1_21CollectiveEpilogueBwdISC_SD_SF_Li256ELb0ELb0ELi1EEENS1_19SingleTileSchedulerILb0ELb0ELb0ELi128EEEEEEEEEvNT_6ParamsE)
        .other          _ZN7cutlass13device_kernelIN5flash11enable_sm90INS1_16FlashAttnBwdSm90INS1_25CollectiveMainloopBwdSm90ILi2ELi2ELi2EN4cute5tupleIJNS5_1CILi1EEES8_S8_EEENS6_IJNS7_ILi80EEENS7_ILi128EEESB_EEENS_10bfloat16_tEfNS_4arch4Sm90ELb0ELb0ELb0ELb0ELb1ELb1ELb0ELb1ELi2ELi1ELi2ELi1ELb0EEENS1_21CollectiveEpilogueBwdISC_SD_SF_Li256ELb0ELb0ELi1EEENS1_19SingleTileSchedulerILb0ELb0ELb0ELi128EEEEEEEEEvNT_6ParamsE,@"STO_CUDA_ENTRY STV_DEFAULT"
_ZN7cutlass13device_kernelIN5flash11enable_sm90INS1_16FlashAttnBwdSm90INS1_25CollectiveMainloopBwdSm90ILi2ELi2ELi2EN4cute5tupleIJNS5_1CILi1EEES8_S8_EEENS6_IJNS7_ILi80EEENS7_ILi128EEESB_EEENS_10bfloat16_tEfNS_4arch4Sm90ELb0ELb0ELb0ELb0ELb1ELb1ELb0ELb1ELi2ELi1ELi2ELi1ELb0EEENS1_21CollectiveEpilogueBwdISC_SD_SF_Li256ELb0ELb0ELi1EEENS1_19SingleTileSchedulerILb0ELb0ELb0ELi128EEEEEEEEEvNT_6ParamsE:
[----:B------:R-:W-:Y:S01]  /*0000*/  LDC R1, c[0x0][0x37c] ;  /* 0x0000df00ff017b82 */ /* 0x000fe20000000800 */
[----:B------:R-:W-:Y:S05]  /*0010*/  EXIT ;  /* 0x000000000000794d */ /* 0x000fea0003800000 */
.L_x_1:
        /* <DEDUP_REMOVED lines=14> */
.L_x_108:


//--------------------- .text._ZN7cutlass13device_kernelIN5flash11enable_sm90INS1_16FlashAttnBwdSm90INS1_25CollectiveMainloopBwdSm90ILi2ELi2ELi2EN4cute5tupleIJNS5_1CILi1EEES8_S8_EEENS6_IJNS7_ILi80EEENS7_ILi128EEESB_EEENS_10bfloat16_tEfNS_4arch4Sm90ELb0ELb0ELb0ELb0ELb0ELb1ELb0ELb1ELi2ELi1ELi2ELi1ELb0EEENS1_24CollectiveEpilogueBwdGQAISC_fSF_Li256ELb0ELb0EEENS1_19SingleTileSchedulerILb0ELb0ELb0ELi128EEEEEEEEEvNT_6ParamsE --------------------------
	.section	.text._ZN7cutlass13device_kernelIN5flash11enable_sm90INS1_16FlashAttnBwdSm90INS1_25CollectiveMainloopBwdSm90ILi2ELi2ELi2EN4cute5tupleIJNS5_1CILi1EEES8_S8_EEENS6_IJNS7_ILi80EEENS7_ILi128EEESB_EEENS_10bfloat16_tEfNS_4arch4Sm90ELb0ELb0ELb0ELb0ELb0ELb1ELb0ELb1ELi2ELi1ELi2ELi1ELb0EEENS1_24CollectiveEpilogueBwdGQAISC_fSF_Li256ELb0ELb0EEENS1_19SingleTileSchedulerILb0ELb0ELb0ELi128EEEEEEEEEvNT_6ParamsE,"ax",@progbits
	.align	128
.text._ZN7cutlass13device_kernelIN5flash11enable_sm90INS1_16FlashAttnBwdSm90INS1_25CollectiveMainloopBwdSm90ILi2ELi2ELi2EN4cute5tupleIJNS5_1CILi1EEES8_S8_EEENS6_IJNS7_ILi80EEENS7_ILi128EEESB_EEENS_10bfloat16_tEfNS_4arch4Sm90ELb0ELb0ELb0ELb0ELb0ELb1ELb0ELb1ELi2ELi1ELi2ELi1ELb0EEENS1_24CollectiveEpilogueBwdGQAISC_fSF_Li256ELb0ELb0EEENS1_19SingleTileSchedulerILb0ELb0ELb0ELi128EEEEEEEEEvNT_6ParamsE:
        .type           _ZN7cutlass13device_kernelIN5flash11enable_sm90INS1_16FlashAttnBwdSm90INS1_25CollectiveMainloopBwdSm90ILi2ELi2ELi2EN4cute5tupleIJNS5_1CILi1EEES8_S8_EEENS6_IJNS7_ILi80EEENS7_ILi128EEESB_EEENS_10bfloat16_tEfNS_4arch4Sm90ELb0ELb0ELb0ELb0ELb0ELb1ELb0ELb1ELi2ELi1ELi2ELi1ELb0EEENS1_24CollectiveEpilogueBwdGQAISC_fSF_Li256ELb0ELb0EEENS1_19SingleTileSchedulerILb0ELb0ELb0ELi128EEEEEEEEEvNT_6ParamsE,@function
        .size           _ZN7cutlass13device_kernelIN5flash11enable_sm90INS1_16FlashAttnBwdSm90INS1_25CollectiveMainloopBwdSm90ILi2ELi2ELi2EN4cute5tupleIJNS5_1CILi1EEES8_S8_EEENS6_IJNS7_ILi80EEENS7_ILi128EEESB_EEENS_10bfloat16_tEfNS_4arch4Sm90ELb0ELb0ELb0ELb0ELb0ELb1ELb0ELb1ELi2ELi1ELi2ELi1ELb0EEENS1_24CollectiveEpilogueBwdGQAISC_fSF_Li256ELb0ELb0EEENS1_19SingleTileSchedulerILb0ELb0ELb0ELi128EEEEEEEEEvNT_6ParamsE,(.L_x_109 - _ZN7cutlass13device_kernelIN5flash11enable_sm90INS1_16FlashAttnBwdSm90INS1_25CollectiveMainloopBwdSm90ILi2ELi2ELi2EN4cute5tupleIJNS5_1CILi1EEES8_S8_EEENS6_IJNS7_ILi80EEENS7_ILi128EEESB_EEENS_10bfloat16_tEfNS_4arch4Sm90ELb0ELb0ELb0ELb0ELb0ELb1ELb0ELb1ELi2ELi1ELi2ELi1ELb0EEENS1_24CollectiveEpilogueBwdGQAISC_fSF_Li256ELb0ELb0EEENS1_19SingleTileSchedulerILb0ELb0ELb0ELi128EEEEEEEEEvNT_6ParamsE)
        .other          _ZN7cutlass13device_kernelIN5flash11enable_sm90INS1_16FlashAttnBwdSm90INS1_25CollectiveMainloopBwdSm90ILi2ELi2ELi2EN4cute5tupleIJNS5_1CILi1EEES8_S8_EEENS6_IJNS7_ILi80EEENS7_ILi128EEESB_EEENS_10bfloat16_tEfNS_4arch4Sm90ELb0ELb0ELb0ELb0ELb0ELb1ELb0ELb1ELi2ELi1ELi2ELi1ELb0EEENS1_24CollectiveEpilogueBwdGQAISC_fSF_Li256ELb0ELb0EEENS1_19SingleTileSchedulerILb0ELb0ELb0ELi128EEEEEEEEEvNT_6ParamsE,@"STO_CUDA_ENTRY STV_DEFAULT"
_ZN7cutlass13device_kernelIN5flash11enable_sm90INS1_16FlashAttnBwdSm90INS1_25CollectiveMainloopBwdSm90ILi2ELi2ELi2EN4cute5tupleIJNS5_1CILi1EEES8_S8_EEENS6_IJNS7_ILi80EEENS7_ILi128EEESB_EEENS_10bfloat16_tEfNS_4arch4Sm90ELb0ELb0ELb0ELb0ELb0ELb1ELb0ELb1ELi2ELi1ELi2ELi1ELb0EEENS1_24CollectiveEpilogueBwdGQAISC_fSF_Li256ELb0ELb0EEENS1_19SingleTileSchedulerILb0ELb0ELb0ELi128EEEEEEEEEvNT_6ParamsE:
[----:B------:R-:W-:Y:S01]  /*0000*/  LDC R1, c[0x0][0x37c] ;  /* 0x0000df00ff017b82 */ /* 0x000fe20000000800 */
[----:B------:R-:W-:Y:S05]  /*0010*/  EXIT ;  /* 0x000000000000794d */ /* 0x000fea0003800000 */
.L_x_2:
        /* <DEDUP_REMOVED lines=14> */
.L_x_109:


//--------------------- .text._ZN7cutlass13device_kernelIN5flash11enable_sm90INS1_16FlashAttnBwdSm90INS1_25CollectiveMainloopBwdSm90ILi2ELi2ELi2EN4cute5tupleIJNS5_1CILi1EEES8_S8_EEENS6_IJNS7_ILi80EEENS7_ILi128EEESB_EEENS_10bfloat16_tEfNS_4arch4Sm90ELb0ELb0ELb0ELb0ELb1ELb1ELb0ELb1ELi2ELi1ELi2ELi1ELb0EEENS1_24CollectiveEpilogueBwdGQAISC_fSF_Li256ELb0ELb1EEENS1_19SingleTileSchedulerILb0ELb0ELb0ELi128EEEEEEEEEvNT_6ParamsE --------------------------
	.section	.text._ZN7cutlass13device_kernelIN5flash11enable_sm90INS1_16FlashAttnBwdSm90INS1_25CollectiveMainloopBwdSm90ILi2ELi2ELi2EN4cute5tupleIJNS5_1CILi1EEES8_S8_EEENS6_IJNS7_ILi80EEENS7_ILi128EEESB_EEENS_10bfloat16_tEfNS_4arch4Sm90ELb0ELb0ELb0ELb0ELb1ELb1ELb0ELb1ELi2ELi1ELi2ELi1ELb0EEENS1_24CollectiveEpilogueBwdGQAISC_fSF_Li256ELb0ELb1EEENS1_19SingleTileSchedulerILb0ELb0ELb0ELi128EEEEEEEEEvNT_6ParamsE,"ax",@progbits
	.align	128
.text._ZN7cutlass13device_kernelIN5flash11enable_sm90INS1_16FlashAttnBwdSm90INS1_25CollectiveMainloopBwdSm90ILi2ELi2ELi2EN4cute5tupleIJNS5_1CILi1EEES8_S8_EEENS6_IJNS7_ILi80EEENS7_ILi128EEESB_EEENS_10bfloat16_tEfNS_4arch4Sm90ELb0ELb0ELb0ELb0ELb1ELb1ELb0ELb1ELi2ELi1ELi2ELi1ELb0EEENS1_24CollectiveEpilogueBwdGQAISC_fSF_Li256ELb0ELb1EEENS1_19SingleTileSchedulerILb0ELb0ELb0ELi128EEEEEEEEEvNT_6ParamsE:
        .type           _ZN7cutlass13device_kernelIN5flash11enable_sm90INS1_16FlashAttnBwdSm90INS1_25CollectiveMainloopBwdSm90ILi2ELi2ELi2EN4cute5tupleIJNS5_1CILi1EEES8_S8_EEENS6_IJNS7_ILi80EEENS7_ILi128EEESB_EEENS_10bfloat16_tEfNS_4arch4Sm90ELb0ELb0ELb0ELb0ELb1ELb1ELb0ELb1ELi2ELi1ELi2ELi1ELb0EEENS1_24CollectiveEpilogueBwdGQAISC_fSF_Li256ELb0ELb1EEENS1_19SingleTileSchedulerILb0ELb0ELb0ELi128EEEEEEEEEvNT_6ParamsE,@function
        .size           _ZN7cutlass13device_kernelIN5flash11enable_sm90INS1_16FlashAttnBwdSm90INS1_25CollectiveMainloopBwdSm90ILi2ELi2ELi2EN4cute5tupleIJNS5_1CILi1EEES8_S8_EEENS6_IJNS7_ILi80EEENS7_ILi128EEESB_EEENS_10bfloat16_tEfNS_4arch4Sm90ELb0ELb0ELb0ELb0ELb1ELb1ELb0ELb1ELi2ELi1ELi2ELi1ELb0EEENS1_24CollectiveEpilogueBwdGQAISC_fSF_Li256ELb0ELb1EEENS1_19SingleTileSchedulerILb0ELb0ELb0ELi128EEEEEEEEEvNT_6ParamsE,(.L_x_110 - _ZN7cutlass13device_kernelIN5flash11enable_sm90INS1_16FlashAttnBwdSm90INS1_25CollectiveMainloopBwdSm90ILi2ELi2ELi2EN4cute5tupleIJNS5_1CILi1EEES8_S8_EEENS6_IJNS7_ILi80EEENS7_ILi128EEESB_EEENS_10bfloat16_tEfNS_4arch4Sm90ELb0ELb0ELb0ELb0ELb1ELb1ELb0ELb1ELi2ELi1ELi2ELi1ELb0EEENS1_24CollectiveEpilogueBwdGQAISC_fSF_Li256ELb0ELb1EEENS1_19SingleTileSchedulerILb0ELb0ELb0ELi128EEEEEEEEEvNT_6ParamsE)
        .other          _ZN7cutlass13device_kernelIN5flash11enable_sm90INS1_16FlashAttnBwdSm90INS1_25CollectiveMainloopBwdSm90ILi2ELi2ELi2EN4cute5tupleIJNS5_1CILi1EEES8_S8_EEENS6_IJNS7_ILi80EEENS7_ILi128EEESB_EEENS_10bfloat16_tEfNS_4arch4Sm90ELb0ELb0ELb0ELb0ELb1ELb1ELb0ELb1ELi2ELi1ELi2ELi1ELb0EEENS1_24CollectiveEpilogueBwdGQAISC_fSF_Li256ELb0ELb1EEENS1_19SingleTileSchedulerILb0ELb0ELb0ELi128EEEEEEEEEvNT_6ParamsE,@"STO_CUDA_ENTRY STV_DEFAULT"
_ZN7cutlass13device_kernelIN5flash11enable_sm90INS1_16FlashAttnBwdSm90INS1_25CollectiveMainloopBwdSm90ILi2ELi2ELi2EN4cute5tupleIJNS5_1CILi1EEES8_S8_EEENS6_IJNS7_ILi80EEENS7_ILi128EEESB_EEENS_10bfloat16_tEfNS_4arch4Sm90ELb0ELb0ELb0ELb0ELb1ELb1ELb0ELb1ELi2ELi1ELi2ELi1ELb0EEENS1_24CollectiveEpilogueBwdGQAISC_fSF_Li256ELb0ELb1EEENS1_19SingleTileSchedulerILb0ELb0ELb0ELi128EEEEEEEEEvNT_6ParamsE:
[----:B------:R-:W-:Y:S01]  /*0000*/  LDC R1, c[0x0][0x37c] ;  /* 0x0000df00ff017b82 */ /* 0x000fe20000000800 */
[----:B------:R-:W-:Y:S05]  /*0010*/  EXIT ;  /* 0x000000000000794d */ /* 0x000fea0003800000 */
.L_x_3:
        /* <DEDUP_REMOVED lines=14> */
.L_x_110:


//--------------------- .text._ZN7cutlass13device_kernelIN5flash22FlashAttnBwdPreprocessIN4cute5tupleIJNS3_1CILi80EEENS5_ILi128EEEEEENS_10bfloat16_tEfNS_4arch4Sm90ELb1ELb0EEEEEvNT_6ParamsE --------------------------
	.section	.text._ZN7cutlass13device_kernelIN5flash22FlashAttnBwdPreprocessIN4cute5tupleIJNS3_1CILi80EEENS5_ILi128EEEEEENS_10bfloat16_tEfNS_4arch4Sm90ELb1ELb0EEEEEvNT_6ParamsE,"ax",@progbits
	.align	128
.text._ZN7cutlass13device_kernelIN5flash22FlashAttnBwdPreprocessIN4cute5tupleIJNS3_1CILi80EEENS5_ILi128EEEEEENS_10bfloat16_tEfNS_4arch4Sm90ELb1ELb0EEEEEvNT_6ParamsE:
        .type           _ZN7cutlass13device_kernelIN5flash22FlashAttnBwdPreprocessIN4cute5tupleIJNS3_1CILi80EEENS5_ILi128EEEEEENS_10bfloat16_tEfNS_4arch4Sm90ELb1ELb0EEEEEvNT_6ParamsE,@function
        .size           _ZN7cutlass13device_kernelIN5flash22FlashAttnBwdPreprocessIN4cute5tupleIJNS3_1CILi80EEENS5_ILi128EEEEEENS_10bfloat16_tEfNS_4arch4Sm90ELb1ELb0EEEEEvNT_6ParamsE,(.L_x_111 - _ZN7cutlass13device_kernelIN5flash22FlashAttnBwdPreprocessIN4cute5tupleIJNS3_1CILi80EEENS5_ILi128EEEEEENS_10bfloat16_tEfNS_4arch4Sm90ELb1ELb0EEEEEvNT_6ParamsE)
        .other          _ZN7cutlass13device_kernelIN5flash22FlashAttnBwdPreprocessIN4cute5tupleIJNS3_1CILi80EEENS5_ILi128EEEEEENS_10bfloat16_tEfNS_4arch4Sm90ELb1ELb0EEEEEvNT_6ParamsE,@"STO_CUDA_ENTRY STV_DEFAULT"
_ZN7cutlass13device_kernelIN5flash22FlashAttnBwdPreprocessIN4cute5tupleIJNS3_1CILi80EEENS5_ILi128EEEEEENS_10bfloat16_tEfNS_4arch4Sm90ELb1ELb0EEEEEvNT_6ParamsE:
[----:B------:R-:W-:Y:S01]  /*0000*/  LDC R1, c[0x0][0x37c] ;  /* 0x0000df00ff017b82 */ /* 0x000fe20000000800 */
[----:B------:R-:W0:Y:S07]  /*0010*/  S2R R0, SR_TID.X ;  /* 0x0000000000007919 */ /* 0x000e2e0000002100 */
[----:B------:R-:W1:Y:S01]  /*0020*/  LDC R50, c[0x0][0x388] ;  /* 0x0000e200ff327b82 */ /* 0x000e620000000800 */
[----:B------:R-:W2:Y:S01]  /*0030*/  LDCU UR4, c[0x0][0x38c] ;  /* 0x00007180ff0477ac */ /* 0x000ea20008000800 */
[----:B------:R-:W-:Y:S01]  /*0040*/  HFMA2 R55, -RZ, RZ, 0, 0 ;  /* 0x00000000ff377431 */ /* 0x000fe200000001ff */
[----:B------:R-:W1:Y:S01]  /*0050*/  S2R R3, SR_CTAID.X ;  /* 0x0000000000037919 */ /* 0x000e620000002500 */
[----:B------:R-:W-:-:S04]  /*0060*/  IMAD.MOV.U32 R53, RZ, RZ, RZ ;  /* 0x000000ffff357224 */ /* 0x000fc800078e00ff */
[----:B------:R-:W3:Y:S08]  /*0070*/  S2UR UR6, SR_CTAID.Y ;  /* 0x00000000000679c3 */ /* 0x000ef00000002600 */
[----:B------:R-:W3:Y:S08]  /*0080*/  LDC.64 R66, c[0x0][0x3a0] ;  /* 0x0000e800ff427b82 */ /* 0x000ef00000000a00 */
[----:B------:R-:W4:Y:S01]  /*0090*/  S2UR UR7, SR_CTAID.Z ;  /* 0x00000000000779c3 */ /* 0x000f220000002700 */
[----:B0-----:R-:W-:Y:S01]  /*00a0*/  IMAD.SHL.U32 R54, R0, 0x8, RZ ;  /* 0x0000000800367824 */ /* 0x001fe200078e00ff */
[----:B------:R-:W-:-:S06]  /*00b0*/  SHF.R.U32.HI R52, RZ, 0x4, R0 ;  /* 0x00000004ff347819 */ /* 0x000fcc0000011600 */
[----:B------:R-:W4:Y:S01]  /*00c0*/  LDC.64 R14, c[0x0][0x3a8] ;  /* 0x0000ea00ff0e7b82 */ /* 0x000f220000000a00 */
[----:B-1----:R-:W-:Y:S01]  /*00d0*/  IMAD R5, R3, -0x50, R50 ;  /* 0xffffffb003057824 */ /* 0x002fe200078e0232 */
[----:B------:R-:W-:Y:S01]  /*00e0*/  LOP3.LUT R54, R54, 0x78, RZ, 0xc0, !PT ;  /* 0x0000007836367812 */ /* 0x000fe200078ec0ff */
[C---:B------:R-:W-:Y:S01]  /*00f0*/  VIADD R2, R52.reuse, 0x10 ;  /* 0x0000001034027836 */ /* 0x040fe20000000000 */
[C---:B------:R-:W-:Y:S01]  /*0100*/  IADD3 R48, PT, PT, R52.reuse, 0x40, RZ ;  /* 0x0000004034307810 */ /* 0x040fe20007ffe0ff */
[----:B------:R-:W-:Y:S01]  /*0110*/  VIADD R4, R52, 0x20 ;  /* 0x0000002034047836 */ /* 0x000fe20000000000 */
[----:B--2---:R-:W-:Y:S02]  /*0120*/  ISETP.GE.AND P0, PT, R54, UR4, PT ;  /* 0x0000000436007c0c */ /* 0x004fe4000bf06270 */
[----:B------:R-:W0:Y:S01]  /*0130*/  LDC.64 R18, c[0x0][0x3c0] ;  /* 0x0000f000ff127b82 */ /* 0x000e220000000a00 */
[----:B---3--:R-:W-:Y:S01]  /*0140*/  IMAD.WIDE.U32 R6, R66, UR6, R54 ;  /* 0x0000000642067c25 */ /* 0x008fe2000f8e0036 */
[----:B------:R-:W1:Y:S01]  /*0150*/  LDCU.64 UR4, c[0x0][0x358] ;  /* 0x00006b00ff0477ac */ /* 0x000e620008000a00 */
[----:B------:R-:W-:-:S02]  /*0160*/  ISETP.GE.OR P3, PT, R2, R5, P0 ;  /* 0x000000050200720c */ /* 0x000fc40000766670 */
[-C--:B------:R-:W-:Y:S01]  /*0170*/  ISETP.GE.OR P4, PT, R52, R5.reuse, P0 ;  /* 0x000000053400720c */ /* 0x080fe20000786670 */
[----:B------:R-:W-:Y:S01]  /*0180*/  IMAD.WIDE.U32 R26, R3, 0x50, R52 ;  /* 0x00000050031a7825 */ /* 0x000fe200078e0034 */
[----:B------:R-:W-:Y:S01]  /*0190*/  ISETP.GE.OR P2, PT, R4, R5, P0 ;  /* 0x000000050400720c */ /* 0x000fe20000746670 */
[----:B------:R-:W2:Y:S02]  /*01a0*/  LDC.64 R12, c[0x0][0x3b8] ;  /* 0x0000ee00ff0c7b82 */ /* 0x000ea40000000a00 */
[----:B------:R-:W-:Y:S02]  /*01b0*/  IMAD R67, R67, UR6, R7 ;  /* 0x0000000643437c24 */ /* 0x000fe4000f8e0207 */
[----:B------:R-:W-:Y:S01]  /*01c0*/  IMAD.MOV.U32 R66, RZ, RZ, R6 ;  /* 0x000000ffff427224 */ /* 0x000fe200078e0006 */
[----:B------:R-:W-:-:S03]  /*01d0*/  IADD3 R6, PT, PT, R52, 0x30, RZ ;  /* 0x0000003034067810 */ /* 0x000fc60007ffe0ff */
[----:B------:R-:W3:Y:S01]  /*01e0*/  @!P3 LDC.64 R8, c[0x0][0x398] ;  /* 0x0000e600ff08bb82 */ /* 0x000ee20000000a00 */
[----:B----4-:R-:W-:Y:S01]  /*01f0*/  IMAD.WIDE.U32 R66, R14, UR7, R66 ;  /* 0x000000070e427c25 */ /* 0x010fe2000f8e0042 */
[----:B------:R-:W-:Y:S02]  /*0200*/  @!P3 IADD3 R31, P5, PT, R26, 0x10, RZ ;  /* 0x000000101a1fb810 */ /* 0x000fe40007fbe0ff */
[-C--:B------:R-:W-:Y:S01]  /*0210*/  ISETP.GE.OR P1, PT, R6, R5.reuse, P0 ;  /* 0x000000050600720c */ /* 0x080fe20000726670 */
[----:B------:R-:W-:Y:S01]  /*0220*/  IMAD R67, R15, UR7, R67 ;  /* 0x000000070f437c24 */ /* 0x000fe2000f8e0243 */
[----:B------:R-:W-:Y:S01]  /*0230*/  ISETP.GE.OR P0, PT, R48, R5, P0 ;  /* 0x000000053000720c */ /* 0x000fe20000706670 */
[----:B------:R-:W-:Y:S01]  /*0240*/  @!P3 IMAD.X R7, RZ, RZ, R27, P5 ;  /* 0x000000ffff07b224 */ /* 0x000fe200028e061b */
[----:B------:R-:W4:Y:S01]  /*0250*/  @!P4 LDC.64 R16, c[0x0][0x398] ;  /* 0x0000e600ff10cb82 */ /* 0x000f220000000a00 */
[-C--:B------:R-:W-:Y:S01]  /*0260*/  @!P4 MOV R24, R66.reuse ;  /* 0x000000420018c202 */ /* 0x080fe20000000f00 */
[----:B------:R-:W-:Y:S01]  /*0270*/  @!P4 IMAD.MOV.U32 R25, RZ, RZ, R67 ;  /* 0x000000ffff19c224 */ /* 0x000fe200078e0043 */
[----:B------:R-:W-:Y:S01]  /*0280*/  @!P3 IADD3 R44, P5, PT, R26, 0x10, RZ ;  /* 0x000000101a2cb810 */ /* 0x000fe20007fbe0ff */
[----:B0-----:R-:W-:Y:S01]  /*0290*/  IMAD.WIDE.U32 R10, R18, UR6, R54 ;  /* 0x00000006120a7c25 */ /* 0x001fe2000f8e0036 */
[----:B------:R-:W-:-:S02]  /*02a0*/  @!P2 MOV R18, R66 ;  /* 0x000000420012a202 */ /* 0x000fc40000000f00 */
[----:B------:R-:W-:Y:S01]  /*02b0*/  @!P3 IADD3.X R37, PT, PT, RZ, R27, RZ, P5, !PT ;  /* 0x0000001bff25b210 */ /* 0x000fe20002ffe4ff */
[----:B------:R-:W0:Y:S01]  /*02c0*/  LDC.64 R28, c[0x0][0x3c8] ;  /* 0x0000f200ff1c7b82 */ /* 0x000e220000000a00 */
[----:B------:R-:W-:Y:S01]  /*02d0*/  IMAD R11, R19, UR6, R11 ;  /* 0x00000006130b7c24 */ /* 0x000fe2000f8e020b */
[-C--:B------:R-:W-:Y:S01]  /*02e0*/  @!P1 MOV R22, R66.reuse ;  /* 0x0000004200169202 */ /* 0x080fe20000000f00 */
[--C-:B------:R-:W-:Y:S01]  /*02f0*/  @!P2 IMAD.MOV.U32 R19, RZ, RZ, R67.reuse ;  /* 0x000000ffff13a224 */ /* 0x100fe200078e0043 */
[----:B------:R-:W-:Y:S01]  /*0300*/  @!P0 MOV R40, R66 ;  /* 0x0000004200288202 */ /* 0x000fe20000000f00 */
[--C-:B------:R-:W-:Y:S02]  /*0310*/  @!P1 IMAD.MOV.U32 R23, RZ, RZ, R67.reuse ;  /* 0x000000ffff179224 */ /* 0x100fe400078e0043 */
[----:B------:R-:W-:Y:S01]  /*0320*/  @!P0 IMAD.MOV.U32 R41, RZ, RZ, R67 ;  /* 0x000000ffff298224 */ /* 0x000fe200078e0043 */
[----:B------:R-:W1:Y:S01]  /*0330*/  @!P4 LDC.64 R14, c[0x0][0x380] ;  /* 0x0000e000ff0ecb82 */ /* 0x000e620000000a00 */
[----:B---3--:R-:W-:-:S02]  /*0340*/  @!P3 IMAD R42, R7, R8, RZ ;  /* 0x00000008072ab224 */ /* 0x008fc400078e02ff */
[----:B------:R-:W-:-:S04]  /*0350*/  @!P3 IMAD.WIDE.U32 R66, R31, R8, R66 ;  /* 0x000000081f42b225 */ /* 0x000fc800078e0042 */
[----:B------:R-:W-:Y:S01]  /*0360*/  @!P3 IMAD R42, R31, R9, R42 ;  /* 0x000000091f2ab224 */ /* 0x000fe200078e022a */
[----:B------:R-:W3:Y:S01]  /*0370*/  LDC.64 R20, c[0x0][0x3b8] ;  /* 0x0000ee00ff147b82 */ /* 0x000ee20000000a00 */
[-C--:B----4-:R-:W-:Y:S02]  /*0380*/  @!P4 IMAD R7, R27, R16.reuse, RZ ;  /* 0x000000101b07c224 */ /* 0x090fe400078e02ff */
[C---:B------:R-:W-:Y:S01]  /*0390*/  @!P4 IMAD.WIDE.U32 R24, R26.reuse, R16, R24 ;  /* 0x000000101a18c225 */ /* 0x040fe200078e0018 */
[----:B------:R-:W-:-:S03]  /*03a0*/  @!P2 IADD3 R16, P6, PT, R26, 0x20, RZ ;  /* 0x000000201a10a810 */ /* 0x000fc60007fde0ff */
[C---:B------:R-:W-:Y:S01]  /*03b0*/  @!P4 IMAD R9, R26.reuse, R17, R7 ;  /* 0x000000111a09c224 */ /* 0x040fe200078e0207 */
[C---:B------:R-:W-:Y:S01]  /*03c0*/  @!P2 IADD3 R17, P5, PT, R26.reuse, 0x20, RZ ;  /* 0x000000201a11a810 */ /* 0x040fe20007fbe0ff */
[----:B------:R-:W-:Y:S01]  /*03d0*/  @!P2 IMAD.X R59, RZ, RZ, R27, P6 ;  /* 0x000000ffff3ba224 */ /* 0x000fe200030e061b */
[----:B------:R-:W-:Y:S01]  /*03e0*/  @!P1 IADD3 R61, P6, PT, R26, 0x30, RZ ;  /* 0x000000301a3d9810 */ /* 0x000fe20007fde0ff */
[----:B--2---:R-:W-:Y:S01]  /*03f0*/  @!P4 IMAD R7, R27, R12, RZ ;  /* 0x0000000c1b07c224 */ /* 0x004fe200078e02ff */
[----:B------:R-:W-:Y:S01]  /*0400*/  @!P2 IADD3.X R55, PT, PT, RZ, R27, RZ, P5, !PT ;  /* 0x0000001bff37a210 */ /* 0x000fe20002ffe4ff */
[----:B0-----:R-:W-:Y:S01]  /*0410*/  IMAD.WIDE.U32 R46, R28, UR7, R10 ;  /* 0x000000071c2e7c25 */ /* 0x001fe2000f8e000a */
[C---:B------:R-:W-:Y:S01]  /*0420*/  @!P0 IADD3 R51, P5, PT, R26.reuse, 0x40, RZ ;  /* 0x000000401a338810 */ /* 0x040fe20007fbe0ff */
[----:B------:R-:W0:Y:S01]  /*0430*/  LDC.64 R10, c[0x0][0x3b0] ;  /* 0x0000ec00ff0a7b82 */ /* 0x000e220000000a00 */
[----:B------:R-:W-:Y:S01]  /*0440*/  @!P4 IADD3 R9, PT, PT, R25, R9, RZ ;  /* 0x000000091909c210 */ /* 0x000fe20007ffe0ff */
[C---:B------:R-:W-:Y:S01]  /*0450*/  @!P4 IMAD R35, R26.reuse, R13, R7 ;  /* 0x0000000d1a23c224 */ /* 0x040fe200078e0207 */
[----:B------:R-:W-:Y:S01]  /*0460*/  @!P0 IADD3.X R45, PT, PT, RZ, R27, RZ, P5, !PT ;  /* 0x0000001bff2d8210 */ /* 0x000fe20002ffe4ff */
[----:B------:R-:W-:Y:S01]  /*0470*/  @!P1 IMAD.X R43, RZ, RZ, R27, P6 ;  /* 0x000000ffff2b9224 */ /* 0x000fe200030e061b */
[C---:B------:R-:W-:Y:S01]  /*0480*/  @!P1 IADD3 R32, P6, PT, R26.reuse, 0x30, RZ ;  /* 0x000000301a209810 */ /* 0x040fe20007fde0ff */
[----:B------:R-:W-:Y:S01]  /*0490*/  IMAD R47, R29, UR7, R47 ;  /* 0x000000071d2f7c24 */ /* 0x000fe2000f8e022f */
[----:B------:R-:W-:Y:S01]  /*04a0*/  @!P0 IADD3 R7, P5, PT, R26, 0x40, RZ ;  /* 0x000000401a078810 */ /* 0x000fe20007fbe0ff */
[----:B------:R-:W2:Y:S02]  /*04b0*/  LDC.64 R28, c[0x0][0x3b0] ;  /* 0x0000ec00ff1c7b82 */ /* 0x000ea40000000a00 */
[--C-:B------:R-:W-:Y:S01]  /*04c0*/  @!P1 IMAD.X R49, RZ, RZ, R27.reuse, P6 ;  /* 0x000000ffff319224 */ /* 0x100fe200030e061b */
[----:B-1----:R-:W-:Y:S01]  /*04d0*/  @!P4 LEA R62, P6, R24, R14, 0x1 ;  /* 0x0000000e183ec211 */ /* 0x002fe200078c08ff */
[----:B------:R-:W-:-:S02]  /*04e0*/  @!P0 IMAD.X R33, RZ, RZ, R27, P5 ;  /* 0x000000ffff218224 */ /* 0x000fc400028e061b */
[----:B------:R-:W-:Y:S01]  /*04f0*/  @!P4 IMAD.WIDE.U32 R12, R26, R12, R46 ;  /* 0x0000000c1a0cc225 */ /* 0x000fe200078e002e */
[----:B------:R-:W-:Y:S01]  /*0500*/  @!P4 LEA.HI.X R63, R24, R15, R9, 0x1, P6 ;  /* 0x0000000f183fc211 */ /* 0x000fe200030f0c09 */
[----:B------:R-:W1:Y:S02]  /*0510*/  @!P2 LDC.64 R26, c[0x0][0x398] ;  /* 0x0000e600ff1aab82 */ /* 0x000e640000000a00 */
[----:B---3--:R-:W-:Y:S01]  /*0520*/  @!P3 IMAD R14, R37, R20, RZ ;  /* 0x00000014250eb224 */ /* 0x008fe200078e02ff */
[----:B------:R-:W-:Y:S01]  /*0530*/  @!P4 IADD3 R9, PT, PT, R13, R35, RZ ;  /* 0x000000230d09c210 */ /* 0x000fe20007ffe0ff */
[----:B------:R-:W-:Y:S02]  /*0540*/  @!P3 IMAD.MOV.U32 R58, RZ, RZ, R46 ;  /* 0x000000ffff3ab224 */ /* 0x000fe400078e002e */
[----:B------:R-:W-:Y:S01]  /*0550*/  @!P3 IMAD R21, R44, R21, R14 ;  /* 0x000000152c15b224 */ /* 0x000fe200078e020e */
[----:B------:R-:W-:Y:S01]  /*0560*/  CS2R R14, SRZ ;  /* 0x00000000000e7805 */ /* 0x000fe2000001ff00 */
[----:B------:R-:W3:Y:S01]  /*0570*/  LDC.64 R24, c[0x0][0x3b8] ;  /* 0x0000ee00ff187b82 */ /* 0x000ee20000000a00 */
[----:B0-----:R-:W-:-:S04]  /*0580*/  @!P4 LEA R64, P5, R12, R10, 0x1 ;  /* 0x0000000a0c40c211 */ /* 0x001fc800078a08ff */
[----:B------:R-:W-:Y:S02]  /*0590*/  @!P4 LEA.HI.X R65, R12, R11, R9, 0x1, P5 ;  /* 0x0000000b0c41c211 */ /* 0x000fe400028f0c09 */
[----:B------:R-:W-:Y:S02]  /*05a0*/  CS2R R8, SRZ ;  /* 0x0000000000087805 */ /* 0x000fe4000001ff00 */
[----:B------:R-:W-:Y:S01]  /*05b0*/  CS2R R10, SRZ ;  /* 0x00000000000a7805 */ /* 0x000fe2000001ff00 */
[----:B------:R-:W0:Y:S01]  /*05c0*/  @!P3 LDC.64 R34, c[0x0][0x380] ;  /* 0x0000e000ff22bb82 */ /* 0x000e220000000a00 */
[----:B------:R-:W-:-:S04]  /*05d0*/  CS2R R12, SRZ ;  /* 0x00000000000c7805 */ /* 0x000fc8000001ff00 */
[----:B------:R-:W4:Y:S03]  /*05e0*/  @!P4 LDG.E.128 R8, desc[UR4][R62.64] ;  /* 0x000000043e08c981 */ /* 0x000f26000c1e1d00 */
[----:B------:R-:W2:Y:S01]  /*05f0*/  @!P2 LDC.64 R36, c[0x0][0x380] ;  /* 0x0000e000ff24ab82 */ /* 0x000ea20000000a00 */
[----:B-1----:R-:W-:Y:S01]  /*0600*/  @!P2 IMAD R68, R59, R26, RZ ;  /* 0x0000001a3b44a224 */ /* 0x002fe200078e02ff */
[----:B------:R-:W-:-:S06]  /*0610*/  @!P3 MOV R59, R47 ;  /* 0x0000002f003bb202 */ /* 0x000fcc0000000f00 */
[----:B------:R-:W1:Y:S01]  /*0620*/  LDC.64 R30, c[0x0][0x3b0] ;  /* 0x0000ec00ff1e7b82 */ /* 0x000e620000000a00 */
[----:B------:R-:W-:Y:S01]  /*0630*/  @!P3 IMAD.WIDE.U32 R58, R44, R20, R58 ;  /* 0x000000142c3ab225 */ /* 0x000fe200078e003a */
[----:B------:R2:W4:Y:S06]  /*0640*/  @!P4 LDG.E.128 R12, desc[UR4][R64.64] ;  /* 0x00000004400cc981 */ /* 0x00052c000c1e1d00 */
[----:B------:R-:W1:Y:S08]  /*0650*/  @!P1 LDC.64 R38, c[0x0][0x398] ;  /* 0x0000e600ff269b82 */ /* 0x000e700000000a00 */
[----:B------:R-:W1:Y:S01]  /*0660*/  @!P0 LDC.64 R56, c[0x0][0x398] ;  /* 0x0000e600ff388b82 */ /* 0x000e620000000a00 */
[----:B------:R-:W-:-:S02]  /*0670*/  @!P2 IMAD R27, R16, R27, R68 ;  /* 0x0000001b101ba224 */ /* 0x000fc400078e0244 */
[----:B------:R-:W-:Y:S01]  /*0680*/  @!P2 IMAD.WIDE.U32 R18, R16, R26, R18 ;  /* 0x0000001a1012a225 */ /* 0x000fe200078e0012 */
[----:B------:R-:W-:Y:S02]  /*0690*/  @!P3 IADD3 R16, PT, PT, R59, R21, RZ ;  /* 0x000000153b10b210 */ /* 0x000fe40007ffe0ff */
[----:B------:R-:W-:Y:S01]  /*06a0*/  @!P2 MOV R21, R47 ;  /* 0x0000002f0015a202 */ /* 0x000fe20000000f00 */
[----:B---3--:R-:W-:Y:S02]  /*06b0*/  @!P2 IMAD R60, R55, R24, RZ ;  /* 0x00000018373ca224 */ /* 0x008fe400078e02ff */
[----:B------:R-:W-:Y:S01]  /*06c0*/  @!P2 IMAD.MOV.U32 R20, RZ, RZ, R46 ;  /* 0x000000ffff14a224 */ /* 0x000fe200078e002e */
[----:B0-----:R-:W-:Y:S01]  /*06d0*/  @!P3 LEA R68, P4, R66, R34, 0x1 ;  /* 0x000000224244b211 */ /* 0x001fe200078808ff */
[----:B------:R-:W-:Y:S01]  /*06e0*/  @!P3 IMAD.IADD R42, R67, 0x1, R42 ;  /* 0x00000001432ab824 */ /* 0x000fe200078e022a */
[----:B--2---:R-:W-:Y:S01]  /*06f0*/  @!P3 LEA R64, P5, R58, R28, 0x1 ;  /* 0x0000001c3a40b211 */ /* 0x004fe200078a08ff */
[----:B------:R-:W-:-:S02]  /*0700*/  @!P2 IMAD R55, R17, R25, R60 ;  /* 0x000000191137a224 */ /* 0x000fc400078e023c */
[----:B------:R-:W-:Y:S01]  /*0710*/  @!P2 IMAD.WIDE.U32 R24, R17, R24, R20 ;  /* 0x000000181118a225 */ /* 0x000fe200078e0014 */
[----:B------:R-:W-:Y:S02]  /*0720*/  @!P3 LEA.HI.X R69, R66, R35, R42, 0x1, P4 ;  /* 0x000000234245b211 */ /* 0x000fe400020f0c2a */
[----:B------:R-:W-:Y:S01]  /*0730*/  @!P3 LEA.HI.X R65, R58, R29, R16, 0x1, P5 ;  /* 0x0000001d3a41b211 */ /* 0x000fe200028f0c10 */
[----:B------:R-:W-:Y:S01]  /*0740*/  @!P2 IMAD.IADD R27, R19, 0x1, R27 ;  /* 0x00000001131ba824 */ /* 0x000fe200078e021b */
[----:B------:R-:W-:Y:S01]  /*0750*/  @!P2 LEA R62, P4, R18, R36, 0x1 ;  /* 0x00000024123ea211 */ /* 0x000fe200078808ff */
[----:B-1----:R-:W-:Y:S01]  /*0760*/  @!P1 IMAD R16, R43, R38, RZ ;  /* 0x000000262b109224 */ /* 0x002fe200078e02ff */
[----:B------:R-:W-:Y:S01]  /*0770*/  @!P2 IADD3 R55, PT, PT, R25, R55, RZ ;  /* 0x000000371937a210 */ /* 0x000fe20007ffe0ff */
[----:B------:R-:W0:Y:S01]  /*0780*/  LDC.64 R34, c[0x0][0x3b8] ;  /* 0x0000ee00ff227b82 */ /* 0x000e220000000a00 */
[----:B------:R-:W-:Y:S02]  /*0790*/  @!P2 LEA R58, P5, R24, R30, 0x1 ;  /* 0x0000001e183aa211 */ /* 0x000fe400078a08ff */
[----:B------:R-:W-:Y:S01]  /*07a0*/  @!P2 LEA.HI.X R63, R18, R37, R27, 0x1, P4 ;  /* 0x00000025123fa211 */ /* 0x000fe200020f0c1b */
[----:B------:R-:W-:Y:S01]  /*07b0*/  @!P0 IMAD R18, R45, R56, RZ ;  /* 0x000000382d128224 */ /* 0x000fe200078e02ff */
[----:B------:R-:W-:Y:S01]  /*07c0*/  @!P2 LEA.HI.X R59, R24, R31, R55, 0x1, P5 ;  /* 0x0000001f183ba211 */ /* 0x000fe200028f0c37 */
[----:B------:R-:W-:-:S02]  /*07d0*/  @!P1 IMAD R55, R61, R39, R16 ;  /* 0x000000273d379224 */ /* 0x000fc400078e0210 */
[----:B------:R-:W-:Y:S01]  /*07e0*/  @!P1 IMAD.WIDE.U32 R60, R61, R38, R22 ;  /* 0x000000263d3c9225 */ /* 0x000fe200078e0016 */
[----:B------:R-:W1:Y:S01]  /*07f0*/  @!P1 LDC.64 R36, c[0x0][0x380] ;  /* 0x0000e000ff249b82 */ /* 0x000e620000000a00 */
[----:B------:R-:W-:Y:S02]  /*0800*/  CS2R R20, SRZ ;  /* 0x0000000000147805 */ /* 0x000fe4000001ff00 */
[----:B------:R-:W-:Y:S01]  /*0810*/  CS2R R22, SRZ ;  /* 0x0000000000167805 */ /* 0x000fe2000001ff00 */
[----:B------:R-:W-:Y:S01]  /*0820*/  @!P0 IMAD R57, R51, R57, R18 ;  /* 0x0000003933398224 */ /* 0x000fe200078e0212 */
[----:B------:R-:W-:Y:S02]  /*0830*/  CS2R R16, SRZ ;  /* 0x0000000000107805 */ /* 0x000fe4000001ff00 */
[----:B------:R-:W-:Y:S01]  /*0840*/  CS2R R18, SRZ ;  /* 0x0000000000127805 */ /* 0x000fe2000001ff00 */
[----:B------:R-:W2:Y:S01]  /*0850*/  LDC.64 R38, c[0x0][0x3b8] ;  /* 0x0000ee00ff267b82 */ /* 0x000ea20000000a00 */
[----:B------:R-:W-:-:S02]  /*0860*/  CS2R R24, SRZ ;  /* 0x0000000000187805 */ /* 0x000fc4000001ff00 */
[----:B------:R-:W-:Y:S02]  /*0870*/  CS2R R26, SRZ ;  /* 0x00000000001a7805 */ /* 0x000fe4000001ff00 */
[----:B------:R-:W-:Y:S02]  /*0880*/  CS2R R28, SRZ ;  /* 0x00000000001c7805 */ /* 0x000fe4000001ff00 */
[----:B------:R-:W-:Y:S01]  /*0890*/  CS2R R30, SRZ ;  /* 0x00000000001e7805 */ /* 0x000fe2000001ff00 */
[----:B------:R3:W4:Y:S01]  /*08a0*/  @!P3 LDG.E.128 R20, desc[UR4][R64.64] ;  /* 0x000000044014b981 */ /* 0x000722000c1e1d00 */
[----:B------:R-:W2:Y:S03]  /*08b0*/  @!P0 LDC.64 R44, c[0x0][0x380] ;  /* 0x0000e000ff2c8b82 */ /* 0x000ea60000000a00 */
[----:B------:R-:W4:Y:S04]  /*08c0*/  @!P3 LDG.E.128 R16, desc[UR4][R68.64] ;  /* 0x000000044410b981 */ /* 0x000f28000c1e1d00 */
[----:B------:R-:W4:Y:S01]  /*08d0*/  @!P2 LDG.E.128 R24, desc[UR4][R62.64] ;  /* 0x000000043e18a981 */ /* 0x000f22000c1e1d00 */
[----:B------:R-:W2:Y:S01]  /*08e0*/  LDC.64 R42, c[0x0][0x3b0] ;  /* 0x0000ec00ff2a7b82 */ /* 0x000ea20000000a00 */
[----:B---3--:R-:W-:-:S02]  /*08f0*/  @!P0 IMAD.WIDE.U32 R64, R51, R56, R40 ;  /* 0x0000003833408225 */ /* 0x008fc400078e0028 */
[----:B------:R3:W4:Y:S05]  /*0900*/  @!P2 LDG.E.128 R28, desc[UR4][R58.64] ;  /* 0x000000043a1ca981 */ /* 0x00072a000c1e1d00 */
[----:B------:R-:W2:Y:S01]  /*0910*/  LDC.64 R40, c[0x0][0x3b0] ;  /* 0x0000ec00ff287b82 */ /* 0x000ea20000000a00 */
[----:B0-----:R-:W-:Y:S01]  /*0920*/  @!P1 IMAD R49, R49, R34, RZ ;  /* 0x0000002231319224 */ /* 0x001fe200078e02ff */
[----:B---3--:R-:W-:Y:S01]  /*0930*/  @!P1 MOV R59, R47 ;  /* 0x0000002f003b9202 */ /* 0x008fe20000000f00 */
[----:B------:R-:W-:Y:S01]  /*0940*/  @!P1 IMAD.MOV.U32 R58, RZ, RZ, R46 ;  /* 0x000000ffff3a9224 */ /* 0x000fe200078e002e */
[----:B-1----:R-:W-:Y:S01]  /*0950*/  @!P1 LEA R66, P2, R60, R36, 0x1 ;  /* 0x000000243c429211 */ /* 0x002fe200078408ff */
[----:B------:R-:W-:-:S02]  /*0960*/  @!P1 IMAD.IADD R55, R61, 0x1, R55 ;  /* 0x000000013d379824 */ /* 0x000fc400078e0237 */
[C---:B------:R-:W-:Y:S02]  /*0970*/  @!P1 IMAD R49, R32.reuse, R35, R49 ;  /* 0x0000002320319224 */ /* 0x040fe400078e0231 */
[----:B--2---:R-:W-:Y:S02]  /*0980*/  @!P0 IMAD R36, R33, R38, RZ ;  /* 0x0000002621248224 */ /* 0x004fe400078e02ff */
[----:B------:R-:W-:Y:S01]  /*0990*/  @!P1 IMAD.WIDE.U32 R34, R32, R34, R58 ;  /* 0x0000002220229225 */ /* 0x000fe200078e003a */
[----:B------:R-:W-:Y:S02]  /*09a0*/  @!P1 LEA.HI.X R67, R60, R37, R55, 0x1, P2 ;  /* 0x000000253c439211 */ /* 0x000fe400010f0c37 */
[----:B------:R-:W-:Y:S01]  /*09b0*/  @!P0 IADD3 R57, PT, PT, R65, R57, RZ ;  /* 0x0000003941398210 */ /* 0x000fe20007ffe0ff */
[C---:B------:R-:W-:Y:S01]  /*09c0*/  @!P0 IMAD R39, R7.reuse, R39, R36 ;  /* 0x0000002707278224 */ /* 0x040fe200078e0224 */
[----:B------:R-:W-:Y:S01]  /*09d0*/  @!P0 LEA R56, P2, R64, R44, 0x1 ;  /* 0x0000002c40388211 */ /* 0x000fe200078408ff */
[----:B------:R-:W-:Y:S01]  /*09e0*/  @!P0 IMAD.WIDE.U32 R46, R7, R38, R46 ;  /* 0x00000026072e8225 */ /* 0x000fe200078e002e */
[----:B------:R-:W-:-:S03]  /*09f0*/  @!P1 LEA R58, P3, R34, R42, 0x1 ;  /* 0x0000002a223a9211 */ /* 0x000fc600078608ff */
[----:B------:R-:W-:Y:S01]  /*0a00*/  @!P1 IMAD.IADD R32, R35, 0x1, R49 ;  /* 0x0000000123209824 */ /* 0x000fe200078e0231 */
[----:B------:R-:W-:Y:S02]  /*0a10*/  @!P0 LEA.HI.X R57, R64, R45, R57, 0x1, P2 ;  /* 0x0000002d40398211 */ /* 0x000fe400010f0c39 */
[----:B------:R-:W-:Y:S02]  /*0a20*/  @!P0 IADD3 R7, PT, PT, R47, R39, RZ ;  /* 0x000000272f078210 */ /* 0x000fe40007ffe0ff */
[----:B------:R-:W-:Y:S02]  /*0a30*/  CS2R R36, SRZ ;  /* 0x0000000000247805 */ /* 0x000fe4000001ff00 */
[----:B------:R-:W-:Y:S02]  /*0a40*/  @!P0 LEA R60, P2, R46, R40, 0x1 ;  /* 0x000000282e3c8211 */ /* 0x000fe400078408ff */
[----:B------:R-:W-:Y:S02]  /*0a50*/  @!P1 LEA.HI.X R59, R34, R43, R32, 0x1, P3 ;  /* 0x0000002b223b9211 */ /* 0x000fe400018f0c20 */
[----:B------:R-:W-:-:S02]  /*0a60*/  CS2R R32, SRZ ;  /* 0x0000000000207805 */ /* 0x000fc4000001ff00 */
[----:B------:R-:W-:Y:S02]  /*0a70*/  CS2R R34, SRZ ;  /* 0x0000000000227805 */ /* 0x000fe4000001ff00 */
[----:B------:R-:W-:Y:S02]  /*0a80*/  CS2R R38, SRZ ;  /* 0x0000000000267805 */ /* 0x000fe4000001ff00 */
[----:B------:R-:W-:Y:S02]  /*0a90*/  @!P0 LEA.HI.X R61, R46, R41, R7, 0x1, P2 ;  /* 0x000000292e3d8211 */ /* 0x000fe400010f0c07 */
[----:B------:R-:W-:Y:S02]  /*0aa0*/  CS2R R40, SRZ ;  /* 0x0000000000287805 */ /* 0x000fe4000001ff00 */
[----:B------:R-:W-:Y:S02]  /*0ab0*/  CS2R R42, SRZ ;  /* 0x00000000002a7805 */ /* 0x000fe4000001ff00 */
[----:B------:R-:W-:-:S02]  /*0ac0*/  CS2R R44, SRZ ;  /* 0x00000000002c7805 */ /* 0x000fc4000001ff00 */
[----:B------:R-:W-:Y:S01]  /*0ad0*/  CS2R R46, SRZ ;  /* 0x00000000002e7805 */ /* 0x000fe2000001ff00 */
[----:B------:R0:W2:Y:S01]  /*0ae0*/  @!P1 LDG.E.128 R32, desc[UR4][R66.64] ;  /* 0x0000000442209981 */ /* 0x0000a2000c1e1d00 */
[----:B------:R-:W1:Y:S03]  /*0af0*/  LDC.64 R64, c[0x0][0x408] ;  /* 0x00010200ff407b82 */ /* 0x000e660000000a00 */
[----:B------:R-:W3:Y:S04]  /*0b00*/  @!P1 LDG.E.128 R36, desc[UR4][R58.64] ;  /* 0x000000043a249981 */ /* 0x000ee8000c1e1d00 */
[----:B------:R4:W3:Y:S01]  /*0b10*/  @!P0 LDG.E.128 R40, desc[UR4][R56.64] ;  /* 0x0000000438288981 */ /* 0x0008e2000c1e1d00 */
[----:B0-----:R-:W0:Y:S03]  /*0b20*/  LDC.64 R66, c[0x0][0x400] ;  /* 0x00010000ff427b82 */ /* 0x001e260000000a00 */
[----:B------:R1:W3:Y:S01]  /*0b30*/  @!P0 LDG.E.128 R44, desc[UR4][R60.64] ;  /* 0x000000043c2c8981 */ /* 0x0002e2000c1e1d00 */
[----:B------:R-:W-:-:S02]  /*0b40*/  ISETP.GE.AND P0, PT, R0, R5, PT ;  /* 0x000000050000720c */ /* 0x000fc40003f06270 */
[C---:B----4-:R-:W-:Y:S02]  /*0b50*/  LOP3.LUT R7, R8.reuse, 0xffff0000, RZ, 0xc0, !PT ;  /* 0xffff000008077812 */ /* 0x050fe400078ec0ff */
[----:B------:R-:W-:Y:S02]  /*0b60*/  SHF.L.U32 R8, R8, 0x10, RZ ;  /* 0x0000001008087819 */ /* 0x000fe400000006ff */
[----:B------:R-:W-:-:S05]  /*0b70*/  LOP3.LUT R49, R12, 0xffff0000, RZ, 0xc0, !PT ;  /* 0xffff00000c317812 */ /* 0x000fca00078ec0ff */
[----:B------:R-:W-:Y:S01]  /*0b80*/  FMUL.FTZ R51, R7, R49 ;  /* 0x0000003107337220 */ /* 0x000fe20000410000 */
[----:B------:R-:W-:Y:S01]  /*0b90*/  IMAD.U32 R49, R12, 0x10000, RZ ;  /* 0x000100000c317824 */ /* 0x000fe200078e00ff */
[----:B------:R-:W-:Y:S01]  /*0ba0*/  SHF.L.U32 R12, R13, 0x10, RZ ;  /* 0x000000100d0c7819 */ /* 0x000fe200000006ff */
[C---:B------:R-:W-:Y:S02]  /*0bb0*/  IMAD.U32 R7, R9.reuse, 0x10000, RZ ;  /* 0x0001000009077824 */ /* 0x040fe400078e00ff */
[----:B------:R-:W-:Y:S01]  /*0bc0*/  FFMA.FTZ R56, R8, R49, R51 ;  /* 0x0000003108387223 */ /* 0x000fe20000010033 */
[----:B------:R-:W-:Y:S02]  /*0bd0*/  LOP3.LUT R9, R9, 0xffff0000, RZ, 0xc0, !PT ;  /* 0xffff000009097812 */ /* 0x000fe400078ec0ff */
[----:B------:R-:W-:Y:S01]  /*0be0*/  LOP3.LUT R8, R13, 0xffff0000, RZ, 0xc0, !PT ;  /* 0xffff00000d087812 */ /* 0x000fe200078ec0ff */
[----:B------:R-:W-:Y:S01]  /*0bf0*/  FFMA.FTZ R12, R7, R12, R56 ;  /* 0x0000000c070c7223 */ /* 0x000fe20000010038 */
[----:B------:R-:W-:-:S03]  /*0c00*/  IMAD.U32 R7, R10, 0x10000, RZ ;  /* 0x000100000a077824 */ /* 0x000fc600078e00ff */
[----:B------:R-:W-:Y:S01]  /*0c10*/  FFMA.FTZ R12, R9, R8, R12 ;  /* 0x00000008090c7223 */ /* 0x000fe2000001000c */
[----:B------:R-:W-:Y:S02]  /*0c20*/  SHF.L.U32 R8, R14, 0x10, RZ ;  /* 0x000000100e087819 */ /* 0x000fe400000006ff */
[----:B------:R-:W-:Y:S02]  /*0c30*/  LOP3.LUT R10, R10, 0xffff0000, RZ, 0xc0, !PT ;  /* 0xffff00000a0a7812 */ /* 0x000fe400078ec0ff */
[----:B------:R-:W-:Y:S01]  /*0c40*/  LOP3.LUT R9, R14, 0xffff0000, RZ, 0xc0, !PT ;  /* 0xffff00000e097812 */ /* 0x000fe200078ec0ff */
[----:B------:R-:W-:Y:S01]  /*0c50*/  FFMA.FTZ R13, R7, R8, R12 ;  /* 0x00000008070d7223 */ /* 0x000fe2000001000c */
[----:B------:R-:W-:Y:S01]  /*0c60*/  SHF.L.U32 R8, R15, 0x10, RZ ;  /* 0x000000100f087819 */ /* 0x000fe200000006ff */
[C---:B------:R-:W-:Y:S02]  /*0c70*/  IMAD.U32 R7, R11.reuse, 0x10000, RZ ;  /* 0x000100000b077824 */ /* 0x040fe400078e00ff */
[----:B------:R-:W-:Y:S01]  /*0c80*/  FFMA.FTZ R12, R10, R9, R13 ;  /* 0x000000090a0c7223 */ /* 0x000fe2000001000d */
[----:B------:R-:W-:-:S02]  /*0c90*/  LOP3.LUT R11, R11, 0xffff0000, RZ, 0xc0, !PT ;  /* 0xffff00000b0b7812 */ /* 0x000fc400078ec0ff */
[----:B------:R-:W-:Y:S01]  /*0ca0*/  LOP3.LUT R10, R15, 0xffff0000, RZ, 0xc0, !PT ;  /* 0xffff00000f0a7812 */ /* 0x000fe200078ec0ff */
[----:B------:R-:W-:-:S04]  /*0cb0*/  FFMA.FTZ R8, R7, R8, R12 ;  /* 0x0000000807087223 */ /* 0x000fc8000001000c */
[----:B------:R-:W-:Y:S01]  /*0cc0*/  FFMA.FTZ R7, R11, R10, R8 ;  /* 0x0000000a0b077223 */ /* 0x000fe20000010008 */
[C---:B------:R-:W-:Y:S02]  /*0cd0*/  LOP3.LUT R55, R20.reuse, 0xffff0000, RZ, 0xc0, !PT ;  /* 0xffff000014377812 */ /* 0x040fe400078ec0ff */
[----:B------:R-:W-:Y:S02]  /*0ce0*/  SHF.L.U32 R56, R20, 0x10, RZ ;  /* 0x0000001014387819 */ /* 0x000fe400000006ff */
[C---:B------:R-:W-:Y:S02]  /*0cf0*/  SHF.L.U32 R49, R16.reuse, 0x10, RZ ;  /* 0x0000001010317819 */ /* 0x040fe400000006ff */
[----:B------:R-:W-:Y:S02]  /*0d00*/  LOP3.LUT R16, R16, 0xffff0000, RZ, 0xc0, !PT ;  /* 0xffff000010107812 */ /* 0x000fe400078ec0ff */
[----:B------:R-:W-:Y:S01]  /*0d10*/  LOP3.LUT R20, R24, 0xffff0000, RZ, 0xc0, !PT ;  /* 0xffff000018147812 */ /* 0x000fe200078ec0ff */
[C---:B-1----:R-:W-:Y:S01]  /*0d20*/  IMAD.U32 R60, R21.reuse, 0x10000, RZ ;  /* 0x00010000153c7824 */ /* 0x042fe200078e00ff */
[----:B------:R-:W-:Y:S01]  /*0d30*/  LOP3.LUT R57, R28, 0xffff0000, RZ, 0xc0, !PT ;  /* 0xffff00001c397812 */ /* 0x000fe200078ec0ff */
[----:B------:R-:W-:Y:S01]  /*0d40*/  FMUL.FTZ R16, R16, R55 ;  /* 0x0000003710107220 */ /* 0x000fe20000410000 */
[----:B------:R-:W-:Y:S01]  /*0d50*/  LOP3.LUT R14, R21, 0xffff0000, RZ, 0xc0, !PT ;  /* 0xffff0000150e7812 */ /* 0x000fe200078ec0ff */
[----:B------:R-:W-:Y:S01]  /*0d60*/  IMAD.U32 R21, R28, 0x10000, RZ ;  /* 0x000100001c157824 */ /* 0x000fe200078e00ff */
[----:B------:R-:W-:Y:S01]  /*0d70*/  SHF.L.U32 R24, R24, 0x10, RZ ;  /* 0x0000001018187819 */ /* 0x000fe200000006ff */
[----:B------:R-:W-:Y:S01]  /*0d80*/  FMUL.FTZ R57, R20, R57 ;  /* 0x0000003914397220 */ /* 0x000fe20000410000 */
[----:B------:R-:W-:-:S02]  /*0d90*/  IMAD.U32 R13, R17, 0x10000, RZ ;  /* 0x00010000110d7824 */ /* 0x000fc400078e00ff */
[----:B------:R-:W-:Y:S01]  /*0da0*/  FFMA.FTZ R56, R49, R56, R16 ;  /* 0x0000003831387223 */ /* 0x000fe20000010010 */
[C---:B------:R-:W-:Y:S01]  /*0db0*/  IMAD.U32 R12, R23.reuse, 0x10000, RZ ;  /* 0x00010000170c7824 */ /* 0x040fe200078e00ff */
[----:B------:R-:W-:Y:S01]  /*0dc0*/  LOP3.LUT R8, R23, 0xffff0000, RZ, 0xc0, !PT ;  /* 0xffff000017087812 */ /* 0x000fe200078ec0ff */
[----:B------:R-:W-:Y:S01]  /*0dd0*/  IMAD.U32 R23, R29, 0x10000, RZ ;  /* 0x000100001d177824 */ /* 0x000fe200078e00ff */
[----:B------:R-:W-:Y:S01]  /*0de0*/  SHF.L.U32 R16, R25, 0x10, RZ ;  /* 0x0000001019107819 */ /* 0x000fe200000006ff */
[----:B------:R-:W-:Y:S01]  /*0df0*/  FFMA.FTZ R21, R24, R21, R57 ;  /* 0x0000001518157223 */ /* 0x000fe20000010039 */
[----:B------:R-:W-:Y:S01]  /*0e00*/  LOP3.LUT R17, R17, 0xffff0000, RZ, 0xc0, !PT ;  /* 0xffff000011117812 */ /* 0x000fe200078ec0ff */
[----:B------:R-:W-:Y:S01]  /*0e10*/  FFMA.FTZ R56, R13, R60, R56 ;  /* 0x0000003c0d387223 */ /* 0x000fe20000010038 */
[----:B------:R-:W-:Y:S01]  /*0e20*/  LOP3.LUT R25, R25, 0xffff0000, RZ, 0xc0, !PT ;  /* 0xffff000019197812 */ /* 0x000fe200078ec0ff */
[----:B------:R-:W-:Y:S01]  /*0e30*/  FFMA.FTZ R16, R16, R23, R21 ;  /* 0x0000001710107223 */ /* 0x000fe20000010015 */
[----:B------:R-:W-:Y:S01]  /*0e40*/  LOP3.LUT R20, R29, 0xffff0000, RZ, 0xc0, !PT ;  /* 0xffff00001d147812 */ /* 0x000fe200078ec0ff */
[----:B------:R-:W-:Y:S01]  /*0e50*/  FFMA.FTZ R17, R17, R14, R56 ;  /* 0x0000000e11117223 */ /* 0x000fe20000010038 */
[----:B------:R-:W-:-:S02]  /*0e60*/  SHF.L.U32 R10, R18, 0x10, RZ ;  /* 0x00000010120a7819 */ /* 0x000fc400000006ff */
[----:B------:R-:W-:Y:S01]  /*0e70*/  SHF.L.U32 R15, R22, 0x10, RZ ;  /* 0x00000010160f7819 */ /* 0x000fe200000006ff */
[----:B------:R-:W-:Y:S01]  /*0e80*/  IMAD.U32 R14, R30, 0x10000, RZ ;  /* 0x000100001e0e7824 */ /* 0x000fe200078e00ff */
[----:B------:R-:W-:Y:S01]  /*0e90*/  SHF.L.U32 R13, R26, 0x10, RZ ;  /* 0x000000101a0d7819 */ /* 0x000fe200000006ff */
[----:B------:R-:W-:Y:S01]  /*0ea0*/  FFMA.FTZ R16, R25, R20, R16 ;  /* 0x0000001419107223 */ /* 0x000fe20000010010 */
[----:B------:R-:W-:Y:S01]  /*0eb0*/  LOP3.LUT R18, R18, 0xffff0000, RZ, 0xc0, !PT ;  /* 0xffff000012127812 */ /* 0x000fe200078ec0ff */
[----:B------:R-:W-:Y:S01]  /*0ec0*/  FFMA.FTZ R17, R10, R15, R17 ;  /* 0x0000000f0a117223 */ /* 0x000fe20000010011 */
[----:B------:R-:W-:Y:S01]  /*0ed0*/  LOP3.LUT R11, R22, 0xffff0000, RZ, 0xc0, !PT ;  /* 0xffff0000160b7812 */ /* 0x000fe200078ec0ff */
[----:B------:R-:W-:Y:S01]  /*0ee0*/  FFMA.FTZ R13, R13, R14, R16 ;  /* 0x0000000e0d0d7223 */ /* 0x000fe20000010010 */
[----:B------:R-:W-:Y:S02]  /*0ef0*/  LOP3.LUT R26, R26, 0xffff0000, RZ, 0xc0, !PT ;  /* 0xffff00001a1a7812 */ /* 0x000fe400078ec0ff */
[----:B------:R-:W-:Y:S01]  /*0f00*/  LOP3.LUT R15, R30, 0xffff0000, RZ, 0xc0, !PT ;  /* 0xffff00001e0f7812 */ /* 0x000fe200078ec0ff */
[----:B------:R-:W-:Y:S01]  /*0f10*/  FFMA.FTZ R18, R18, R11, R17 ;  /* 0x0000000b12127223 */ /* 0x000fe20000010011 */
[----:B------:R-:W-:Y:S01]  /*0f20*/  SHF.L.U32 R14, R27, 0x10, RZ ;  /* 0x000000101b0e7819 */ /* 0x000fe200000006ff */
[----:B------:R-:W-:-:S02]  /*0f30*/  IMAD.U32 R11, R31, 0x10000, RZ ;  /* 0x000100001f0b7824 */ /* 0x000fc400078e00ff */
[----:B------:R-:W-:-:S04]  /*0f40*/  FFMA.FTZ R13, R26, R15, R13 ;  /* 0x0000000f1a0d7223 */ /* 0x000fc8000001000d */
[----:B------:R-:W-:Y:S01]  /*0f50*/  FFMA.FTZ R14, R14, R11, R13 ;  /* 0x0000000b0e0e7223 */ /* 0x000fe2000001000d */
[C---:B--2---:R-:W-:Y:S02]  /*0f60*/  SHF.L.U32 R13, R32.reuse, 0x10, RZ ;  /* 0x00000010200d7819 */ /* 0x044fe400000006ff */
[----:B------:R-:W-:Y:S02]  /*0f70*/  LOP3.LUT R32, R32, 0xffff0000, RZ, 0xc0, !PT ;  /* 0xffff000020207812 */ /* 0x000fe400078ec0ff */
[C---:B---3--:R-:W-:Y:S02]  /*0f80*/  LOP3.LUT R21, R36.reuse, 0xffff0000, RZ, 0xc0, !PT ;  /* 0xffff000024157812 */ /* 0x048fe400078ec0ff */
[----:B------:R-:W-:Y:S02]  /*0f90*/  SHF.L.U32 R20, R36, 0x10, RZ ;  /* 0x0000001024147819 */ /* 0x000fe400000006ff */
[----:B------:R-:W-:Y:S01]  /*0fa0*/  LOP3.LUT R15, R40, 0xffff0000, RZ, 0xc0, !PT ;  /* 0xffff0000280f7812 */ /* 0x000fe200078ec0ff */
[----:B------:R-:W-:Y:S01]  /*0fb0*/  FMUL.FTZ R32, R32, R21 ;  /* 0x0000001520207220 */ /* 0x000fe20000410000 */
[C---:B------:R-:W-:Y:S01]  /*0fc0*/  LOP3.LUT R22, R44.reuse, 0xffff0000, RZ, 0xc0, !PT ;  /* 0xffff00002c167812 */ /* 0x040fe200078ec0ff */
[----:B------:R-:W-:Y:S01]  /*0fd0*/  IMAD.U32 R21, R44, 0x10000, RZ ;  /* 0x000100002c157824 */ /* 0x000fe200078e00ff */
[----:B------:R-:W-:Y:S01]  /*0fe0*/  SHF.L.U32 R40, R40, 0x10, RZ ;  /* 0x0000001028287819 */ /* 0x000fe200000006ff */
[----:B------:R-:W-:-:S02]  /*0ff0*/  IMAD.U32 R17, R33, 0x10000, RZ ;  /* 0x0001000021117824 */ /* 0x000fc400078e00ff */
[----:B------:R-:W-:Y:S01]  /*1000*/  FMUL.FTZ R15, R15, R22 ;  /* 0x000000160f0f7220 */ /* 0x000fe20000410000 */
[----:B------:R-:W-:Y:S02]  /*1010*/  IMAD.U32 R24, R37, 0x10000, RZ ;  /* 0x0001000025187824 */ /* 0x000fe400078e00ff */
[----:B------:R-:W-:Y:S01]  /*1020*/  FFMA.FTZ R32, R13, R20, R32 ;  /* 0x000000140d207223 */ /* 0x000fe20000010020 */
[----:B------:R-:W-:Y:S01]  /*1030*/  SHF.L.U32 R13, R41, 0x10, RZ ;  /* 0x00000010290d7819 */ /* 0x000fe200000006ff */
[----:B------:R-:W-:Y:S02]  /*1040*/  IMAD.U32 R20, R45, 0x10000, RZ ;  /* 0x000100002d147824 */ /* 0x000fe400078e00ff */
[----:B------:R-:W-:Y:S01]  /*1050*/  FFMA.FTZ R40, R40, R21, R15 ;  /* 0x0000001528287223 */ /* 0x000fe2000001000f */
[----:B------:R-:W-:Y:S01]  /*1060*/  LOP3.LUT R33, R33, 0xffff0000, RZ, 0xc0, !PT ;  /* 0xffff000021217812 */ /* 0x000fe200078ec0ff */
[----:B------:R-:W-:Y:S01]  /*1070*/  FFMA.FTZ R24, R17, R24, R32 ;  /* 0x0000001811187223 */ /* 0x000fe20000010020 */
[----:B------:R-:W-:Y:S01]  /*1080*/  LOP3.LUT R26, R37, 0xffff0000, RZ, 0xc0, !PT ;  /* 0xffff0000251a7812 */ /* 0x000fe200078ec0ff */
[----:B------:R-:W-:Y:S01]  /*1090*/  FFMA.FTZ R40, R13, R20, R40 ;  /* 0x000000140d287223 */ /* 0x000fe20000010028 */
[----:B------:R-:W-:-:S02]  /*10a0*/  LOP3.LUT R41, R41, 0xffff0000, RZ, 0xc0, !PT ;  /* 0xffff000029297812 */ /* 0x000fc400078ec0ff */
[----:B------:R-:W-:Y:S01]  /*10b0*/  LOP3.LUT R22, R45, 0xffff0000, RZ, 0xc0, !PT ;  /* 0xffff00002d167812 */ /* 0x000fe200078ec0ff */
[----:B------:R-:W-:Y:S01]  /*10c0*/  FFMA.FTZ R24, R33, R26, R24 ;  /* 0x0000001a21187223 */ /* 0x000fe20000010018 */
[----:B------:R-:W-:Y:S02]  /*10d0*/  SHF.L.U32 R11, R34, 0x10, RZ ;  /* 0x00000010220b7819 */ /* 0x000fe400000006ff */
[----:B------:R-:W-:Y:S01]  /*10e0*/  SHF.L.U32 R28, R38, 0x10, RZ ;  /* 0x00000010261c7819 */ /* 0x000fe200000006ff */
[----:B------:R-:W-:Y:S01]  /*10f0*/  IMAD.U32 R20, R46, 0x10000, RZ ;  /* 0x000100002e147824 */ /* 0x000fe200078e00ff */
[----:B------:R-:W-:Y:S01]  /*1100*/  SHF.L.U32 R13, R42, 0x10, RZ ;  /* 0x000000102a0d7819 */ /* 0x000fe200000006ff */
[----:B------:R-:W-:Y:S01]  /*1110*/  FFMA.FTZ R22, R41, R22, R40 ;  /* 0x0000001629167223 */ /* 0x000fe20000010028 */
[----:B------:R-:W-:Y:S01]  /*1120*/  IMAD.U32 R9, R19, 0x10000, RZ ;  /* 0x0001000013097824 */ /* 0x000fe200078e00ff */
[----:B------:R-:W-:Y:S01]  /*1130*/  LOP3.LUT R34, R34, 0xffff0000, RZ, 0xc0, !PT ;  /* 0xffff000022227812 */ /* 0x000fe200078ec0ff */
[----:B------:R-:W-:Y:S01]  /*1140*/  FFMA.FTZ R11, R11, R28, R24 ;  /* 0x0000001c0b0b7223 */ /* 0x000fe20000010018 */
[----:B------:R-:W-:Y:S01]  /*1150*/  LOP3.LUT R23, R38, 0xffff0000, RZ, 0xc0, !PT ;  /* 0xffff000026177812 */ /* 0x000fe200078ec0ff */
[----:B------:R-:W-:Y:S01]  /*1160*/  FFMA.FTZ R13, R13, R20, R22 ;  /* 0x000000140d0d7223 */ /* 0x000fe20000010016 */
[----:B------:R-:W-:-:S02]  /*1170*/  LOP3.LUT R42, R42, 0xffff0000, RZ, 0xc0, !PT ;  /* 0xffff00002a2a7812 */ /* 0x000fc400078ec0ff */
[----:B------:R-:W-:Y:S01]  /*1180*/  LOP3.LUT R15, R46, 0xffff0000, RZ, 0xc0, !PT ;  /* 0xffff00002e0f7812 */ /* 0x000fe200078ec0ff */
[----:B------:R-:W-:Y:S01]  /*1190*/  FFMA.FTZ R12, R9, R12, R18 ;  /* 0x0000000c090c7223 */ /* 0x000fe20000010012 */
[----:B------:R-:W-:Y:S02]  /*11a0*/  IMAD.U32 R9, R35, 0x10000, RZ ;  /* 0x0001000023097824 */ /* 0x000fe400078e00ff */
[----:B------:R-:W-:Y:S01]  /*11b0*/  FFMA.FTZ R34, R34, R23, R11 ;  /* 0x0000001722227223 */ /* 0x000fe2000001000b */
[----:B------:R-:W-:Y:S01]  /*11c0*/  IMAD.U32 R18, R39, 0x10000, RZ ;  /* 0x0001000027127824 */ /* 0x000fe200078e00ff */
[----:B------:R-:W-:Y:S01]  /*11d0*/  SHF.L.U32 R11, R43, 0x10, RZ ;  /* 0x000000102b0b7819 */ /* 0x000fe200000006ff */
[----:B------:R-:W-:Y:S02]  /*11e0*/  IMAD.U32 R20, R47, 0x10000, RZ ;  /* 0x000100002f147824 */ /* 0x000fe400078e00ff */
[----:B------:R-:W-:Y:S01]  /*11f0*/  FFMA.FTZ R42, R42, R15, R13 ;  /* 0x0000000f2a2a7223 */ /* 0x000fe2000001000d */
[----:B------:R-:W-:Y:S01]  /*1200*/  FFMA.FTZ R34, R9, R18, R34 ;  /* 0x0000001209227223 */ /* 0x000fe20000010022 */
[----:B------:R-:W-:-:S02]  /*1210*/  LOP3.LUT R19, R19, 0xffff0000, RZ, 0xc0, !PT ;  /* 0xffff000013137812 */ /* 0x000fc400078ec0ff */
[----:B------:R-:W-:Y:S01]  /*1220*/  LOP3.LUT R27, R27, 0xffff0000, RZ, 0xc0, !PT ;  /* 0xffff00001b1b7812 */ /* 0x000fe200078ec0ff */
[----:B------:R-:W-:Y:S01]  /*1230*/  FFMA.FTZ R20, R11, R20, R42 ;  /* 0x000000140b147223 */ /* 0x000fe2000001002a */
[----:B------:R-:W-:Y:S02]  /*1240*/  LOP3.LUT R10, R31, 0xffff0000, RZ, 0xc0, !PT ;  /* 0xffff00001f0a7812 */ /* 0x000fe400078ec0ff */
[----:B------:R-:W-:Y:S02]  /*1250*/  LOP3.LUT R35, R35, 0xffff0000, RZ, 0xc0, !PT ;  /* 0xffff000023237812 */ /* 0x000fe400078ec0ff */
[----:B------:R-:W-:Y:S02]  /*1260*/  LOP3.LUT R16, R39, 0xffff0000, RZ, 0xc0, !PT ;  /* 0xffff000027107812 */ /* 0x000fe400078ec0ff */
[----:B------:R-:W-:Y:S02]  /*1270*/  LOP3.LUT R43, R43, 0xffff0000, RZ, 0xc0, !PT ;  /* 0xffff00002b2b7812 */ /* 0x000fe400078ec0ff */
[----:B------:R-:W-:Y:S01]  /*1280*/  LOP3.LUT R18, R47, 0xffff0000, RZ, 0xc0, !PT ;  /* 0xffff00002f127812 */ /* 0x000fe200078ec0ff */
[----:B------:R-:W-:Y:S01]  /*1290*/  FFMA.FTZ R12, R19, R8, R12 ;  /* 0x00000008130c7223 */ /* 0x000fe2000001000c */
[----:B------:R-:W-:Y:S01]  /*12a0*/  FFMA.FTZ R14, R27, R10, R14 ;  /* 0x0000000a1b0e7223 */ /* 0x000fe2000001000e */
[----:B------:R-:W-:-:S02]  /*12b0*/  FFMA.FTZ R34, R35, R16, R34 ;  /* 0x0000001023227223 */ /* 0x000fc40000010022 */
[----:B------:R-:W-:Y:S01]  /*12c0*/  FFMA.FTZ R18, R43, R18, R20 ;  /* 0x000000122b127223 */ /* 0x000fe20000010014 */
[----:B------:R-:W1:Y:S04]  /*12d0*/  SHFL.BFLY PT, R8, R7, 0x8, 0x1f ;  /* 0x0d001f0007087f89 */ /* 0x000e6800000e0000 */
[----:B------:R-:W2:Y:S04]  /*12e0*/  SHFL.BFLY PT, R9, R12, 0x8, 0x1f ;  /* 0x0d001f000c097f89 */ /* 0x000ea800000e0000 */
[----:B------:R-:W3:Y:S04]  /*12f0*/  SHFL.BFLY PT, R13, R14, 0x8, 0x1f ;  /* 0x0d001f000e0d7f89 */ /* 0x000ee800000e0000 */
[----:B------:R-:W4:Y:S04]  /*1300*/  SHFL.BFLY PT, R17, R34, 0x8, 0x1f ;  /* 0x0d001f0022117f89 */ /* 0x000f2800000e0000 */
[----:B------:R-:W0:Y:S01]  /*1310*/  SHFL.BFLY PT, R19, R18, 0x8, 0x1f ;  /* 0x0d001f0012137f89 */ /* 0x000e2200000e0000 */
[----:B-1----:R-:W-:Y:S01]  /*1320*/  FADD.FTZ R8, R7, R8 ;  /* 0x0000000807087221 */ /* 0x002fe20000010000 */
[----:B--2---:R-:W-:Y:S01]  /*1330*/  FADD.FTZ R11, R12, R9 ;  /* 0x000000090c0b7221 */ /* 0x004fe20000010000 */
[----:B---3--:R-:W-:-:S03]  /*1340*/  FADD.FTZ R15, R14, R13 ;  /* 0x0000000d0e0f7221 */ /* 0x008fc60000010000 */
[----:B------:R-:W1:Y:S01]  /*1350*/  SHFL.BFLY PT, R9, R8, 0x4, 0x1f ;  /* 0x0c801f0008097f89 */ /* 0x000e6200000e0000 */
[----:B----4-:R-:W-:Y:S01]  /*1360*/  FADD.FTZ R17, R34, R17 ;  /* 0x0000001122117221 */ /* 0x010fe20000010000 */
[----:B0-----:R-:W-:Y:S02]  /*1370*/  FADD.FTZ R20, R18, R19 ;  /* 0x0000001312147221 */ /* 0x001fe40000010000 */
[----:B------:R-:W0:Y:S04]  /*1380*/  SHFL.BFLY PT, R10, R11, 0x4, 0x1f ;  /* 0x0c801f000b0a7f89 */ /* 0x000e2800000e0000 */
[----:B------:R-:W2:Y:S04]  /*1390*/  SHFL.BFLY PT, R16, R15, 0x4, 0x1f ;  /* 0x0c801f000f107f89 */ /* 0x000ea800000e0000 */
[----:B------:R-:W3:Y:S04]  /*13a0*/  SHFL.BFLY PT, R14, R17, 0x4, 0x1f ;  /* 0x0c801f00110e7f89 */ /* 0x000ee800000e0000 */
[----:B------:R-:W4:Y:S01]  /*13b0*/  SHFL.BFLY PT, R7, R20, 0x4, 0x1f ;  /* 0x0c801f0014077f89 */ /* 0x000f2200000e0000 */
[----:B------:R-:W-:Y:S01]  /*13c0*/  ISETP.GT.U32.OR P0, PT, R0, 0x4f, P0 ;  /* 0x0000004f0000780c */ /* 0x000fe20000704470 */
[----:B-1----:R-:W-:Y:S01]  /*13d0*/  FADD.FTZ R9, R8, R9 ;  /* 0x0000000908097221 */ /* 0x002fe20000010000 */
[----:B0-----:R-:W-:Y:S01]  /*13e0*/  FADD.FTZ R12, R11, R10 ;  /* 0x0000000a0b0c7221 */ /* 0x001fe20000010000 */
[----:B--2---:R-:W-:-:S03]  /*13f0*/  FADD.FTZ R16, R15, R16 ;  /* 0x000000100f107221 */ /* 0x004fc60000010000 */
[----:B------:R-:W0:Y:S07]  /*1400*/  SHFL.BFLY PT, R10, R9, 0x2, 0x1f ;  /* 0x0c401f00090a7f89 */ /* 0x000e2e00000e0000 */
[----:B------:R-:W1:Y:S01]  /*1410*/  @!P0 LDC.64 R62, c[0x0][0x3f8] ;  /* 0x0000fe00ff3e8b82 */ /* 0x000e620000000a00 */
[----:B---3--:R-:W-:Y:S01]  /*1420*/  FADD.FTZ R14, R17, R14 ;  /* 0x0000000e110e7221 */ /* 0x008fe20000010000 */
[----:B----4-:R-:W-:Y:S01]  /*1430*/  FADD.FTZ R18, R20, R7 ;  /* 0x0000000714127221 */ /* 0x010fe20000010000 */
[----:B------:R-:W2:Y:S04]  /*1440*/  SHFL.BFLY PT, R13, R12, 0x2, 0x1f ;  /* 0x0c401f000c0d7f89 */ /* 0x000ea800000e0000 */
[----:B------:R-:W3:Y:S04]  /*1450*/  SHFL.BFLY PT, R11, R16, 0x2, 0x1f ;  /* 0x0c401f00100b7f89 */ /* 0x000ee800000e0000 */
[----:B------:R-:W4:Y:S04]  /*1460*/  SHFL.BFLY PT, R19, R14, 0x2, 0x1f ;  /* 0x0c401f000e137f89 */ /* 0x000f2800000e0000 */
[----:B------:R-:W4:Y:S01]  /*1470*/  SHFL.BFLY PT, R17, R18, 0x2, 0x1f ;  /* 0x0c401f0012117f89 */ /* 0x000f2200000e0000 */
[----:B------:R-:W-:Y:S01]  /*1480*/  IMAD R58, R3, 0x50, RZ ;  /* 0x00000050033a7824 */ /* 0x000fe200078e02ff */
[----:B------:R-:W-:-:S02]  /*1490*/  IADD3 R50, PT, PT, R50, 0x4f, RZ ;  /* 0x0000004f32327810 */ /* 0x000fc40007ffe0ff */
[----:B------:R-:W-:Y:S01]  /*14a0*/  @!P0 MOV R69, RZ ;  /* 0x000000ff00458202 */ /* 0x000fe20000000f00 */
[----:B------:R-:W-:Y:S02]  /*14b0*/  @!P0 IMAD.IADD R68, R58, 0x1, R0 ;  /* 0x000000013a448824 */ /* 0x000fe400078e0200 */
[----:B------:R-:W-:-:S04]  /*14c0*/  IMAD.HI R8, R50, 0x66666667, RZ ;  /* 0x6666666732087827 */ /* 0x000fc800078e02ff */
[----:B0-----:R-:W-:Y:S01]  /*14d0*/  FADD.FTZ R7, R9, R10 ;  /* 0x0000000a09077221 */ /* 0x001fe20000010000 */
[----:B------:R-:W-:Y:S01]  /*14e0*/  @!P0 IMAD.WIDE.U32 R68, R66, UR6, R68 ;  /* 0x0000000642448c25 */ /* 0x000fe2000f8e0044 */
[----:B------:R-:W-:-:S03]  /*14f0*/  SHF.R.U32.HI R9, RZ, 0x1f, R8 ;  /* 0x0000001fff097819 */ /* 0x000fc60000011608 */
[----:B--2---:R-:W-:Y:S01]  /*1500*/  FADD.FTZ R13, R12, R13 ;  /* 0x0000000d0c0d7221 */ /* 0x004fe20000010000 */
[----:B------:R-:W-:Y:S02]  /*1510*/  @!P0 IMAD R69, R67, UR6, R69 ;  /* 0x0000000643458c24 */ /* 0x000fe4000f8e0245 */
[----:B---3--:R-:W-:Y:S01]  /*1520*/  FADD.FTZ R15, R16, R11 ;  /* 0x0000000b100f7221 */ /* 0x008fe20000010000 */
[----:B------:R-:W-:Y:S01]  /*1530*/  LEA.HI.SX32 R9, R8, R9, 0x1b ;  /* 0x0000000908097211 */ /* 0x000fe200078fdaff */
[----:B----4-:R-:W-:Y:S01]  /*1540*/  FADD.FTZ R19, R14, R19 ;  /* 0x000000130e137221 */ /* 0x010fe20000010000 */
[----:B------:R-:W-:Y:S01]  /*1550*/  FADD.FTZ R17, R18, R17 ;  /* 0x0000001112117221 */ /* 0x000fe20000010000 */
[----:B------:R-:W-:Y:S01]  /*1560*/  @!P0 IMAD.WIDE.U32 R68, R64, UR7, R68 ;  /* 0x0000000740448c25 */ /* 0x000fe2000f8e0044 */
[----:B------:R-:W0:Y:S01]  /*1570*/  SHFL.BFLY PT, R12, R7, 0x1, 0x1f ;  /* 0x0c201f00070c7f89 */ /* 0x000e2200000e0000 */
[----:B------:R-:W2:Y:S03]  /*1580*/  LDC.64 R10, c[0x0][0x440] ;  /* 0x00011000ff0a7b82 */ /* 0x000ea60000000a00 */
[----:B------:R-:W3:Y:S01]  /*1590*/  SHFL.BFLY PT, R14, R13, 0x1, 0x1f ;  /* 0x0c201f000d0e7f89 */ /* 0x000ee200000e0000 */
[----:B------:R-:W-:-:S03]  /*15a0*/  @!P0 IMAD R65, R65, UR7, R69 ;  /* 0x0000000741418c24 */ /* 0x000fc6000f8e0245 */
[----:B------:R-:W4:Y:S01]  /*15b0*/  SHFL.BFLY PT, R16, R15, 0x1, 0x1f ;  /* 0x0c201f000f107f89 */ /* 0x000f2200000e0000 */
[----:B------:R-:W-:-:S03]  /*15c0*/  IMAD R50, R9, 0x50, -R50 ;  /* 0x0000005009327824 */ /* 0x000fc600078e0a32 */
[----:B------:R-:W4:Y:S04]  /*15d0*/  SHFL.BFLY PT, R18, R19, 0x1, 0x1f ;  /* 0x0c201f0013127f89 */ /* 0x000f2800000e0000 */
[----:B------:R-:W4:Y:S01]  /*15e0*/  SHFL.BFLY PT, R20, R17, 0x1, 0x1f ;  /* 0x0c201f0011147f89 */ /* 0x000f2200000e0000 */
[C---:B-1----:R-:W-:Y:S01]  /*15f0*/  @!P0 LEA R62, P1, R68.reuse, R62, 0x2 ;  /* 0x0000003e443e8211 */ /* 0x042fe200078210ff */
[----:B------:R-:W1:Y:S03]  /*1600*/  LDC.64 R8, c[0x0][0x448] ;  /* 0x00011200ff087b82 */ /* 0x000e660000000a00 */
[----:B------:R-:W-:Y:S02]  /*1610*/  @!P0 LEA.HI.X R63, R68, R63, R65, 0x2, P1 ;  /* 0x0000003f443f8211 */ /* 0x000fe400008f1441 */
[----:B------:R-:W-:Y:S01]  /*1620*/  ISETP.NE.AND P1, PT, R54, RZ, PT ;  /* 0x000000ff3600720c */ /* 0x000fe20003f25270 */
[----:B------:R-:W-:Y:S01]  /*1630*/  IMAD.MOV.U32 R51, RZ, RZ, 0x7f800000 ;  /* 0x7f800000ff337424 */ /* 0x000fe200078e00ff */
[----:B------:R-:W-:Y:S01]  /*1640*/  IADD3 R21, PT, PT, R5, 0x4f, R50 ;  /* 0x0000004f05157810 */ /* 0x000fe20007ffe032 */
[----:B------:R-:W-:Y:S04]  /*1650*/  BSSY.RECONVERGENT B0, `(.L_x_4) ;  /* 0x0000027000007945 */ /* 0x000fe80003800200 */
[----:B------:R1:W5:Y:S01]  /*1660*/  @!P0 LDG.E R51, desc[UR4][R62.64] ;  /* 0x000000043e338981 */ /* 0x000362000c1e1900 */
[----:B------:R-:W-:Y:S01]  /*1670*/  ISETP.GE.AND P0, PT, R0, R21, PT ;  /* 0x000000150000720c */ /* 0x000fe20003f06270 */
[----:B------:R-:W-:-:S02]  /*1680*/  IMAD R21, R3, 0xa00, R0 ;  /* 0x00000a0003157824 */ /* 0x000fc400078e0200 */
[----:B0-----:R-:W-:Y:S01]  /*1690*/  FADD.FTZ R22, R7, R12 ;  /* 0x0000000c07167221 */ /* 0x001fe20000010000 */
[----:B---3--:R-:W-:Y:S01]  /*16a0*/  FADD.FTZ R13, R13, R14 ;  /* 0x0000000e0d0d7221 */ /* 0x008fe20000010000 */
[----:B------:R-:W-:Y:S01]  /*16b0*/  ISETP.GT.U32.OR P0, PT, R0, 0x4f, P0 ;  /* 0x0000004f0000780c */ /* 0x000fe20000704470 */
[----:B----4-:R-:W-:Y:S01]  /*16c0*/  FADD.FTZ R23, R15, R16 ;  /* 0x000000100f177221 */ /* 0x010fe20000010000 */
[----:B------:R-:W-:Y:S01]  /*16d0*/  FADD.FTZ R24, R19, R18 ;  /* 0x0000001213187221 */ /* 0x000fe20000010000 */
[----:B------:R-:W-:Y:S02]  /*16e0*/  IMAD.SHL.U32 R12, R21, 0x4, RZ ;  /* 0x00000004150c7824 */ /* 0x000fe400078e00ff */
[----:B------:R-:W-:Y:S01]  /*16f0*/  FADD.FTZ R20, R17, R20 ;  /* 0x0000001411147221 */ /* 0x000fe20000010000 */
[----:B------:R-:W-:Y:S07]  /*1700*/  @P1 BRA `(.L_x_5) ;  /* 0x00000000006c1947 */ /* 0x000fee0003800000 */
[----:B------:R-:W0:Y:S01]  /*1710*/  LDC.64 R16, c[0x0][0x3e8] ;  /* 0x0000fa00ff107b82 */ /* 0x000e220000000a00 */
[----:B------:R-:W-:Y:S01]  /*1720*/  MOV R59, RZ ;  /* 0x000000ff003b7202 */ /* 0x000fe20000000f00 */
[----:B------:R-:W3:Y:S01]  /*1730*/  LDCU.64 UR8, c[0x0][0x3d0] ;  /* 0x00007a00ff0877ac */ /* 0x000ee20008000a00 */
[-C--:B------:R-:W-:Y:S02]  /*1740*/  ISETP.GE.AND P2, PT, R6, R5.reuse, PT ;  /* 0x000000050600720c */ /* 0x080fe40003f46270 */
[-C--:B------:R-:W-:Y:S02]  /*1750*/  ISETP.GE.AND P1, PT, R48, R5.reuse, PT ;  /* 0x000000053000720c */ /* 0x080fe40003f26270 */
[-C--:B------:R-:W-:Y:S01]  /*1760*/  ISETP.GE.AND P5, PT, R52, R5.reuse, PT ;  /* 0x000000053400720c */ /* 0x080fe20003fa6270 */
[----:B------:R-:W4:Y:S01]  /*1770*/  LDC.64 R18, c[0x0][0x3f0] ;  /* 0x0000fc00ff127b82 */ /* 0x000f220000000a00 */
[----:B------:R-:W-:Y:S02]  /*1780*/  ISETP.GE.AND P4, PT, R2, R5, PT ;  /* 0x000000050200720c */ /* 0x000fe40003f86270 */
[----:B------:R-:W-:Y:S01]  /*1790*/  FSEL R21, R20, RZ, !P1 ;  /* 0x000000ff14157208 */ /* 0x000fe20004800000 */
[----:B0-----:R-:W-:-:S04]  /*17a0*/  IMAD.WIDE.U32 R14, R16, UR6, R58 ;  /* 0x00000006100e7c25 */ /* 0x001fc8000f8e003a */
[----:B------:R-:W-:Y:S02]  /*17b0*/  IMAD R15, R17, UR6, R15 ;  /* 0x00000006110f7c24 */ /* 0x000fe4000f8e020f */
[----:B----4-:R-:W-:-:S04]  /*17c0*/  IMAD.WIDE.U32 R14, R18, UR7, R14 ;  /* 0x00000007120e7c25 */ /* 0x010fc8000f8e000e */
[----:B------:R-:W-:Y:S01]  /*17d0*/  IMAD R7, R19, UR7, R15 ;  /* 0x0000000713077c24 */ /* 0x000fe2000f8e020f */
[----:B------:R-:W-:Y:S02]  /*17e0*/  IADD3 R14, P3, PT, R52, R14, RZ ;  /* 0x0000000e340e7210 */ /* 0x000fe40007f7e0ff */
[----:B------:R-:W-:Y:S02]  /*17f0*/  FSEL R15, R13, RZ, !P4 ;  /* 0x000000ff0d0f7208 */ /* 0x000fe40006000000 */
[----:B---3--:R-:W-:Y:S01]  /*1800*/  LEA R6, P6, R14, UR8, 0x2 ;  /* 0x000000080e067c11 */ /* 0x008fe2000f8c10ff */
[----:B------:R-:W-:Y:S01]  /*1810*/  IMAD.X R7, RZ, RZ, R7, P3 ;  /* 0x000000ffff077224 */ /* 0x000fe200018e0607 */
[----:B------:R-:W-:Y:S02]  /*1820*/  ISETP.GE.AND P3, PT, R4, R5, PT ;  /* 0x000000050400720c */ /* 0x000fe40003f66270 */
[----:B------:R-:W-:Y:S02]  /*1830*/  FSEL R5, R22, RZ, !P5 ;  /* 0x000000ff16057208 */ /* 0x000fe40006800000 */
[----:B------:R-:W-:-:S02]  /*1840*/  LEA.HI.X R7, R14, UR9, R7, 0x2, P6 ;  /* 0x000000090e077c11 */ /* 0x000fc4000b0f1407 */
[----:B------:R-:W-:Y:S02]  /*1850*/  FSEL R17, R23, RZ, !P3 ;  /* 0x000000ff17117208 */ /* 0x000fe40005800000 */
[----:B------:R-:W-:Y:S01]  /*1860*/  FSEL R19, R24, RZ, !P2 ;  /* 0x000000ff18137208 */ /* 0x000fe20005000000 */
[----:B------:R0:W-:Y:S04]  /*1870*/  STG.E desc[UR4][R6.64], R5 ;  /* 0x0000000506007986 */ /* 0x0001e8000c101904 */
[----:B------:R0:W-:Y:S04]  /*1880*/  STG.E desc[UR4][R6.64+0x40], R15 ;  /* 0x0000400f06007986 */ /* 0x0001e8000c101904 */
[----:B------:R0:W-:Y:S04]  /*1890*/  STG.E desc[UR4][R6.64+0x80], R17 ;  /* 0x0000801106007986 */ /* 0x0001e8000c101904 */
[----:B------:R0:W-:Y:S04]  /*18a0*/  STG.E desc[UR4][R6.64+0xc0], R19 ;  /* 0x0000c01306007986 */ /* 0x0001e8000c101904 */
[----:B------:R0:W-:Y:S02]  /*18b0*/  STG.E desc[UR4][R6.64+0x100], R21 ;  /* 0x0001001506007986 */ /* 0x0001e4000c101904 */
.L_x_5:
[----:B------:R-:W-:Y:S05]  /*18c0*/  BSYNC.RECONVERGENT B0 ;  /* 0x0000000000007941 */ /* 0x000fea0003800200 */
.L_x_4:
[----:B------:R-:W-:Y:S04]  /*18d0*/  BSSY.RECONVERGENT B0, `(.L_x_6) ;  /* 0x0000011000007945 */ /* 0x000fe80003800200 */
[----:B------:R-:W-:Y:S05]  /*18e0*/  @P0 BRA `(.L_x_7) ;  /* 0x00000000003c0947 */ /* 0x000fea0003800000 */
[----:B0-----:R-:W0:Y:S01]  /*18f0*/  LDC.64 R6, c[0x0][0x418] ;  /* 0x00010600ff067b82 */ /* 0x001e220000000a00 */
[----:B------:R-:W-:Y:S01]  /*1900*/  IADD3 R4, PT, PT, R58, R0, RZ ;  /* 0x000000003a047210 */ /* 0x000fe20007ffe0ff */
[----:B------:R-:W-:Y:S02]  /*1910*/  IMAD.MOV.U32 R5, RZ, RZ, RZ ;  /* 0x000000ffff057224 */ /* 0x000fe400078e00ff */
[C---:B-----5:R-:W-:Y:S01]  /*1920*/  FMUL.FTZ R2, R51.reuse, 1.4426950216293334961 ;  /* 0x3fb8aa3b33027820 */ /* 0x060fe20000410000 */
[----:B------:R-:W-:-:S03]  /*1930*/  FSETP.NEU.FTZ.AND P0, PT, R51, -INF , PT ;  /* 0xff8000003300780b */ /* 0x000fc60003f1d000 */
[----:B------:R-:W3:Y:S08]  /*1940*/  LDC.64 R14, c[0x0][0x420] ;  /* 0x00010800ff0e7b82 */ /* 0x000ef00000000a00 */
[----:B------:R-:W4:Y:S01]  /*1950*/  LDC.64 R16, c[0x0][0x410] ;  /* 0x00010400ff107b82 */ /* 0x000f220000000a00 */
[----:B0-----:R-:W-:-:S04]  /*1960*/  IMAD.WIDE.U32 R4, R6, UR6, R4 ;  /* 0x0000000606047c25 */ /* 0x001fc8000f8e0004 */
[----:B------:R-:W-:Y:S02]  /*1970*/  IMAD R5, R7, UR6, R5 ;  /* 0x0000000607057c24 */ /* 0x000fe4000f8e0205 */
[----:B---3--:R-:W-:-:S04]  /*1980*/  IMAD.WIDE.U32 R4, R14, UR7, R4 ;  /* 0x000000070e047c25 */ /* 0x008fc8000f8e0004 */
[----:B------:R-:W-:Y:S01]  /*1990*/  IMAD R5, R15, UR7, R5 ;  /* 0x000000070f057c24 */ /* 0x000fe2000f8e0205 */
[----:B----4-:R-:W-:-:S04]  /*19a0*/  LEA R6, P1, R4, R16, 0x2 ;  /* 0x0000001004067211 */ /* 0x010fc800078210ff */
[----:B------:R-:W-:Y:S02]  /*19b0*/  LEA.HI.X R7, R4, R17, R5, 0x2, P1 ;  /* 0x0000001104077211 */ /* 0x000fe400008f1405 */
[----:B------:R-:W-:-:S05]  /*19c0*/  FSEL R5, R2, RZ, P0 ;  /* 0x000000ff02057208 */ /* 0x000fca0000000000 */
[----:B------:R3:W-:Y:S02]  /*19d0*/  STG.E desc[UR4][R6.64], R5 ;  /* 0x0000000506007986 */ /* 0x0007e4000c101904 */
.L_x_7:
[----:B------:R-:W-:Y:S05]  /*19e0*/  BSYNC.RECONVERGENT B0 ;  /* 0x0000000000007941 */ /* 0x000fea0003800200 */
.L_x_6:
[----:B------:R-:W4:Y:S01]  /*19f0*/  LDCU.64 UR10, c[0x0][0x458] ;  /* 0x00008b00ff0a77ac */ /* 0x000f220008000a00 */
[----:B------:R-:W-:Y:S01]  /*1a00*/  HFMA2 R13, -RZ, RZ, 0, 0 ;  /* 0x00000000ff0d7431 */ /* 0x000fe200000001ff */
[----:B------:R-:W0:Y:S02]  /*1a10*/  LDCU.64 UR8, c[0x0][0x428] ;  /* 0x00008500ff0877ac */ /* 0x000e240008000a00 */
[----:B--2---:R-:W-:-:S04]  /*1a20*/  IMAD.WIDE.U32 R12, R10, UR6, R12 ;  /* 0x000000060a0c7c25 */ /* 0x004fc8000f8e000c */
[----:B------:R-:W-:Y:S01]  /*1a30*/  IMAD R13, R11, UR6, R13 ;  /* 0x000000060b0d7c24 */ /* 0x000fe2000f8e020d */
[----:B----4-:R-:W-:Y:S01]  /*1a40*/  ISETP.NE.U32.AND P0, PT, RZ, UR10, PT ;  /* 0x0000000aff007c0c */ /* 0x010fe2000bf05070 */
[----:B01-3--:R-:W-:-:S03]  /*1a50*/  IMAD.WIDE.U32 R4, R8, UR7, R12 ;  /* 0x0000000708047c25 */ /* 0x00bfc6000f8e000c */
[----:B------:R-:W-:Y:S01]  /*1a60*/  ISETP.NE.AND.EX P0, PT, RZ, UR11, PT, P0 ;  /* 0x0000000bff007c0c */ /* 0x000fe2000bf05300 */
[----:B------:R-:W-:Y:S01]  /*1a70*/  IMAD R9, R9, UR7, R5 ;  /* 0x0000000709097c24 */ /* 0x000fe2000f8e0205 */
[----:B------:R-:W-:Y:S02]  /*1a80*/  LEA R6, P1, R4, UR8, 0x2 ;  /* 0x0000000804067c11 */ /* 0x000fe4000f8210ff */
[----:B------:R-:W-:Y:S02]  /*1a90*/  ISETP.NE.OR P0, PT, R0, RZ, !P0 ;  /* 0x000000ff0000720c */ /* 0x000fe40004705670 */
[----:B------:R-:W-:-:S05]  /*1aa0*/  LEA.HI.X R7, R4, UR9, R9, 0x2, P1 ;  /* 0x0000000904077c11 */ /* 0x000fca00088f1409 */
[----:B------:R0:W-:Y:S04]  /*1ab0*/  STG.E.128 desc[UR4][R6.64], RZ ;  /* 0x000000ff06007986 */ /* 0x0001e8000c101d04 */
        /* <DEDUP_REMOVED lines=8> */
[----:B------:R0:W-:Y:S01]  /*1b40*/  STG.E.128 desc[UR4][R6.64+0x9000], RZ ;  /* 0x009000ff06007986 */ /* 0x0001e2000c101d04 */
[----:B------:R-:W-:Y:S05]  /*1b50*/  @P0 EXIT ;  /* 0x000000000000094d */ /* 0x000fea0003800000 */
[----:B------:R-:W1:Y:S08]  /*1b60*/  LDC R0, c[0x0][0x450] ;  /* 0x00011400ff007b82 */ /* 0x000e700000000800 */
[----:B------:R-:W2:Y:S08]  /*1b70*/  LDC R2, c[0x0][0x390] ;  /* 0x0000e400ff027b82 */ /* 0x000eb00000000800 */
[----:B------:R-:W3:Y:S01]  /*1b80*/  LDC.64 R4, c[0x0][0x458] ;  /* 0x00011600ff047b82 */ /* 0x000ee20000000a00 */
[----:B-1----:R-:W-:-:S04]  /*1b90*/  IMAD R3, R3, R0, UR7 ;  /* 0x0000000703037e24 */ /* 0x002fc8000f8e0200 */
[----:B--2---:R-:W-:-:S04]  /*1ba0*/  IMAD R3, R3, R2, UR6 ;  /* 0x0000000603037e24 */ /* 0x004fc8000f8e0202 */
[----:B---3--:R-:W-:-:S05]  /*1bb0*/  IMAD.WIDE R2, R3, 0x4, R4 ;  /* 0x0000000403027825 */ /* 0x008fca00078e0204 */
[----:B------:R-:W-:Y:S01]  /*1bc0*/  STG.E desc[UR4][R2.64], RZ ;  /* 0x000000ff02007986 */ /* 0x000fe2000c101904 */
[----:B------:R-:W-:Y:S05]  /*1bd0*/  EXIT ;  /* 0x000000000000794d */ /* 0x000fea0003800000 */
.L_x_8:
        /* <DEDUP_REMOVED lines=10> */
.L_x_111:


//--------------------- .text._ZN7cutlass13device_kernelIN5flash11enable_sm90INS1_16FlashAttnBwdSm90INS1_25CollectiveMainloopBwdSm90ILi2ELi2ELi2EN4cute5tupleIJNS5_1CILi1EEES8_S8_EEENS6_IJNS7_ILi80EEENS7_ILi128EEESB_EEENS_10bfloat16_tEfNS_4arch4Sm90ELb0ELb0ELb0ELb1ELb0ELb1ELb0ELb1ELi2ELi1ELi2ELi1ELb0EEENS1_21CollectiveEpilogueBwdISC_SD_SF_Li256ELb1ELb0ELi1EEENS1_19SingleTileSchedulerILb1ELb0ELb0ELi128EEEEEEEEEvNT_6ParamsE --------------------------
	.section	.text._ZN7cutlass13device_kernelIN5flash11enable_sm90INS1_16FlashAttnBwdSm90INS1_25CollectiveMainloopBwdSm90ILi2ELi2ELi2EN4cute5tupleIJNS5_1CILi1EEES8_S8_EEENS6_IJNS7_ILi80EEENS7_ILi128EEESB_EEENS_10bfloat16_tEfNS_4arch4Sm90ELb0ELb0ELb0ELb1ELb0ELb1ELb0ELb1ELi2ELi1ELi2ELi1ELb0EEENS1_21CollectiveEpilogueBwdISC_SD_SF_Li256ELb1ELb0ELi1EEENS1_19SingleTileSchedulerILb1ELb0ELb0ELi128EEEEEEEEEvNT_6ParamsE,"ax",@progbits
	.align	128
.text._ZN7cutlass13device_kernelIN5flash11enable_sm90INS1_16FlashAttnBwdSm90INS1_25CollectiveMainloopBwdSm90ILi2ELi2ELi2EN4cute5tupleIJNS5_1CILi1EEES8_S8_EEENS6_IJNS7_ILi80EEENS7_ILi128EEESB_EEENS_10bfloat16_tEfNS_4arch4Sm90ELb0ELb0ELb0ELb1ELb0ELb1ELb0ELb1ELi2ELi1ELi2ELi1ELb0EEENS1_21CollectiveEpilogueBwdISC_SD_SF_Li256ELb1ELb0ELi1EEENS1_19SingleTileSchedulerILb1ELb0ELb0ELi128EEEEEEEEEvNT_6ParamsE:
        .type           _ZN7cutlass13device_kernelIN5flash11enable_sm90INS1_16FlashAttnBwdSm90INS1_25CollectiveMainloopBwdSm90ILi2ELi2ELi2EN4cute5tupleIJNS5_1CILi1EEES8_S8_EEENS6_IJNS7_ILi80EEENS7_ILi128EEESB_EEENS_10bfloat16_tEfNS_4arch4Sm90ELb0ELb0ELb0ELb1ELb0ELb1ELb0ELb1ELi2ELi1ELi2ELi1ELb0EEENS1_21CollectiveEpilogueBwdISC_SD_SF_Li256ELb1ELb0ELi1EEENS1_19SingleTileSchedulerILb1ELb0ELb0ELi128EEEEEEEEEvNT_6ParamsE,@function
        .size           _ZN7cutlass13device_kernelIN5flash11enable_sm90INS1_16FlashAttnBwdSm90INS1_25CollectiveMainloopBwdSm90ILi2ELi2ELi2EN4cute5tupleIJNS5_1CILi1EEES8_S8_EEENS6_IJNS7_ILi80EEENS7_ILi128EEESB_EEENS_10bfloat16_tEfNS_4arch4Sm90ELb0ELb0ELb0ELb1ELb0ELb1ELb0ELb1ELi2ELi1ELi2ELi1ELb0EEENS1_21CollectiveEpilogueBwdISC_SD_SF_Li256ELb1ELb0ELi1EEENS1_19SingleTileSchedulerILb1ELb0ELb0ELi128EEEEEEEEEvNT_6ParamsE,(.L_x_112 - _ZN7cutlass13device_kernelIN5flash11enable_sm90INS1_16FlashAttnBwdSm90INS1_25CollectiveMainloopBwdSm90ILi2ELi2ELi2EN4cute5tupleIJNS5_1CILi1EEES8_S8_EEENS6_IJNS7_ILi80EEENS7_ILi128EEESB_EEENS_10bfloat16_tEfNS_4arch4Sm90ELb0ELb0ELb0ELb1ELb0ELb1ELb0ELb1ELi2ELi1ELi2ELi1ELb0EEENS1_21CollectiveEpilogueBwdISC_SD_SF_Li256ELb1ELb0ELi1EEENS1_19SingleTileSchedulerILb1ELb0ELb0ELi128EEEEEEEEEvNT_6ParamsE)
        .other          _ZN7cutlass13device_kernelIN5flash11enable_sm90INS1_16FlashAttnBwdSm90INS1_25CollectiveMainloopBwdSm90ILi2ELi2ELi2EN4cute5tupleIJNS5_1CILi1EEES8_S8_EEENS6_IJNS7_ILi80EEENS7_ILi128EEESB_EEENS_10bfloat16_tEfNS_4arch4Sm90ELb0ELb0ELb0ELb1ELb0ELb1ELb0ELb1ELi2ELi1ELi2ELi1ELb0EEENS1_21CollectiveEpilogueBwdISC_SD_SF_Li256ELb1ELb0ELi1EEENS1_19SingleTileSchedulerILb1ELb0ELb0ELi128EEEEEEEEEvNT_6ParamsE,@"STO_CUDA_ENTRY STV_DEFAULT"
_ZN7cutlass13device_kernelIN5flash11enable_sm90INS1_16FlashAttnBwdSm90INS1_25CollectiveMainloopBwdSm90ILi2ELi2ELi2EN4cute5tupleIJNS5_1CILi1EEES8_S8_EEENS6_IJNS7_ILi80EEENS7_ILi128EEESB_EEENS_10bfloat16_tEfNS_4arch4Sm90ELb0ELb0ELb0ELb1ELb0ELb1ELb0ELb1ELi2ELi1ELi2ELi1ELb0EEENS1_21CollectiveEpilogueBwdISC_SD_SF_Li256ELb1ELb0ELi1EEENS1_19SingleTileSchedulerILb1ELb0ELb0ELi128EEEEEEEEEvNT_6ParamsE:
[----:B------:R-:W-:Y:S01]  /*0000*/  LDC R1, c[0x0][0x37c] ;  /* 0x0000df00ff017b82 */ /* 0x000fe20000000800 */
[----:B------:R-:W-:Y:S05]  /*0010*/  EXIT ;  /* 0x000000000000794d */ /* 0x000fea0003800000 */
.L_x_9:
        /* <DEDUP_REMOVED lines=14> */
.L_x_112:


//--------------------- .text._ZN7cutlass13device_kernelIN5flash11enable_sm90INS1_16FlashAttnBwdSm90INS1_25CollectiveMainloopBwdSm90ILi2ELi2ELi2EN4cute5tupleIJNS5_1CILi1EEES8_S8_EEENS6_IJNS7_ILi80EEENS7_ILi128EEESB_EEENS_10bfloat16_tEfNS_4arch4Sm90ELb0ELb0ELb0ELb1ELb1ELb1ELb0ELb1ELi2ELi1ELi2ELi1ELb0EEENS1_21CollectiveEpilogueBwdISC_SD_SF_Li256ELb1ELb0ELi1EEENS1_19SingleTileSchedulerILb1ELb0ELb0ELi128EEEEEEEEEvNT_6ParamsE --------------------------
	.section	.text._ZN7cutlass13device_kernelIN5flash11enable_sm90INS1_16FlashAttnBwdSm90INS1_25CollectiveMainloopBwdSm90ILi2ELi2ELi2EN4cute5tupleIJNS5_1CILi1EEES8_S8_EEENS6_IJNS7_ILi80EEENS7_ILi128EEESB_EEENS_10bfloat16_tEfNS_4arch4Sm90ELb0ELb0ELb0ELb1ELb1ELb1ELb0ELb1ELi2ELi1ELi2ELi1ELb0EEENS1_21CollectiveEpilogueBwdISC_SD_SF_Li256ELb1ELb0ELi1EEENS1_19SingleTileSchedulerILb1ELb0ELb0ELi128EEEEEEEEEvNT_6ParamsE,"ax",@progbits
	.align	128
.text._ZN7cutlass13device_kernelIN5flash11enable_sm90INS1_16FlashAttnBwdSm90INS1_25CollectiveMainloopBwdSm90ILi2ELi2ELi2EN4cute5tupleIJNS5_1CILi1EEES8_S8_EEENS6_IJNS7_ILi80EEENS7_ILi128EEESB_EEENS_10bfloat16_tEfNS_4arch4Sm90ELb0ELb0ELb0ELb1ELb1ELb1ELb0ELb1ELi2ELi1ELi2ELi1ELb0EEENS1_21CollectiveEpilogueBwdISC_SD_SF_Li256ELb1ELb0ELi1EEENS1_19SingleTileSchedulerILb1ELb0ELb0ELi128EEEEEEEEEvNT_6ParamsE:
        .type           _ZN7cutlass13device_kernelIN5flash11enable_sm90INS1_16FlashAttnBwdSm90INS1_25CollectiveMainloopBwdSm90ILi2ELi2ELi2EN4cute5tupleIJNS5_1CILi1EEES8_S8_EEENS6_IJNS7_ILi80EEENS7_ILi128EEESB_EEENS_10bfloat16_tEfNS_4arch4Sm90ELb0ELb0ELb0ELb1ELb1ELb1ELb0ELb1ELi2ELi1ELi2ELi1ELb0EEENS1_21CollectiveEpilogueBwdISC_SD_SF_Li256ELb1ELb0ELi1EEENS1_19SingleTileSchedulerILb1ELb0ELb0ELi128EEEEEEEEEvNT_6ParamsE,@function
        .size           _ZN7cutlass13device_kernelIN5flash11enable_sm90INS1_16FlashAttnBwdSm90INS1_25CollectiveMainloopBwdSm90ILi2ELi2ELi2EN4cute5tupleIJNS5_1CILi1EEES8_S8_EEENS6_IJNS7_ILi80EEENS7_ILi128EEESB_EEENS_10bfloat16_tEfNS_4arch4Sm90ELb0ELb0ELb0ELb1ELb1ELb1ELb0ELb1ELi2ELi1ELi2ELi1ELb0EEENS1_21CollectiveEpilogueBwdISC_SD_SF_Li256ELb1ELb0ELi1EEENS1_19SingleTileSchedulerILb1ELb0ELb0ELi128EEEEEEEEEvNT_6ParamsE,(.L_x_113 - _ZN7cutlass13device_kernelIN5flash11enable_sm90INS1_16FlashAttnBwdSm90INS1_25CollectiveMainloopBwdSm90ILi2ELi2ELi2EN4cute5tupleIJNS5_1CILi1EEES8_S8_EEENS6_IJNS7_ILi80EEENS7_ILi128EEESB_EEENS_10bfloat16_tEfNS_4arch4Sm90ELb0ELb0ELb0ELb1ELb1ELb1ELb0ELb1ELi2ELi1ELi2ELi1ELb0EEENS1_21CollectiveEpilogueBwdISC_SD_SF_Li256ELb1ELb0ELi1EEENS1_19SingleTileSchedulerILb1ELb0ELb0ELi128EEEEEEEEEvNT_6ParamsE)
        .other          _ZN7cutlass13device_kernelIN5flash11enable_sm90INS1_16FlashAttnBwdSm90INS1_25CollectiveMainloopBwdSm90ILi2ELi2ELi2EN4cute5tupleIJNS5_1CILi1EEES8_S8_EEENS6_IJNS7_ILi80EEENS7_ILi128EEESB_EEENS_10bfloat16_tEfNS_4arch4Sm90ELb0ELb0ELb0ELb1ELb1ELb1ELb0ELb1ELi2ELi1ELi2ELi1ELb0EEENS1_21CollectiveEpilogueBwdISC_SD_SF_Li256ELb1ELb0ELi1EEENS1_19SingleTileSchedulerILb1ELb0ELb0ELi128EEEEEEEEEvNT_6ParamsE,@"STO_CUDA_ENTRY STV_DEFAULT"
_ZN7cutlass13device_kernelIN5flash11enable_sm90INS1_16FlashAttnBwdSm90INS1_25CollectiveMainloopBwdSm90ILi2ELi2ELi2EN4cute5tupleIJNS5_1CILi1EEES8_S8_EEENS6_IJNS7_ILi80EEENS7_ILi128EEESB_EEENS_10bfloat16_tEfNS_4arch4Sm90ELb0ELb0ELb0ELb1ELb1ELb1ELb0ELb1ELi2ELi1ELi2ELi1ELb0EEENS1_21CollectiveEpilogueBwdISC_SD_SF_Li256ELb1ELb0ELi1EEENS1_19SingleTileSchedulerILb1ELb0ELb0ELi128EEEEEEEEEvNT_6ParamsE:
[----:B------:R-:W-:Y:S01]  /*0000*/  LDC R1, c[0x0][0x37c] ;  /* 0x0000df00ff017b82 */ /* 0x000fe20000000800 */
[----:B------:R-:W-:Y:S05]  /*0010*/  EXIT ;  /* 0x000000000000794d */ /* 0x000fea0003800000 */
.L_x_10:
        /* <DEDUP_REMOVED lines=14> */
.L_x_113:


//--------------------- .text._ZN7cutlass13device_kernelIN5flash11enable_sm90INS1_16FlashAttnBwdSm90INS1_25CollectiveMainloopBwdSm90ILi2ELi2ELi2EN4cute5tupleIJNS5_1CILi1EEES8_S8_EEENS6_IJNS7_ILi80EEENS7_ILi128EEESB_EEENS_10bfloat16_tEfNS_4arch4Sm90ELb0ELb0ELb0ELb1ELb0ELb1ELb0ELb1ELi2ELi1ELi2ELi1ELb0EEENS1_24CollectiveEpilogueBwdGQAISC_fSF_Li256ELb1ELb0EEENS1_19SingleTileSchedulerILb1ELb0ELb0ELi128EEEEEEEEEvNT_6ParamsE --------------------------
	.section	.text._ZN7cutlass13device_kernelIN5flash11enable_sm90INS1_16FlashAttnBwdSm90INS1_25CollectiveMainloopBwdSm90ILi2ELi2ELi2EN4cute5tupleIJNS5_1CILi1EEES8_S8_EEENS6_IJNS7_ILi80EEENS7_ILi128EEESB_EEENS_10bfloat16_tEfNS_4arch4Sm90ELb0ELb0ELb0ELb1ELb0ELb1ELb0ELb1ELi2ELi1ELi2ELi1ELb0EEENS1_24CollectiveEpilogueBwdGQAISC_fSF_Li256ELb1ELb0EEENS1_19SingleTileSchedulerILb1ELb0ELb0ELi128EEEEEEEEEvNT_6ParamsE,"ax",@progbits
	.align	128
.text._ZN7cutlass13device_kernelIN5flash11enable_sm90INS1_16FlashAttnBwdSm90INS1_25CollectiveMainloopBwdSm90ILi2ELi2ELi2EN4cute5tupleIJNS5_1CILi1EEES8_S8_EEENS6_IJNS7_ILi80EEENS7_ILi128EEESB_EEENS_10bfloat16_tEfNS_4arch4Sm90ELb0ELb0ELb0ELb1ELb0ELb1ELb0ELb1ELi2ELi1ELi2ELi1ELb0EEENS1_24CollectiveEpilogueBwdGQAISC_fSF_Li256ELb1ELb0EEENS1_19SingleTileSchedulerILb1ELb0ELb0ELi128EEEEEEEEEvNT_6ParamsE:
        .type           _ZN7cutlass13device_kernelIN5flash11enable_sm90INS1_16FlashAttnBwdSm90INS1_25CollectiveMainloopBwdSm90ILi2ELi2ELi2EN4cute5tupleIJNS5_1CILi1EEES8_S8_EEENS6_IJNS7_ILi80EEENS7_ILi128EEESB_EEENS_10bfloat16_tEfNS_4arch4Sm90ELb0ELb0ELb0ELb1ELb0ELb1ELb0ELb1ELi2ELi1ELi2ELi1ELb0EEENS1_24CollectiveEpilogueBwdGQAISC_fSF_Li256ELb1ELb0EEENS1_19SingleTileSchedulerILb1ELb0ELb0ELi128EEEEEEEEEvNT_6ParamsE,@function
        .size           _ZN7cutlass13device_kernelIN5flash11enable_sm90INS1_16FlashAttnBwdSm90INS1_25CollectiveMainloopBwdSm90ILi2ELi2ELi2EN4cute5tupleIJNS5_1CILi1EEES8_S8_EEENS6_IJNS7_ILi80EEENS7_ILi128EEESB_EEENS_10bfloat16_tEfNS_4arch4Sm90ELb0ELb0ELb0ELb1ELb0ELb1ELb0ELb1ELi2ELi1ELi2ELi1ELb0EEENS1_24CollectiveEpilogueBwdGQAISC_fSF_Li256ELb1ELb0EEENS1_19SingleTileSchedulerILb1ELb0ELb0ELi128EEEEEEEEEvNT_6ParamsE,(.L_x_114 - _ZN7cutlass13device_kernelIN5flash11enable_sm90INS1_16FlashAttnBwdSm90INS1_25CollectiveMainloopBwdSm90ILi2ELi2ELi2EN4cute5tupleIJNS5_1CILi1EEES8_S8_EEENS6_IJNS7_ILi80EEENS7_ILi128EEESB_EEENS_10bfloat16_tEfNS_4arch4Sm90ELb0ELb0ELb0ELb1ELb0ELb1ELb0ELb1ELi2ELi1ELi2ELi1ELb0EEENS1_24CollectiveEpilogueBwdGQAISC_fSF_Li256ELb1ELb0EEENS1_19SingleTileSchedulerILb1ELb0ELb0ELi128EEEEEEEEEvNT_6ParamsE)
        .other          _ZN7cutlass13device_kernelIN5flash11enable_sm90INS1_16FlashAttnBwdSm90INS1_25CollectiveMainloopBwdSm90ILi2ELi2ELi2EN4cute5tupleIJNS5_1CILi1EEES8_S8_EEENS6_IJNS7_ILi80EEENS7_ILi128EEESB_EEENS_10bfloat16_tEfNS_4arch4Sm90ELb0ELb0ELb0ELb1ELb0ELb1ELb0ELb1ELi2ELi1ELi2ELi1ELb0EEENS1_24CollectiveEpilogueBwdGQAISC_fSF_Li256ELb1ELb0EEENS1_19SingleTileSchedulerILb1ELb0ELb0ELi128EEEEEEEEEvNT_6ParamsE,@"STO_CUDA_ENTRY STV_DEFAULT"
_ZN7cutlass13device_kernelIN5flash11enable_sm90INS1_16FlashAttnBwdSm90INS1_25CollectiveMainloopBwdSm90ILi2ELi2ELi2EN4cute5tupleIJNS5_1CILi1EEES8_S8_EEENS6_IJNS7_ILi80EEENS7_ILi128EEESB_EEENS_10bfloat16_tEfNS_4arch4Sm90ELb0ELb0ELb0ELb1ELb0ELb1ELb0ELb1ELi2ELi1ELi2ELi1ELb0EEENS1_24CollectiveEpilogueBwdGQAISC_fSF_Li256ELb1ELb0EEENS1_19SingleTileSchedulerILb1ELb0ELb0ELi128EEEEEEEEEvNT_6ParamsE:
[----:B------:R-:W-:Y:S01]  /*0000*/  LDC R1, c[0x0][0x37c] ;  /* 0x0000df00ff017b82 */ /* 0x000fe20000000800 */
[----:B------:R-:W-:Y:S05]  /*0010*/  EXIT ;  /* 0x000000000000794d */ /* 0x000fea0003800000 */
.L_x_11:
        /* <DEDUP_REMOVED lines=14> */
.L_x_114:


//--------------------- .text._ZN7cutlass13device_kernelIN5flash32FlashAttnBwdPostprocessConvertdQIN4cute5tupleIJNS3_1CILi80EEENS5_ILi128EEEEEENS_10bfloat16_tEfNS_4arch4Sm90ELi256ENS3_8TiledMMAINS3_8MMA_AtomIJNS3_4SM904GMMA27MMA_64x16x16_F32BF16BF16_SSILNSF_5MajorE1ELSH_0ELNSF_7ScaleInE1ELSI_1EEEEEENS3_6LayoutINS4_IJNS5_ILi2EEENS5_ILi1EEESN_EEENS4_IJSN_NS5_ILi0EEESP_EEEEENS4_IJNS3_10UnderscoreESS_SS_EEEEELb1EEEEEvNT_6ParamsE --------------------------
	.section	.text._ZN7cutlass13device_kernelIN5flash32FlashAttnBwdPostprocessConvertdQIN4cute5tupleIJNS3_1CILi80EEENS5_ILi128EEEEEENS_10bfloat16_tEfNS_4arch4Sm90ELi256ENS3_8TiledMMAINS3_8MMA_AtomIJNS3_4SM904GMMA27MMA_64x16x16_F32BF16BF16_SSILNSF_5MajorE1ELSH_0ELNSF_7ScaleInE1ELSI_1EEEEEENS3_6LayoutINS4_IJNS5_ILi2EEENS5_ILi1EEESN_EEENS4_IJSN_NS5_ILi0EEESP_EEEEENS4_IJNS3_10UnderscoreESS_SS_EEEEELb1EEEEEvNT_6ParamsE,"ax",@progbits
	.align	128
.text._ZN7cutlass13device_kernelIN5flash32FlashAttnBwdPostprocessConvertdQIN4cute5tupleIJNS3_1CILi80EEENS5_ILi128EEEEEENS_10bfloat16_tEfNS_4arch4Sm90ELi256ENS3_8TiledMMAINS3_8MMA_AtomIJNS3_4SM904GMMA27MMA_64x16x16_F32BF16BF16_SSILNSF_5MajorE1ELSH_0ELNSF_7ScaleInE1ELSI_1EEEEEENS3_6LayoutINS4_IJNS5_ILi2EEENS5_ILi1EEESN_EEENS4_IJSN_NS5_ILi0EEESP_EEEEENS4_IJNS3_10UnderscoreESS_SS_EEEEELb1EEEEEvNT_6ParamsE:
        .type           _ZN7cutlass13device_kernelIN5flash32FlashAttnBwdPostprocessConvertdQIN4cute5tupleIJNS3_1CILi80EEENS5_ILi128EEEEEENS_10bfloat16_tEfNS_4arch4Sm90ELi256ENS3_8TiledMMAINS3_8MMA_AtomIJNS3_4SM904GMMA27MMA_64x16x16_F32BF16BF16_SSILNSF_5MajorE1ELSH_0ELNSF_7ScaleInE1ELSI_1EEEEEENS3_6LayoutINS4_IJNS5_ILi2EEENS5_ILi1EEESN_EEENS4_IJSN_NS5_ILi0EEESP_EEEEENS4_IJNS3_10UnderscoreESS_SS_EEEEELb1EEEEEvNT_6ParamsE,@function
        .size           _ZN7cutlass13device_kernelIN5flash32FlashAttnBwdPostprocessConvertdQIN4cute5tupleIJNS3_1CILi80EEENS5_ILi128EEEEEENS_10bfloat16_tEfNS_4arch4Sm90ELi256ENS3_8TiledMMAINS3_8MMA_AtomIJNS3_4SM904GMMA27MMA_64x16x16_F32BF16BF16_SSILNSF_5MajorE1ELSH_0ELNSF_7ScaleInE1ELSI_1EEEEEENS3_6LayoutINS4_IJNS5_ILi2EEENS5_ILi1EEESN_EEENS4_IJSN_NS5_ILi0EEESP_EEEEENS4_IJNS3_10UnderscoreESS_SS_EEEEELb1EEEEEvNT_6ParamsE,(.L_x_115 - _ZN7cutlass13device_kernelIN5flash32FlashAttnBwdPostprocessConvertdQIN4cute5tupleIJNS3_1CILi80EEENS5_ILi128EEEEEENS_10bfloat16_tEfNS_4arch4Sm90ELi256ENS3_8TiledMMAINS3_8MMA_AtomIJNS3_4SM904GMMA27MMA_64x16x16_F32BF16BF16_SSILNSF_5MajorE1ELSH_0ELNSF_7ScaleInE1ELSI_1EEEEEENS3_6LayoutINS4_IJNS5_ILi2EEENS5_ILi1EEESN_EEENS4_IJSN_NS5_ILi0EEESP_EEEEENS4_IJNS3_10UnderscoreESS_SS_EEEEELb1EEEEEvNT_6ParamsE)
        .other          _ZN7cutlass13device_kernelIN5flash32FlashAttnBwdPostprocessConvertdQIN4cute5tupleIJNS3_1CILi80EEENS5_ILi128EEEEEENS_10bfloat16_tEfNS_4arch4Sm90ELi256ENS3_8TiledMMAINS3_8MMA_AtomIJNS3_4SM904GMMA27MMA_64x16x16_F32BF16BF16_SSILNSF_5MajorE1ELSH_0ELNSF_7ScaleInE1ELSI_1EEEEEENS3_6LayoutINS4_IJNS5_ILi2EEENS5_ILi1EEESN_EEENS4_IJSN_NS5_ILi0EEESP_EEEEENS4_IJNS3_10UnderscoreESS_SS_EEEEELb1EEEEEvNT_6ParamsE,@"STO_CUDA_ENTRY STV_DEFAULT"
_ZN7cutlass13device_kernelIN5flash32FlashAttnBwdPostprocessConvertdQIN4cute5tupleIJNS3_1CILi80EEENS5_ILi128EEEEEENS_10bfloat16_tEfNS_4arch4Sm90ELi256ENS3_8TiledMMAINS3_8MMA_AtomIJNS3_4SM904GMMA27MMA_64x16x16_F32BF16BF16_SSILNSF_5MajorE1ELSH_0ELNSF_7ScaleInE1ELSI_1EEEEEENS3_6LayoutINS4_IJNS5_ILi2EEENS5_ILi1EEESN_EEENS4_IJSN_NS5_ILi0EEESP_EEEEENS4_IJNS3_10UnderscoreESS_SS_EEEEELb1EEEEEvNT_6ParamsE:
[----:B------:R-:W-:Y:S08]  /*0000*/  LDC R1, c[0x0][0x37c] ;  /* 0x0000df00ff017b82 */ /* 0x000ff00000000800 */
[----:B------:R-:W0:Y:S01]  /*0010*/  LDC.64 R10, c[0x0][0x3e0] ;  /* 0x0000f800ff0a7b82 */ /* 0x000e220000000a00 */
[----:B------:R-:W1:Y:S01]  /*0020*/  S2R R4, SR_CTAID.X ;  /* 0x0000000000047919 */ /* 0x000e620000002500 */
[----:B------:R-:W2:Y:S01]  /*0030*/  LDCU.64 UR8, c[0x0][0x358] ;  /* 0x00006b00ff0877ac */ /* 0x000ea20008000a00 */
[----:B------:R-:W3:Y:S01]  /*0040*/  S2R R9, SR_CTAID.Z ;  /* 0x0000000000097919 */ /* 0x000ee20000002700 */
[----:B0-----:R-:W-:-:S04]  /*0050*/  ISETP.NE.U32.AND P0, PT, R10, RZ, PT ;  /* 0x000000ff0a00720c */ /* 0x001fc80003f05070 */
[----:B------:R-:W-:-:S13]  /*0060*/  ISETP.NE.AND.EX P2, PT, R11, RZ, PT, P0 ;  /* 0x000000ff0b00720c */ /* 0x000fda0003f45300 */
[----:B-123--:R-:W-:Y:S05]  /*0070*/  @P2 BRA `(.L_x_12) ;  /* 0x0000000000202947 */ /* 0x00efea0003800000 */
[----:B------:R-:W0:Y:S01]  /*0080*/  LDCU.64 UR4, c[0x0][0x3e8] ;  /* 0x00007d00ff0477ac */ /* 0x000e220008000a00 */
[----:B------:R-:W1:Y:S01]  /*0090*/  LDC R41, c[0x0][0x3b0] ;  /* 0x0000ec00ff297b82 */ /* 0x000e620000000800 */
[----:B------:R-:W-:Y:S02]  /*00a0*/  CS2R R2, SRZ ;  /* 0x0000000000027805 */ /* 0x000fe4000001ff00 */
[----:B------:R-:W-:Y:S01]  /*00b0*/  CS2R R60, SRZ ;  /* 0x00000000003c7805 */ /* 0x000fe2000001ff00 */
[----:B0-----:R-:W-:-:S04]  /*00c0*/  UISETP.NE.U32.AND UP0, UPT, UR4, URZ, UPT ;  /* 0x000000ff0400728c */ /* 0x001fc8000bf05070 */
[----:B------:R-:W-:-:S09]  /*00d0*/  UISETP.NE.AND.EX UP0, UPT, UR5, URZ, UPT, UP0 ;  /* 0x000000ff0500728c */ /* 0x000fd2000bf05300 */
[----:B------:R-:W-:Y:S05]  /*00e0*/  BRA.U !UP0, `(.L_x_13) ;  /* 0x0000000108547547 */ /* 0x000fea000b800000 */
[----:B------:R-:W-:Y:S05]  /*00f0*/  BRA `(.L_x_14) ;  /* 0x0000000000387947 */ /* 0x000fea0003800000 */
.L_x_12:
[----:B------:R-:W0:Y:S01]  /*0100*/  LDC.64 R6, c[0x0][0x3e0] ;  /* 0x0000f800ff067b82 */ /* 0x000e220000000a00 */
[----:B------:R-:W1:Y:S01]  /*0110*/  LDCU.64 UR4, c[0x0][0x3e8] ;  /* 0x00007d00ff0477ac */ /* 0x000e620008000a00 */
[----:B0-----:R-:W-:-:S05]  /*0120*/  IMAD.WIDE.U32 R6, R9, 0x4, R6 ;  /* 0x0000000409067825 */ /* 0x001fca00078e0006 */
[----:B------:R-:W2:Y:S01]  /*0130*/  LDG.E R60, desc[UR8][R6.64] ;  /* 0x00000008063c7981 */ /* 0x000ea2000c1e1900 */
[----:B-1----:R-:W-:-:S04]  /*0140*/  UISETP.NE.U32.AND UP0, UPT, UR4, URZ, UPT ;  /* 0x000000ff0400728c */ /* 0x002fc8000bf05070 */
[----:B------:R-:W-:Y:S01]  /*0150*/  UISETP.NE.AND.EX UP0, UPT, UR5, URZ, UPT, UP0 ;  /* 0x000000ff0500728c */ /* 0x000fe2000bf05300 */
[--C-:B--2---:R-:W-:Y:S01]  /*0160*/  IMAD R0, R9, 0x50, R60.reuse ;  /* 0x0000005009007824 */ /* 0x104fe200078e023c */
[----:B------:R-:W-:-:S03]  /*0170*/  SHF.R.S32.HI R61, RZ, 0x1f, R60 ;  /* 0x0000001fff3d7819 */ /* 0x000fc6000001143c */
[----:B------:R-:W-:-:S05]  /*0180*/  IMAD.HI R0, R0, 0x66666667, RZ ;  /* 0x6666666700007827 */ /* 0x000fca00078e02ff */
[----:B------:R-:W-:-:S04]  /*0190*/  SHF.R.U32.HI R3, RZ, 0x1f, R0 ;  /* 0x0000001fff037819 */ /* 0x000fc80000011600 */
[----:B------:R-:W-:-:S05]  /*01a0*/  LEA.HI R3, R0, R3, RZ, 0x1b ;  /* 0x0000000300037211 */ /* 0x000fca00078fd8ff */
[----:B------:R-:W-:-:S05]  /*01b0*/  IMAD R2, R3, 0x2800, RZ ;  /* 0x0000280003027824 */ /* 0x000fca00078e02ff */
[----:B------:R-:W-:Y:S01]  /*01c0*/  SHF.R.S32.HI R3, RZ, 0x1f, R2 ;  /* 0x0000001fff037819 */ /* 0x000fe20000011402 */
[----:B------:R-:W-:Y:S06]  /*01d0*/  BRA.U !UP0, `(.L_x_15) ;  /* 0x0000000108107547 */ /* 0x000fec000b800000 */
.L_x_14:
[----:B------:R-:W0:Y:S02]  /*01e0*/  LDC.64 R6, c[0x0][0x3e8] ;  /* 0x0000fa00ff067b82 */ /* 0x000e240000000a00 */
[----:B0-----:R-:W-:-:S05]  /*01f0*/  IMAD.WIDE.U32 R6, R9, 0x4, R6 ;  /* 0x0000000409067825 */ /* 0x001fca00078e0006 */
[----:B-1----:R0:W5:Y:S01]  /*0200*/  LDG.E R41, desc[UR8][R6.64] ;  /* 0x0000000806297981 */ /* 0x002162000c1e1900 */
[----:B------:R-:W-:Y:S05]  /*0210*/  BRA `(.L_x_13) ;  /* 0x0000000000087947 */ /* 0x000fea0003800000 */
.L_x_15:
[----:B------:R-:W2:Y:S02]  /*0220*/  LDG.E R7, desc[UR8][R6.64+0x4] ;  /* 0x0000040806077981 */ /* 0x000ea4000c1e1900 */
[----:B--2---:R-:W-:-:S07]  /*0230*/  IMAD.IADD R41, R7, 0x1, -R60 ;  /* 0x0000000107297824 */ /* 0x004fce00078e0a3c */
.L_x_13:
[----:B------:R-:W-:Y:S01]  /*0240*/  IMAD R0, R4, 0x50, RZ ;  /* 0x0000005004007824 */ /* 0x000fe200078e02ff */
[----:B------:R-:W-:-:S04]  /*0250*/  ISETP.NE.AND.EX P0, PT, R11, RZ, PT, P0 ;  /* 0x000000ff0b00720c */ /* 0x000fc80003f05300 */
[----:B-1---5:R-:W-:-:S13]  /*0260*/  ISETP.GE.AND P1, PT, R0, R41, PT ;  /* 0x000000290000720c */ /* 0x022fda0003f26270 */
[----:B------:R-:W-:Y:S05]  /*0270*/  @P1 EXIT P0 ;  /* 0x000000000000194d */ /* 0x000fea0000000000 */
[----:B------:R-:W1:Y:S01]  /*0280*/  S2R R5, SR_CTAID.Y ;  /* 0x0000000000057919 */ /* 0x000e620000002600 */
[----:B0-----:R-:W1:Y:S01]  /*0290*/  LDC.64 R6, c[0x0][0x398] ;  /* 0x0000e600ff067b82 */ /* 0x001e620000000a00 */
[----:B------:R-:W-:Y:S01]  /*02a0*/  IMAD R13, R4, 0x2800, RZ ;  /* 0x00002800040d7824 */ /* 0x000fe200078e02ff */
[----:B------:R-:W-:Y:S01]  /*02b0*/  BSSY.RECONVERGENT B0, `(.L_x_16) ;  /* 0x0000026000007945 */ /* 0x000fe20003800200 */
[----:B------:R-:W0:Y:S03]  /*02c0*/  S2R R0, SR_TID.X ;  /* 0x0000000000007919 */ /* 0x000e260000002100 */
[----:B------:R-:W-:Y:S01]  /*02d0*/  IADD3 R2, P0, PT, R13, R2, RZ ;  /* 0x000000020d027210 */ /* 0x000fe20007f1e0ff */
[----:B------:R-:W2:Y:S01]  /*02e0*/  S2R R15, SR_CgaCtaId ;  /* 0x00000000000f7919 */ /* 0x000ea20000008800 */
[----:B------:R-:W3:Y:S03]  /*02f0*/  LDC.64 R10, c[0x0][0x3a0] ;  /* 0x0000e800ff0a7b82 */ /* 0x000ee60000000a00 */
[----:B------:R-:W-:-:S05]  /*0300*/  IMAD.X R3, RZ, RZ, R3, P0 ;  /* 0x000000ffff037224 */ /* 0x000fca00000e0603 */
[----:B------:R-:W4:Y:S01]  /*0310*/  LDC.64 R12, c[0x0][0x380] ;  /* 0x0000e000ff0c7b82 */ /* 0x000f220000000a00 */
[----:B-1----:R-:W-:-:S04]  /*0320*/  IMAD.WIDE.U32 R2, R5, R6, R2 ;  /* 0x0000000605027225 */ /* 0x002fc800078e0002 */
[----:B------:R-:W-:Y:S01]  /*0330*/  IMAD R7, R5, R7, R3 ;  /* 0x0000000705077224 */ /* 0x000fe200078e0203 */
[----:B0-----:R-:W-:Y:S02]  /*0340*/  ISETP.NE.AND P0, PT, R0, RZ, PT ;  /* 0x000000ff0000720c */ /* 0x001fe40003f05270 */
[----:B------:R-:W-:Y:S02]  /*0350*/  SEL R3, R9, RZ, !P2 ;  /* 0x000000ff09037207 */ /* 0x000fe40005000000 */
[----:B------:R-:W-:-:S05]  /*0360*/  MOV R6, R2 ;  /* 0x0000000200067202 */ /* 0x000fca0000000f00 */
[----:B---3--:R-:W-:-:S04]  /*0370*/  IMAD.WIDE.U32 R6, R3, R10, R6 ;  /* 0x0000000a03067225 */ /* 0x008fc800078e0006 */
[----:B------:R-:W-:Y:S01]  /*0380*/  IMAD R2, R3, R11, R7 ;  /* 0x0000000b03027224 */ /* 0x000fe200078e0207 */
[----:B----4-:R-:W-:-:S04]  /*0390*/  LEA R12, P1, R6, R12, 0x2 ;  /* 0x0000000c060c7211 */ /* 0x010fc800078210ff */
[----:B------:R-:W-:Y:S01]  /*03a0*/  LEA.HI.X R2, R6, R13, R2, 0x2, P1 ;  /* 0x0000000d06027211 */ /* 0x000fe200008f1402 */
[----:B--2---:R-:W-:Y:S08]  /*03b0*/  @P0 BRA `(.L_x_17) ;  /* 0x0000000000540947 */ /* 0x004ff00003800000 */
[----:B------:R-:W0:Y:S01]  /*03c0*/  S2UR UR7, SR_CgaCtaId ;  /* 0x00000000000779c3 */ /* 0x000e220000008800 */
[----:B------:R-:W-:Y:S01]  /*03d0*/  UMOV UR6, 0x400 ;  /* 0x0000040000067882 */ /* 0x000fe20000000000 */
[----:B------:R-:W-:Y:S01]  /*03e0*/  UMOV UR4, 0x1 ;  /* 0x0000000100047882 */ /* 0x000fe20000000000 */
[----:B------:R-:W-:Y:S01]  /*03f0*/  IMAD.MOV.U32 R6, RZ, RZ, 0xa000 ;  /* 0x0000a000ff067424 */ /* 0x000fe200078e00ff */
[----:B------:R-:W-:-:S04]  /*0400*/  UIADD3 UR4, UPT, UPT, -UR4, 0x100000, URZ ;  /* 0x0010000004047890 */ /* 0x000fc8000fffe1ff */
[----:B------:R-:W-:Y:S02]  /*0410*/  USHF.L.U32 UR5, UR4, 0xb, URZ ;  /* 0x0000000b04057899 */ /* 0x000fe400080006ff */
[----:B------:R-:W-:Y:S01]  /*0420*/  USHF.L.U32 UR4, UR4, 0x1, URZ ;  /* 0x0000000104047899 */ /* 0x000fe200080006ff */
[----:B------:R-:W-:Y:S01]  /*0430*/  PLOP3.LUT P0, PT, PT, PT, PT, 0x80, 0x8 ;  /* 0x000000000008781c */ /* 0x000fe20003f0f070 */
[----:B------:R-:W-:Y:S01]  /*0440*/  UMOV UR10, 0xa00 ;  /* 0x00000a00000a7882 */ /* 0x000fe20000000000 */
[----:B0-----:R-:W-:-:S04]  /*0450*/  ULEA UR6, UR7, UR6, 0x18 ;  /* 0x0000000607067291 */ /* 0x001fc8000f8ec0ff */
[----:B------:R-:W-:Y:S01]  /*0460*/  UIADD3 UR7, UPT, UPT, UR6, 0xf000, URZ ;  /* 0x0000f00006077890 */ /* 0x000fe2000fffe0ff */
[----:B------:R-:W0:Y:S07]  /*0470*/  FENCE.VIEW.ASYNC.S ;  /* 0x00000000000073c6 */ /* 0x000e2e0000000000 */
[----:B0-----:R0:W1:Y:S02]  /*0480*/  SYNCS.EXCH.64 URZ, [UR6+0xf000], UR4 ;  /* 0x00f0000406ff75b2 */ /* 0x0010640008000100 */
[----:B0-----:R-:W-:-:S02]  /*0490*/  R2UR UR4, R12 ;  /* 0x000000000c0472ca */ /* 0x001fc400000e0000 */
[----:B------:R-:W-:Y:S01]  /*04a0*/  R2UR UR5, R2 ;  /* 0x00000000020572ca */ /* 0x000fe200000e0000 */
[----:B-1----:R0:W-:-:S14]  /*04b0*/  SYNCS.ARRIVE.TRANS64 RZ, [UR6+0xf000], R6 ;  /* 0x00f00006ffff79a7 */ /* 0x0021dc0008000006 */
.L_x_18:
[----:B------:R-:W-:Y:S01]  /*04c0*/  @P0 ELECT P1, URZ, PT ;  /* 0x0000000000ff082f */ /* 0x000fe20003820000 */
[----:B------:R1:W-:-:S12]  /*04d0*/  UBLKCP.S.G [UR6], [UR4], UR10 ;  /* 0x00000006040073ba */ /* 0x0003d8000800020a */
[----:B------:R-:W-:Y:S02]  /*04e0*/  @P1 PLOP3.LUT P0, PT, P1, PT, PT, 0x8, 0x80 ;  /* 0x000000000080181c */ /* 0x000fe40000f0e170 */
[----:B------:R-:W-:-:S11]  /*04f0*/  PLOP3.LUT P1, PT, PT, PT, PT, 0x8, 0x80 ;  /* 0x000000000080781c */ /* 0x000fd60003f2e170 */
[----:B-1----:R-:W-:Y:S05]  /*0500*/  @P0 BRA.U.ANY `(.L_x_18) ;  /* 0xfffffffd00ec0947 */ /* 0x002fea000393ffff */
.L_x_17:
[----:B------:R-:W-:Y:S05]  /*0510*/  BSYNC.RECONVERGENT B0 ;  /* 0x0000000000007941 */ /* 0x000fea0003800200 */
.L_x_16:
[----:B------:R-:W-:Y:S01]  /*0520*/  BAR.SYNC.DEFER_BLOCKING 0x0 ;  /* 0x0000000000007b1d */ /* 0x000fe20000010000 */
[----:B------:R-:W-:Y:S02]  /*0530*/  MOV R2, 0x400 ;  /* 0x0000040000027802 */ /* 0x000fe40000000f00 */
[----:B------:R-:W-:Y:S02]  /*0540*/  SHF.L.U32 R7, RZ, 0x1f, RZ ;  /* 0x0000001fff077819 */ /* 0x000fe400000006ff */
[----:B------:R-:W-:-:S07]  /*0550*/  LEA R2, R15, R2, 0x18 ;  /* 0x000000020f027211 */ /* 0x000fce00078ec0ff */
.L_x_19:
[----:B-1----:R1:W2:Y:S02]  /*0560*/  SYNCS.PHASECHK.TRANS64.TRYWAIT P0, [R2+URZ+0xf000], R7 ;  /* 0x00f00007020075a7 */ /* 0x0022a400080011ff */
[----:B--2---:R-:W-:Y:S05]  /*0570*/  @!P0 NANOSLEEP.SYNCS 0x989680 ;  /* 0x009896800000895d */ /* 0x004fea0003900000 */
[----:B------:R-:W2:Y:S02]  /*0580*/  @!P0 SYNCS.PHASECHK.TRANS64 P0, [R2+URZ+0xf000], R7 ;  /* 0x00f00007020085a7 */ /* 0x000ea400080010ff */
[----:B--2---:R-:W-:Y:S05]  /*0590*/  @!P0 BRA `(.L_x_19) ;  /* 0xfffffffc00f08947 */ /* 0x004fea000383ffff */
[C---:B-1----:R-:W-:Y:S01]  /*05a0*/  IMAD.SHL.U32 R7, R0.reuse, 0x10, RZ ;  /* 0x0000001000077824 */ /* 0x042fe200078e00ff */
[--C-:B0-----:R-:W-:Y:S01]  /*05b0*/  SHF.R.U32.HI R6, RZ, 0x7, R0.reuse ;  /* 0x00000007ff067819 */ /* 0x101fe20000011600 */
[----:B------:R-:W0:Y:S01]  /*05c0*/  LDCU UR4, c[0x0][0x3d8] ;  /* 0x00007b00ff0477ac */ /* 0x000e220008000800 */
[C---:B------:R-:W-:Y:S01]  /*05d0*/  IMAD.SHL.U32 R40, R0.reuse, 0x8, RZ ;  /* 0x0000000800287824 */ /* 0x040fe200078e00ff */
[C---:B------:R-:W-:Y:S01]  /*05e0*/  LOP3.LUT R21, R0.reuse, 0x3b0, RZ, 0xc0, !PT ;  /* 0x000003b000157812 */ /* 0x040fe200078ec0ff */
[----:B------:R-:W-:Y:S01]  /*05f0*/  IMAD.SHL.U32 R16, R0, 0x2, RZ ;  /* 0x0000000200107824 */ /* 0x000fe200078e00ff */
[C---:B------:R-:W-:Y:S01]  /*0600*/  LOP3.LUT R9, R7.reuse, 0x7f0, RZ, 0xc0, !PT ;  /* 0x000007f007097812 */ /* 0x040fe200078ec0ff */
[----:B------:R-:W1:Y:S01]  /*0610*/  LDCU.64 UR6, c[0x0][0x3c8] ;  /* 0x00007900ff0677ac */ /* 0x000e620008000a00 */
[C---:B------:R-:W-:Y:S01]  /*0620*/  LOP3.LUT R17, R7.reuse, 0x40, RZ, 0xc0, !PT ;  /* 0x0000004007117812 */ /* 0x040fe200078ec0ff */
[----:B------:R-:W-:Y:S01]  /*0630*/  BSSY.RECONVERGENT B0, `(.L_x_20) ;  /* 0x0000087000007945 */ /* 0x000fe20003800200 */
[----:B------:R-:W-:Y:S01]  /*0640*/  LOP3.LUT R7, R7, 0x30, RZ, 0xc0, !PT ;  /* 0x0000003007077812 */ /* 0x000fe200078ec0ff */
[----:B------:R-:W-:Y:S01]  /*0650*/  IMAD R9, R6, 0x5000, R9 ;  /* 0x0000500006097824 */ /* 0x000fe200078e0209 */
[--C-:B------:R-:W-:Y:S01]  /*0660*/  SHF.R.U32.HI R6, RZ, 0x5, R0.reuse ;  /* 0x00000005ff067819 */ /* 0x100fe20000011600 */
[----:B------:R-:W2:Y:S01]  /*0670*/  LDCU.64 UR10, c[0x0][0x3d0] ;  /* 0x00007a00ff0a77ac */ /* 0x000ea20008000a00 */
[----:B------:R-:W-:-:S02]  /*0680*/  LOP3.LUT R17, R17, 0x8, R0, 0xf8, !PT ;  /* 0x0000000811117812 */ /* 0x000fc400078ef800 */
[----:B------:R-:W-:Y:S01]  /*0690*/  IADD3 R58, PT, PT, R2, R9, RZ ;  /* 0x00000009023a7210 */ /* 0x000fe20007ffe0ff */
[----:B------:R-:W-:Y:S01]  /*06a0*/  IMAD R25, R6, 0x500, R7 ;  /* 0x0000050006197824 */ /* 0x000fe200078e0207 */
[----:B------:R-:W-:Y:S02]  /*06b0*/  SHF.R.U32.HI R6, RZ, 0x1, R0 ;  /* 0x00000001ff067819 */ /* 0x000fe40000011600 */
[----:B------:R-:W-:Y:S01]  /*06c0*/  LOP3.LUT R7, R40, 0x8, RZ, 0xc0, !PT ;  /* 0x0000000828077812 */ /* 0x000fe200078ec0ff */
[----:B------:R-:W0:Y:S01]  /*06d0*/  LDS.128 R28, [R58] ;  /* 0x000000003a1c7984 */ /* 0x000e220000000c00 */
[----:B------:R-:W-:Y:S02]  /*06e0*/  LOP3.LUT R20, R6, 0x7, RZ, 0xc0, !PT ;  /* 0x0000000706147812 */ /* 0x000fe400078ec0ff */
[----:B------:R-:W-:Y:S01]  /*06f0*/  LOP3.LUT R24, R17, 0x8, R16, 0x78, !PT ;  /* 0x0000000811187812 */ /* 0x000fe200078e7810 */
[----:B------:R-:W3:Y:S01]  /*0700*/  LDS.128 R36, [R58+0x800] ;  /* 0x000800003a247984 */ /* 0x000ee20000000c00 */
[----:B------:R-:W-:-:S02]  /*0710*/  SHF.R.U32.HI R27, RZ, 0x3, R0 ;  /* 0x00000003ff1b7819 */ /* 0x000fc40000011600 */
[----:B------:R-:W-:Y:S01]  /*0720*/  LOP3.LUT R6, R7, 0x40, R0, 0xf8, !PT ;  /* 0x0000004007067812 */ /* 0x000fe200078ef800 */
[----:B------:R-:W4:Y:S01]  /*0730*/  LDS.128 R8, [R58+0x1000] ;  /* 0x001000003a087984 */ /* 0x000f220000000c00 */
[----:B------:R-:W-:Y:S01]  /*0740*/  LOP3.LUT R43, R40, 0x80, RZ, 0xc0, !PT ;  /* 0x00000080282b7812 */ /* 0x000fe200078ec0ff */
[----:B------:R-:W-:Y:S01]  /*0750*/  IMAD R7, R20, 0x500, R21 ;  /* 0x0000050014077824 */ /* 0x000fe200078e0215 */
[----:B------:R-:W-:Y:S01]  /*0760*/  LOP3.LUT R6, R6, 0x8, R27, 0x78, !PT ;  /* 0x0000000806067812 */ /* 0x000fe200078e781b */
[----:B------:R-:W5:Y:S01]  /*0770*/  LDS.128 R12, [R58+0x1800] ;  /* 0x001800003a0c7984 */ /* 0x000f620000000c00 */
[----:B------:R-:W-:Y:S02]  /*0780*/  IADD3 R43, PT, PT, R24, R25, R43 ;  /* 0x00000019182b7210 */ /* 0x000fe40007ffe02b */
[----:B------:R-:W-:Y:S01]  /*0790*/  LOP3.LUT R40, R40, 0x78, RZ, 0xc0, !PT ;  /* 0x0000007828287812 */ /* 0x000fe200078ec0ff */
[----:B------:R-:W1:Y:S01]  /*07a0*/  LDS.128 R16, [R58+0x2000] ;  /* 0x002000003a107984 */ /* 0x000e620000000c00 */
[----:B------:R-:W-:Y:S01]  /*07b0*/  LEA R43, R43, R2, 0x1 ;  /* 0x000000022b2b7211 */ /* 0x000fe200078e08ff */
[----:B------:R-:W-:-:S02]  /*07c0*/  IMAD.IADD R7, R7, 0x1, R6 ;  /* 0x0000000107077824 */ /* 0x000fc400078e0206 */
[----:B------:R-:W2:Y:S04]  /*07d0*/  LDS.128 R20, [R58+0x2800] ;  /* 0x002800003a147984 */ /* 0x000ea80000000c00 */
[----:B------:R-:W2:Y:S04]  /*07e0*/  LDS.128 R24, [R58+0x3000] ;  /* 0x003000003a187984 */ /* 0x000ea80000000c00 */
[----:B------:R-:W2:Y:S01]  /*07f0*/  LDS.128 R32, [R58+0x4000] ;  /* 0x004000003a207984 */ /* 0x000ea20000000c00 */
[----:B0-----:R-:W-:Y:S01]  /*0800*/  FMUL.FTZ R42, R28, UR4 ;  /* 0x000000041c2a7c20 */ /* 0x001fe20008410000 */
[----:B------:R-:W-:Y:S01]  /*0810*/  FMUL.FTZ R45, R29, UR4 ;  /* 0x000000041d2d7c20 */ /* 0x000fe20008410000 */
[----:B------:R-:W-:Y:S01]  /*0820*/  FMUL.FTZ R44, R30, UR4 ;  /* 0x000000041e2c7c20 */ /* 0x000fe20008410000 */
[----:B------:R-:W-:Y:S01]  /*0830*/  FMUL.FTZ R47, R31, UR4 ;  /* 0x000000041f2f7c20 */ /* 0x000fe20008410000 */
[----:B---3--:R-:W-:Y:S01]  /*0840*/  FMUL.FTZ R46, R36, UR4 ;  /* 0x00000004242e7c20 */ /* 0x008fe20008410000 */
[----:B------:R-:W0:Y:S01]  /*0850*/  LDS.128 R28, [R58+0x3800] ;  /* 0x003800003a1c7984 */ /* 0x000e220000000c00 */
[----:B------:R-:W-:Y:S01]  /*0860*/  FMUL.FTZ R49, R37, UR4 ;  /* 0x0000000425317c20 */ /* 0x000fe20008410000 */
[----:B------:R-:W-:Y:S01]  /*0870*/  FMUL.FTZ R48, R38, UR4 ;  /* 0x0000000426307c20 */ /* 0x000fe20008410000 */
[----:B------:R-:W-:Y:S01]  /*0880*/  FMUL.FTZ R51, R39, UR4 ;  /* 0x0000000427337c20 */ /* 0x000fe20008410000 */
[----:B----4-:R-:W-:Y:S01]  /*0890*/  FMUL.FTZ R50, R8, UR4 ;  /* 0x0000000408327c20 */ /* 0x010fe20008410000 */
[----:B------:R-:W3:Y:S01]  /*08a0*/  LDS.128 R36, [R58+0x4800] ;  /* 0x004800003a247984 */ /* 0x000ee20000000c00 */
[----:B------:R-:W-:Y:S01]  /*08b0*/  FMUL.FTZ R53, R9, UR4 ;  /* 0x0000000409357c20 */ /* 0x000fe20008410000 */
[----:B------:R-:W-:Y:S01]  /*08c0*/  FMUL.FTZ R52, R10, UR4 ;  /* 0x000000040a347c20 */ /* 0x000fe20008410000 */
[----:B------:R-:W-:Y:S01]  /*08d0*/  FMUL.FTZ R55, R11, UR4 ;  /* 0x000000040b377c20 */ /* 0x000fe20008410000 */
[----:B-----5:R-:W-:Y:S01]  /*08e0*/  FMUL.FTZ R54, R12, UR4 ;  /* 0x000000040c367c20 */ /* 0x020fe20008410000 */
[----:B------:R-:W-:Y:S01]  /*08f0*/  FMUL.FTZ R57, R13, UR4 ;  /* 0x000000040d397c20 */ /* 0x000fe20008410000 */
[----:B------:R-:W-:Y:S01]  /*0900*/  FMUL.FTZ R56, R14, UR4 ;  /* 0x000000040e387c20 */ /* 0x000fe20008410000 */
[----:B------:R-:W-:Y:S01]  /*0910*/  FMUL.FTZ R15, R15, UR4 ;  /* 0x000000040f0f7c20 */ /* 0x000fe20008410000 */
[----:B------:R-:W-:Y:S01]  /*0920*/  F2FP.BF16.F32.PACK_AB R8, R45, R42 ;  /* 0x0000002a2d08723e */ /* 0x000fe200000010ff */
[----:B-1----:R-:W-:Y:S01]  /*0930*/  FMUL.FTZ R16, R16, UR4 ;  /* 0x0000000410107c20 */ /* 0x002fe20008410000 */
[----:B------:R-:W-:Y:S01]  /*0940*/  F2FP.BF16.F32.PACK_AB R9, R47, R44 ;  /* 0x0000002c2f09723e */ /* 0x000fe200000010ff */
[----:B------:R-:W-:Y:S01]  /*0950*/  FMUL.FTZ R17, R17, UR4 ;  /* 0x0000000411117c20 */ /* 0x000fe20008410000 */
[----:B------:R-:W-:Y:S01]  /*0960*/  F2FP.BF16.F32.PACK_AB R10, R49, R46 ;  /* 0x0000002e310a723e */ /* 0x000fe200000010ff */
[----:B------:R-:W-:Y:S01]  /*0970*/  FMUL.FTZ R18, R18, UR4 ;  /* 0x0000000412127c20 */ /* 0x000fe20008410000 */
[----:B------:R-:W-:Y:S01]  /*0980*/  F2FP.BF16.F32.PACK_AB R11, R51, R48 ;  /* 0x00000030330b723e */ /* 0x000fe200000010ff */
[----:B------:R-:W-:Y:S01]  /*0990*/  FMUL.FTZ R19, R19, UR4 ;  /* 0x0000000413137c20 */ /* 0x000fe20008410000 */
[----:B------:R-:W-:Y:S01]  /*09a0*/  F2FP.BF16.F32.PACK_AB R12, R53, R50 ;  /* 0x00000032350c723e */ /* 0x000fe200000010ff */
[----:B--2---:R-:W-:Y:S01]  /*09b0*/  FMUL.FTZ R20, R20, UR4 ;  /* 0x0000000414147c20 */ /* 0x004fe20008410000 */
[----:B------:R-:W-:Y:S01]  /*09c0*/  F2FP.BF16.F32.PACK_AB R13, R55, R52 ;  /* 0x00000034370d723e */ /* 0x000fe200000010ff */
[----:B------:R1:W-:Y:S01]  /*09d0*/  STSM.16.MT88.4 [R43+0xa000], R8 ;  /* 0x00a000082b007844 */ /* 0x0003e20000004200 */
[----:B------:R-:W-:Y:S01]  /*09e0*/  F2FP.BF16.F32.PACK_AB R14, R57, R54 ;  /* 0x00000036390e723e */ /* 0x000fe200000010ff */
[----:B------:R-:W-:Y:S01]  /*09f0*/  FMUL.FTZ R21, R21, UR4 ;  /* 0x0000000415157c20 */ /* 0x000fe20008410000 */
[----:B------:R-:W-:Y:S01]  /*0a00*/  F2FP.BF16.F32.PACK_AB R15, R15, R56 ;  /* 0x000000380f0f723e */ /* 0x000fe200000010ff */
[----:B------:R-:W-:Y:S01]  /*0a10*/  FMUL.FTZ R22, R22, UR4 ;  /* 0x0000000416167c20 */ /* 0x000fe20008410000 */
[----:B------:R-:W-:Y:S01]  /*0a20*/  FMUL.FTZ R23, R23, UR4 ;  /* 0x0000000417177c20 */ /* 0x000fe20008410000 */
[----:B------:R-:W-:Y:S01]  /*0a30*/  FMUL.FTZ R24, R24, UR4 ;  /* 0x0000000418187c20 */ /* 0x000fe20008410000 */
[----:B------:R-:W-:Y:S01]  /*0a40*/  FMUL.FTZ R25, R25, UR4 ;  /* 0x0000000419197c20 */ /* 0x000fe20008410000 */
[----:B------:R2:W-:Y:S01]  /*0a50*/  STSM.16.MT88.4 [R43+0xa200], R12 ;  /* 0x00a2000c2b007844 */ /* 0x0005e20000004200 */
[----:B------:R-:W-:Y:S01]  /*0a60*/  FMUL.FTZ R26, R26, UR4 ;  /* 0x000000041a1a7c20 */ /* 0x000fe20008410000 */
[----:B------:R-:W-:Y:S01]  /*0a70*/  FMUL.FTZ R32, R32, UR4 ;  /* 0x0000000420207c20 */ /* 0x000fe20008410000 */
[----:B------:R-:W-:Y:S01]  /*0a80*/  FMUL.FTZ R33, R33, UR4 ;  /* 0x0000000421217c20 */ /* 0x000fe20008410000 */
[----:B------:R-:W-:Y:S01]  /*0a90*/  FMUL.FTZ R34, R34, UR4 ;  /* 0x0000000422227c20 */ /* 0x000fe20008410000 */
[----:B------:R-:W-:Y:S01]  /*0aa0*/  FMUL.FTZ R35, R35, UR4 ;  /* 0x0000000423237c20 */ /* 0x000fe20008410000 */
[----:B0-----:R-:W-:Y:S01]  /*0ab0*/  FMUL.FTZ R29, R29, UR4 ;  /* 0x000000041d1d7c20 */ /* 0x001fe20008410000 */
[----:B------:R-:W-:Y:S01]  /*0ac0*/  FMUL.FTZ R6, R31, UR4 ;  /* 0x000000041f067c20 */ /* 0x000fe20008410000 */
[----:B-1----:R-:W-:-:S02]  /*0ad0*/  F2FP.BF16.F32.PACK_AB R8, R17, R16 ;  /* 0x000000101108723e */ /* 0x002fc400000010ff */
[----:B------:R-:W-:Y:S01]  /*0ae0*/  F2FP.BF16.F32.PACK_AB R9, R19, R18 ;  /* 0x000000121309723e */ /* 0x000fe200000010ff */
[----:B---3--:R-:W-:Y:S01]  /*0af0*/  FMUL.FTZ R36, R36, UR4 ;  /* 0x0000000424247c20 */ /* 0x008fe20008410000 */
[----:B------:R-:W-:Y:S01]  /*0b00*/  FMUL.FTZ R37, R37, UR4 ;  /* 0x0000000425257c20 */ /* 0x000fe20008410000 */
[----:B------:R-:W-:Y:S01]  /*0b10*/  FMUL.FTZ R38, R38, UR4 ;  /* 0x0000000426267c20 */ /* 0x000fe20008410000 */
[----:B--2---:R-:W-:Y:S01]  /*0b20*/  FMUL.FTZ R13, R27, UR4 ;  /* 0x000000041b0d7c20 */ /* 0x004fe20008410000 */
[----:B------:R-:W-:Y:S01]  /*0b30*/  FMUL.FTZ R14, R28, UR4 ;  /* 0x000000041c0e7c20 */ /* 0x000fe20008410000 */
[----:B------:R-:W-:Y:S01]  /*0b40*/  FMUL.FTZ R15, R30, UR4 ;  /* 0x000000041e0f7c20 */ /* 0x000fe20008410000 */
[----:B------:R-:W-:Y:S01]  /*0b50*/  FMUL.FTZ R39, R39, UR4 ;  /* 0x0000000427277c20 */ /* 0x000fe20008410000 */
[----:B------:R-:W-:Y:S01]  /*0b60*/  F2FP.BF16.F32.PACK_AB R10, R21, R20 ;  /* 0x00000014150a723e */ /* 0x000fe200000010ff */
[----:B------:R-:W0:Y:S01]  /*0b70*/  LDCU UR4, c[0x0][0x3b4] ;  /* 0x00007680ff0477ac */ /* 0x000e220008000800 */
[----:B------:R-:W-:-:S02]  /*0b80*/  F2FP.BF16.F32.PACK_AB R11, R23, R22 ;  /* 0x00000016170b723e */ /* 0x000fc400000010ff */
[----:B------:R-:W-:Y:S02]  /*0b90*/  F2FP.BF16.F32.PACK_AB R12, R25, R24 ;  /* 0x00000018190c723e */ /* 0x000fe400000010ff */
[----:B------:R-:W-:Y:S01]  /*0ba0*/  F2FP.BF16.F32.PACK_AB R13, R13, R26 ;  /* 0x0000001a0d0d723e */ /* 0x000fe200000010ff */
[----:B------:R1:W-:Y:S01]  /*0bb0*/  STSM.16.MT88.4 [R43+0xa400], R8 ;  /* 0x00a400082b007844 */ /* 0x0003e20000004200 */
[----:B------:R-:W-:Y:S02]  /*0bc0*/  F2FP.BF16.F32.PACK_AB R14, R29, R14 ;  /* 0x0000000e1d0e723e */ /* 0x000fe400000010ff */
[----:B------:R-:W-:Y:S01]  /*0bd0*/  F2FP.BF16.F32.PACK_AB R15, R6, R15 ;  /* 0x0000000f060f723e */ /* 0x000fe200000010ff */
[----:B------:R-:W-:Y:S01]  /*0be0*/  IMAD R6, R7, 0x2, R2 ;  /* 0x0000000207067824 */ /* 0x000fe200078e0202 */
[----:B------:R-:W-:Y:S02]  /*0bf0*/  F2FP.BF16.F32.PACK_AB R16, R33, R32 ;  /* 0x000000202110723e */ /* 0x000fe400000010ff */
[----:B------:R-:W-:Y:S01]  /*0c00*/  F2FP.BF16.F32.PACK_AB R17, R35, R34 ;  /* 0x000000222311723e */ /* 0x000fe200000010ff */
[----:B------:R2:W-:Y:S01]  /*0c10*/  STSM.16.MT88.4 [R43+0xa600], R12 ;  /* 0x00a6000c2b007844 */ /* 0x0005e20000004200 */
[----:B------:R-:W-:-:S02]  /*0c20*/  F2FP.BF16.F32.PACK_AB R18, R37, R36 ;  /* 0x000000242512723e */ /* 0x000fc400000010ff */
[----:B------:R-:W-:Y:S02]  /*0c30*/  F2FP.BF16.F32.PACK_AB R19, R39, R38 ;  /* 0x000000262713723e */ /* 0x000fe400000010ff */
[----:B------:R-:W-:Y:S01]  /*0c40*/  SHF.R.U32.HI R25, RZ, 0x4, R0 ;  /* 0x00000004ff197819 */ /* 0x000fe20000011600 */
[----:B------:R-:W-:Y:S02]  /*0c50*/  IMAD R0, R4, -0x50, R41 ;  /* 0xffffffb004007824 */ /* 0x000fe400078e0229 */
[----:B------:R-:W-:Y:S01]  /*0c60*/  HFMA2 R41, -RZ, RZ, 0, 0 ;  /* 0x00000000ff297431 */ /* 0x000fe200000001ff */
[----:B------:R3:W-:Y:S01]  /*0c70*/  STSM.16.MT88.4 [R43+0xa800], R16 ;  /* 0x00a800102b007844 */ /* 0x0007e20000004200 */
[----:B------:R-:W-:Y:S01]  /*0c80*/  BAR.SYNC.DEFER_BLOCKING 0x0 ;  /* 0x0000000000007b1d */ /* 0x000fe20000010000 */
[----:B0-----:R-:W-:Y:S02]  /*0c90*/  ISETP.GE.AND P0, PT, R40, UR4, PT ;  /* 0x0000000428007c0c */ /* 0x001fe4000bf06270 */
[C---:B-1----:R-:W-:Y:S01]  /*0ca0*/  IADD3 R10, P1, PT, R25.reuse, R60, RZ ;  /* 0x0000003c190a7210 */ /* 0x042fe20007f3e0ff */
[----:B--2---:R-:W-:Y:S01]  /*0cb0*/  VIADD R12, R25, 0x30 ;  /* 0x00000030190c7836 */ /* 0x004fe20000000000 */
[----:B------:R-:W-:Y:S01]  /*0cc0*/  VIMNMX R14, PT, PT, R0, 0x50, PT ;  /* 0x00000050000e7848 */ /* 0x000fe20003fe0100 */
[----:B------:R-:W-:Y:S01]  /*0cd0*/  IMAD.WIDE.U32 R8, R5, UR6, R40 ;  /* 0x0000000605087c25 */ /* 0x000fe2000f8e0028 */
[----:B------:R-:W-:-:S02]  /*0ce0*/  IADD3 R2, PT, PT, R2, 0xa000, RZ ;  /* 0x0000a00002027810 */ /* 0x000fc40007ffe0ff */
[-C--:B------:R-:W-:Y:S01]  /*0cf0*/  ISETP.GE.OR P4, PT, R25, R14.reuse, P0 ;  /* 0x0000000e1900720c */ /* 0x080fe20000786670 */
[----:B------:R-:W-:Y:S01]  /*0d00*/  IMAD R9, R5, UR7, R9 ;  /* 0x0000000705097c24 */ /* 0x000fe2000f8e0209 */
[C---:B------:R-:W-:Y:S01]  /*0d10*/  IADD3 R5, PT, PT, R25.reuse, 0x20, RZ ;  /* 0x0000002019057810 */ /* 0x040fe20007ffe0ff */
[----:B------:R-:W-:Y:S02]  /*0d20*/  VIADD R0, R25, 0x10 ;  /* 0x0000001019007836 */ /* 0x000fe40000000000 */
[----:B------:R-:W-:Y:S01]  /*0d30*/  IMAD.WIDE.U32 R8, R3, UR10, R8 ;  /* 0x0000000a03087c25 */ /* 0x000fe2000f8e0008 */
[-C--:B------:R-:W-:Y:S02]  /*0d40*/  ISETP.GE.OR P2, PT, R5, R14.reuse, P0 ;  /* 0x0000000e0500720c */ /* 0x080fe40000746670 */
[-C--:B------:R-:W-:Y:S01]  /*0d50*/  ISETP.GE.OR P3, PT, R0, R14.reuse, P0 ;  /* 0x0000000e0000720c */ /* 0x080fe20000766670 */
[----:B------:R-:W-:Y:S02]  /*0d60*/  VIADD R25, R25, 0x40 ;  /* 0x0000004019197836 */ /* 0x000fe40000000000 */
[----:B------:R-:W-:Y:S01]  /*0d70*/  IMAD.X R11, RZ, RZ, R61, P1 ;  /* 0x000000ffff0b7224 */ /* 0x000fe200008e063d */
[-C--:B------:R-:W-:Y:S01]  /*0d80*/  ISETP.GE.OR P1, PT, R12, R14.reuse, P0 ;  /* 0x0000000e0c00720c */ /* 0x080fe20000726670 */
[----:B------:R-:W-:Y:S01]  /*0d90*/  IMAD R3, R3, UR11, R9 ;  /* 0x0000000b03037c24 */ /* 0x000fe2000f8e0209 */
[----:B------:R-:W-:Y:S01]  /*0da0*/  ISETP.GE.OR P0, PT, R25, R14, P0 ;  /* 0x0000000e1900720c */ /* 0x000fe20000706670 */
[----:B------:R3:W0:Y:S01]  /*0db0*/  LDS.128 R20, [R6+0xa800] ;  /* 0x00a8000006147984 */ /* 0x0006220000000c00 */
[----:B------:R-:W-:-:S04]  /*0dc0*/  IMAD.WIDE.U32 R4, R4, 0x50, R10 ;  /* 0x0000005004047825 */ /* 0x000fc800078e000a */
[----:B------:R-:W-:Y:S01]  /*0dd0*/  IMAD R2, R7, 0x2, R2 ;  /* 0x0000000207027824 */ /* 0x000fe200078e0202 */
[----:B------:R-:W-:Y:S06]  /*0de0*/  @P4 BRA `(.L_x_21) ;  /* 0x00000000002c4947 */ /* 0x000fec0003800000 */
[----:B------:R1:W2:Y:S01]  /*0df0*/  LDS.128 R12, [R2] ;  /* 0x00000000020c7984 */ /* 0x0002a20000000c00 */
[----:B------:R-:W4:Y:S01]  /*0e00*/  LDCU.64 UR4, c[0x0][0x3c0] ;  /* 0x00007800ff0477ac */ /* 0x000f220008000a00 */
[----:B------:R-:W3:Y:S01]  /*0e10*/  LDCU.64 UR6, c[0x0][0x3a8] ;  /* 0x00007500ff0677ac */ /* 0x000ee20008000a00 */
[----:B-1----:R-:W-:Y:S01]  /*0e20*/  MOV R2, R8 ;  /* 0x0000000800027202 */ /* 0x002fe20000000f00 */
[----:B----4-:R-:W-:-:S04]  /*0e30*/  IMAD R7, R5, UR4, RZ ;  /* 0x0000000405077c24 */ /* 0x010fc8000f8e02ff */
[----:B------:R-:W-:-:S04]  /*0e40*/  IMAD.WIDE.U32 R10, R4, UR4, R2 ;  /* 0x00000004040a7c25 */ /* 0x000fc8000f8e0002 */
[----:B------:R-:W-:Y:S01]  /*0e50*/  IMAD R7, R4, UR5, R7 ;  /* 0x0000000504077c24 */ /* 0x000fe2000f8e0207 */
[----:B---3--:R-:W-:-:S03]  /*0e60*/  LEA R16, P4, R10, UR6, 0x1 ;  /* 0x000000060a107c11 */ /* 0x008fc6000f8808ff */
[----:B------:R-:W-:-:S05]  /*0e70*/  IMAD.IADD R7, R11, 0x1, R7 ;  /* 0x000000010b077824 */ /* 0x000fca00078e0207 */
[----:B------:R-:W-:-:S05]  /*0e80*/  LEA.HI.X R17, R10, UR7, R7, 0x1, P4 ;  /* 0x000000070a117c11 */ /* 0x000fca000a0f0c07 */
[----:B--2---:R1:W-:Y:S02]  /*0e90*/  STG.E.128 desc[UR8][R16.64], R12 ;  /* 0x0000000c10007986 */ /* 0x0043e4000c101d08 */
.L_x_21:
[----:B------:R-:W-:Y:S05]  /*0ea0*/  BSYNC.RECONVERGENT B0 ;  /* 0x0000000000007941 */ /* 0x000fea0003800200 */
.L_x_20:
[----:B-1----:R1:W2:Y:S01]  /*0eb0*/  LDS.128 R12, [R6+0xa200] ;  /* 0x00a20000060c7984 */ /* 0x0022a20000000c00 */
[----:B------:R-:W-:Y:S04]  /*0ec0*/  BSSY.RECONVERGENT B0, `(.L_x_22) ;  /* 0x000000f000007945 */ /* 0x000fe80003800200 */
[----:B------:R-:W-:Y:S05]  /*0ed0*/  @P3 BRA `(.L_x_23) ;  /* 0x0000000000343947 */ /* 0x000fea0003800000 */
[----:B------:R-:W4:Y:S01]  /*0ee0*/  LDCU.64 UR4, c[0x0][0x3c0] ;  /* 0x00007800ff0477ac */ /* 0x000f220008000a00 */
[----:B------:R-:W-:Y:S01]  /*0ef0*/  IADD3 R7, P3, PT, R4, 0x10, RZ ;  /* 0x0000001004077810 */ /* 0x000fe20007f7e0ff */
[----:B------:R-:W-:Y:S01]  /*0f00*/  IMAD.MOV.U32 R10, RZ, RZ, R8 ;  /* 0x000000ffff0a7224 */ /* 0x000fe200078e0008 */
[----:B------:R-:W-:Y:S01]  /*0f10*/  MOV R11, R3 ;  /* 0x00000003000b7202 */ /* 0x000fe20000000f00 */
[----:B------:R-:W3:Y:S01]  /*0f20*/  LDCU.64 UR6, c[0x0][0x3a8] ;  /* 0x00007500ff0677ac */ /* 0x000ee20008000a00 */
[----:B------:R-:W-:-:S05]  /*0f30*/  IADD3.X R0, PT, PT, RZ, R5, RZ, P3, !PT ;  /* 0x00000005ff007210 */ /* 0x000fca0001ffe4ff */
[----:B----4-:R-:W-:Y:S02]  /*0f40*/  IMAD R0, R0, UR4, RZ ;  /* 0x0000000400007c24 */ /* 0x010fe4000f8e02ff */
[----:B------:R-:W-:-:S04]  /*0f50*/  IMAD.WIDE.U32 R10, R7, UR4, R10 ;  /* 0x00000004070a7c25 */ /* 0x000fc8000f8e000a */
[----:B------:R-:W-:Y:S01]  /*0f60*/  IMAD R7, R7, UR5, R0 ;  /* 0x0000000507077c24 */ /* 0x000fe2000f8e0200 */
[----:B---3--:R-:W-:-:S03]  /*0f70*/  LEA R16, P3, R10, UR6, 0x1 ;  /* 0x000000060a107c11 */ /* 0x008fc6000f8608ff */
[----:B------:R-:W-:-:S05]  /*0f80*/  IMAD.IADD R7, R11, 0x1, R7 ;  /* 0x000000010b077824 */ /* 0x000fca00078e0207 */
[----:B------:R-:W-:-:S05]  /*0f90*/  LEA.HI.X R17, R10, UR7, R7, 0x1, P3 ;  /* 0x000000070a117c11 */ /* 0x000fca00098f0c07 */
[----:B--2---:R4:W-:Y:S02]  /*0fa0*/  STG.E.128 desc[UR8][R16.64], R12 ;  /* 0x0000000c10007986 */ /* 0x0049e4000c101d08 */
.L_x_23:
[----:B------:R-:W-:Y:S05]  /*0fb0*/  BSYNC.RECONVERGENT B0 ;  /* 0x0000000000007941 */ /* 0x000fea0003800200 */
.L_x_22:
[----:B--2-4-:R2:W4:Y:S01]  /*0fc0*/  LDS.128 R12, [R6+0xa400] ;  /* 0x00a40000060c7984 */ /* 0x0145220000000c00 */
[----:B------:R-:W-:Y:S04]  /*0fd0*/  BSSY.RECONVERGENT B0, `(.L_x_24) ;  /* 0x000000f000007945 */ /* 0x000fe80003800200 */
[----:B------:R-:W-:Y:S05]  /*0fe0*/  @P2 BRA `(.L_x_25) ;  /* 0x0000000000342947 */ /* 0x000fea0003800000 */
[----:B------:R-:W5:Y:S01]  /*0ff0*/  LDCU.64 UR4, c[0x0][0x3c0] ;  /* 0x00007800ff0477ac */ /* 0x000f620008000a00 */
[----:B------:R-:W-:Y:S01]  /*1000*/  IADD3 R7, P2, PT, R4, 0x20, RZ ;  /* 0x0000002004077810 */ /* 0x000fe20007f5e0ff */
[----:B------:R-:W-:Y:S01]  /*1010*/  IMAD.MOV.U32 R10, RZ, RZ, R8 ;  /* 0x000000ffff0a7224 */ /* 0x000fe200078e0008 */
[----:B------:R-:W-:Y:S01]  /*1020*/  MOV R11, R3 ;  /* 0x00000003000b7202 */ /* 0x000fe20000000f00 */
[----:B------:R-:W3:Y:S01]  /*1030*/  LDCU.64 UR6, c[0x0][0x3a8] ;  /* 0x00007500ff0677ac */ /* 0x000ee20008000a00 */
[----:B------:R-:W-:-:S05]  /*1040*/  IADD3.X R0, PT, PT, RZ, R5, RZ, P2, !PT ;  /* 0x00000005ff007210 */ /* 0x000fca00017fe4ff */
[----:B-----5:R-:W-:Y:S02]  /*1050*/  IMAD R0, R0, UR4, RZ ;  /* 0x0000000400007c24 */ /* 0x020fe4000f8e02ff */
[----:B------:R-:W-:-:S04]  /*1060*/  IMAD.WIDE.U32 R10, R7, UR4, R10 ;  /* 0x00000004070a7c25 */ /* 0x000fc8000f8e000a */
[----:B------:R-:W-:Y:S01]  /*1070*/  IMAD R7, R7, UR5, R0 ;  /* 0x0000000507077c24 */ /* 0x000fe2000f8e0200 */
[----:B---3--:R-:W-:-:S03]  /*1080*/  LEA R16, P2, R10, UR6, 0x1 ;  /* 0x000000060a107c11 */ /* 0x008fc6000f8408ff */
[----:B------:R-:W-:-:S05]  /*1090*/  IMAD.IADD R7, R11, 0x1, R7 ;  /* 0x000000010b077824 */ /* 0x000fca00078e0207 */
[----:B------:R-:W-:-:S05]  /*10a0*/  LEA.HI.X R17, R10, UR7, R7, 0x1, P2 ;  /* 0x000000070a117c11 */ /* 0x000fca00090f0c07 */
[----:B----4-:R3:W-:Y:S02]  /*10b0*/  STG.E.128 desc[UR8][R16.64], R12 ;  /* 0x0000000c10007986 */ /* 0x0107e4000c101d08 */
.L_x_25:
[----:B------:R-:W-:Y:S05]  /*10c0*/  BSYNC.RECONVERGENT B0 ;  /* 0x0000000000007941 */ /* 0x000fea0003800200 */
.L_x_24:
[----:B---34-:R3:W4:Y:S01]  /*10d0*/  LDS.128 R12, [R6+0xa600] ;  /* 0x00a60000060c7984 */ /* 0x0187220000000c00 */
[----:B------:R-:W-:Y:S04]  /*10e0*/  BSSY.RECONVERGENT B0, `(.L_x_26) ;  /* 0x000000f000007945 */ /* 0x000fe80003800200 */
[----:B------:R-:W-:Y:S05]  /*10f0*/  @P1 BRA `(.L_x_27) ;  /* 0x0000000000341947 */ /* 0x000fea0003800000 */
[----:B------:R-:W5:Y:S01]  /*1100*/  LDCU.64 UR4, c[0x0][0x3c0] ;  /* 0x00007800ff0477ac */ /* 0x000f620008000a00 */
[----:B------:R-:W-:Y:S01]  /*1110*/  IADD3 R11, P1, PT, R4, 0x30, RZ ;  /* 0x00000030040b7810 */ /* 0x000fe20007f3e0ff */
[----:B-123--:R-:W-:Y:S01]  /*1120*/  IMAD.MOV.U32 R6, RZ, RZ, R8 ;  /* 0x000000ffff067224 */ /* 0x00efe200078e0008 */
[----:B------:R-:W-:Y:S01]  /*1130*/  MOV R7, R3 ;  /* 0x0000000300077202 */ /* 0x000fe20000000f00 */
[----:B------:R-:W1:Y:S01]  /*1140*/  LDCU.64 UR6, c[0x0][0x3a8] ;  /* 0x00007500ff0677ac */ /* 0x000e620008000a00 */
[----:B------:R-:W-:-:S05]  /*1150*/  IADD3.X R0, PT, PT, RZ, R5, RZ, P1, !PT ;  /* 0x00000005ff007210 */ /* 0x000fca0000ffe4ff */
[----:B-----5:R-:W-:Y:S02]  /*1160*/  IMAD R0, R0, UR4, RZ ;  /* 0x0000000400007c24 */ /* 0x020fe4000f8e02ff */
[----:B------:R-:W-:-:S04]  /*1170*/  IMAD.WIDE.U32 R6, R11, UR4, R6 ;  /* 0x000000040b067c25 */ /* 0x000fc8000f8e0006 */
[----:B------:R-:W-:Y:S01]  /*1180*/  IMAD R11, R11, UR5, R0 ;  /* 0x000000050b0b7c24 */ /* 0x000fe2000f8e0200 */
[----:B-1----:R-:W-:-:S03]  /*1190*/  LEA R10, P1, R6, UR6, 0x1 ;  /* 0x00000006060a7c11 */ /* 0x002fc6000f8208ff */
[----:B------:R-:W-:-:S05]  /*11a0*/  IMAD.IADD R7, R7, 0x1, R11 ;  /* 0x0000000107077824 */ /* 0x000fca00078e020b */
[----:B------:R-:W-:-:S05]  /*11b0*/  LEA.HI.X R11, R6, UR7, R7, 0x1, P1 ;  /* 0x00000007060b7c11 */ /* 0x000fca00088f0c07 */
[----:B----4-:R1:W-:Y:S02]  /*11c0*/  STG.E.128 desc[UR8][R10.64], R12 ;  /* 0x0000000c0a007986 */ /* 0x0103e4000c101d08 */
.L_x_27:
[----:B------:R-:W-:Y:S05]  /*11d0*/  BSYNC.RECONVERGENT B0 ;  /* 0x0000000000007941 */ /* 0x000fea0003800200 */
.L_x_26:
[----:B------:R-:W-:Y:S05]  /*11e0*/  @P0 EXIT ;  /* 0x000000000000094d */ /* 0x000fea0003800000 */
[----:B------:R-:W5:Y:S01]  /*11f0*/  LDCU.64 UR4, c[0x0][0x3c0] ;  /* 0x00007800ff0477ac */ /* 0x000f620008000a00 */
[----:B------:R-:W-:Y:S01]  /*1200*/  IADD3 R7, P0, PT, R4, 0x40, RZ ;  /* 0x0000004004077810 */ /* 0x000fe20007f1e0ff */
[----:B------:R-:W-:Y:S01]  /*1210*/  IMAD.MOV.U32 R2, RZ, RZ, R8 ;  /* 0x000000ffff027224 */ /* 0x000fe200078e0008 */
[----:B------:R-:W0:Y:S02]  /*1220*/  LDCU.64 UR6, c[0x0][0x3a8] ;  /* 0x00007500ff0677ac */ /* 0x000e240008000a00 */
[----:B------:R-:W-:-:S05]  /*1230*/  IADD3.X R4, PT, PT, RZ, R5, RZ, P0, !PT ;  /* 0x00000005ff047210 */ /* 0x000fca00007fe4ff */
[----:B-----5:R-:W-:Y:S02]  /*1240*/  IMAD R4, R4, UR4, RZ ;  /* 0x0000000404047c24 */ /* 0x020fe4000f8e02ff */
[----:B------:R-:W-:-:S04]  /*1250*/  IMAD.WIDE.U32 R2, R7, UR4, R2 ;  /* 0x0000000407027c25 */ /* 0x000fc8000f8e0002 */
[----:B------:R-:W-:Y:S01]  /*1260*/  IMAD R7, R7, UR5, R4 ;  /* 0x0000000507077c24 */ /* 0x000fe2000f8e0204 */
[----:B0-----:R-:W-:-:S04]  /*1270*/  LEA R4, P0, R2, UR6, 0x1 ;  /* 0x0000000602047c11 */ /* 0x001fc8000f8008ff */
[----:B------:R-:W-:-:S04]  /*1280*/  IADD3 R3, PT, PT, R3, R7, RZ ;  /* 0x0000000703037210 */ /* 0x000fc80007ffe0ff */
[----:B------:R-:W-:-:S05]  /*1290*/  LEA.HI.X R5, R2, UR7, R3, 0x1, P0 ;  /* 0x0000000702057c11 */ /* 0x000fca00080f0c03 */
[----:B------:R-:W-:Y:S01]  /*12a0*/  STG.E.128 desc[UR8][R4.64], R20 ;  /* 0x0000001404007986 */ /* 0x000fe2000c101d08 */
[----:B------:R-:W-:Y:S05]  /*12b0*/  EXIT ;  /* 0x000000000000794d */ /* 0x000fea0003800000 */
.L_x_28:
        /* <DEDUP_REMOVED lines=12> */
.L_x_115:


//--------------------- .text._ZN7cutlass13device_kernelIN5flash11enable_sm90INS1_16FlashAttnBwdSm90INS1_25CollectiveMainloopBwdSm90ILi2ELi2ELi2EN4cute5tupleIJNS5_1CILi1EEES8_S8_EEENS6_IJNS7_ILi80EEENS7_ILi128EEESB_EEENS_10bfloat16_tEfNS_4arch4Sm90ELb0ELb0ELb0ELb1ELb1ELb1ELb0ELb1ELi2ELi1ELi2ELi1ELb0EEENS1_24CollectiveEpilogueBwdGQAISC_fSF_Li256ELb1ELb1EEENS1_19SingleTileSchedulerILb1ELb0ELb0ELi128EEEEEEEEEvNT_6ParamsE --------------------------
	.section	.text._ZN7cutlass13device_kernelIN5flash11enable_sm90INS1_16FlashAttnBwdSm90INS1_25CollectiveMainloopBwdSm90ILi2ELi2ELi2EN4cute5tupleIJNS5_1CILi1EEES8_S8_EEENS6_IJNS7_ILi80EEENS7_ILi128EEESB_EEENS_10bfloat16_tEfNS_4arch4Sm90ELb0ELb0ELb0ELb1ELb1ELb1ELb0ELb1ELi2ELi1ELi2ELi1ELb0EEENS1_24CollectiveEpilogueBwdGQAISC_fSF_Li256ELb1ELb1EEENS1_19SingleTileSchedulerILb1ELb0ELb0ELi128EEEEEEEEEvNT_6ParamsE,"ax",@progbits
	.align	128
.text._ZN7cutlass13device_kernelIN5flash11enable_sm90INS1_16FlashAttnBwdSm90INS1_25CollectiveMainloopBwdSm90ILi2ELi2ELi2EN4cute5tupleIJNS5_1CILi1EEES8_S8_EEENS6_IJNS7_ILi80EEENS7_ILi128EEESB_EEENS_10bfloat16_tEfNS_4arch4Sm90ELb0ELb0ELb0ELb1ELb1ELb1ELb0ELb1ELi2ELi1ELi2ELi1ELb0EEENS1_24CollectiveEpilogueBwdGQAISC_fSF_Li256ELb1ELb1EEENS1_19SingleTileSchedulerILb1ELb0ELb0ELi128EEEEEEEEEvNT_6ParamsE:
        .type           _ZN7cutlass13device_kernelIN5flash11enable_sm90INS1_16FlashAttnBwdSm90INS1_25CollectiveMainloopBwdSm90ILi2ELi2ELi2EN4cute5tupleIJNS5_1CILi1EEES8_S8_EEENS6_IJNS7_ILi80EEENS7_ILi128EEESB_EEENS_10bfloat16_tEfNS_4arch4Sm90ELb0ELb0ELb0ELb1ELb1ELb1ELb0ELb1ELi2ELi1ELi2ELi1ELb0EEENS1_24CollectiveEpilogueBwdGQAISC_fSF_Li256ELb1ELb1EEENS1_19SingleTileSchedulerILb1ELb0ELb0ELi128EEEEEEEEEvNT_6ParamsE,@function
        .size           _ZN7cutlass13device_kernelIN5flash11enable_sm90INS1_16FlashAttnBwdSm90INS1_25CollectiveMainloopBwdSm90ILi2ELi2ELi2EN4cute5tupleIJNS5_1CILi1EEES8_S8_EEENS6_IJNS7_ILi80EEENS7_ILi128EEESB_EEENS_10bfloat16_tEfNS_4arch4Sm90ELb0ELb0ELb0ELb1ELb1ELb1ELb0ELb1ELi2ELi1ELi2ELi1ELb0EEENS1_24CollectiveEpilogueBwdGQAISC_fSF_Li256ELb1ELb1EEENS1_19SingleTileSchedulerILb1ELb0ELb0ELi128EEEEEEEEEvNT_6ParamsE,(.L_x_116 - _ZN7cutlass13device_kernelIN5flash11enable_sm90INS1_16FlashAttnBwdSm90INS1_25CollectiveMainloopBwdSm90ILi2ELi2ELi2EN4cute5tupleIJNS5_1CILi1EEES8_S8_EEENS6_IJNS7_ILi80EEENS7_ILi128EEESB_EEENS_10bfloat16_tEfNS_4arch4Sm90ELb0ELb0ELb0ELb1ELb1ELb1ELb0ELb1ELi2ELi1ELi2ELi1ELb0EEENS1_24CollectiveEpilogueBwdGQAISC_fSF_Li256ELb1ELb1EEENS1_19SingleTileSchedulerILb1ELb0ELb0ELi128EEEEEEEEEvNT_6ParamsE)
        .other          _ZN7cutlass13device_kernelIN5flash11enable_sm90INS1_16FlashAttnBwdSm90INS1_25CollectiveMainloopBwdSm90ILi2ELi2ELi2EN4cute5tupleIJNS5_1CILi1EEES8_S8_EEENS6_IJNS7_ILi80EEENS7_ILi128EEESB_EEENS_10bfloat16_tEfNS_4arch4Sm90ELb0ELb0ELb0ELb1ELb1ELb1ELb0ELb1ELi2ELi1ELi2ELi1ELb0EEENS1_24CollectiveEpilogueBwdGQAISC_fSF_Li256ELb1ELb1EEENS1_19SingleTileSchedulerILb1ELb0ELb0ELi128EEEEEEEEEvNT_6ParamsE,@"STO_CUDA_ENTRY STV_DEFAULT"
_ZN7cutlass13device_kernelIN5flash11enable_sm90INS1_16FlashAttnBwdSm90INS1_25CollectiveMainloopBwdSm90ILi2ELi2ELi2EN4cute5tupleIJNS5_1CILi1EEES8_S8_EEENS6_IJNS7_ILi80EEENS7_ILi128EEESB_EEENS_10bfloat16_tEfNS_4arch4Sm90ELb0ELb0ELb0ELb1ELb1ELb1ELb0ELb1ELi2ELi1ELi2ELi1ELb0EEENS1_24CollectiveEpilogueBwdGQAISC_fSF_Li256ELb1ELb1EEENS1_19SingleTileSchedulerILb1ELb0ELb0ELi128EEEEEEEEEvNT_6ParamsE:
[----:B------:R-:W-:Y:S01]  /*0000*/  LDC R1, c[0x0][0x37c] ;  /* 0x0000df00ff017b82 */ /* 0x000fe20000000800 */
[----:B------:R-:W-:Y:S05]  /*0010*/  EXIT ;  /* 0x000000000000794d */ /* 0x000fea0003800000 */
.L_x_29:
        /* <DEDUP_REMOVED lines=14> */
.L_x_116:


//--------------------- .text._ZN7cutlass13device_kernelIN5flash22FlashAttnBwdPreprocessIN4cute5tupleIJNS3_1CILi80EEENS5_ILi128EEEEEENS_10bfloat16_tEfNS_4arch4Sm90ELb1ELb1EEEEEvNT_6ParamsE --------------------------
	.section	.text._ZN7cutlass13device_kernelIN5flash22FlashAttnBwdPreprocessIN4cute5tupleIJNS3_1CILi80EEENS5_ILi128EEEEEENS_10bfloat16_tEfNS_4arch4Sm90ELb1ELb1EEEEEvNT_6ParamsE,"ax",@progbits
	.align	128
.text._ZN7cutlass13device_kernelIN5flash22FlashAttnBwdPreprocessIN4cute5tupleIJNS3_1CILi80EEENS5_ILi128EEEEEENS_10bfloat16_tEfNS_4arch4Sm90ELb1ELb1EEEEEvNT_6ParamsE:
        .type           _ZN7cutlass13device_kernelIN5flash22FlashAttnBwdPreprocessIN4cute5tupleIJNS3_1CILi80EEENS5_ILi128EEEEEENS_10bfloat16_tEfNS_4arch4Sm90ELb1ELb1EEEEEvNT_6ParamsE,@function
        .size           _ZN7cutlass13device_kernelIN5flash22FlashAttnBwdPreprocessIN4cute5tupleIJNS3_1CILi80EEENS5_ILi128EEEEEENS_10bfloat16_tEfNS_4arch4Sm90ELb1ELb1EEEEEvNT_6ParamsE,(.L_x_117 - _ZN7cutlass13device_kernelIN5flash22FlashAttnBwdPreprocessIN4cute5tupleIJNS3_1CILi80EEENS5_ILi128EEEEEENS_10bfloat16_tEfNS_4arch4Sm90ELb1ELb1EEEEEvNT_6ParamsE)
        .other          _ZN7cutlass13device_kernelIN5flash22FlashAttnBwdPreprocessIN4cute5tupleIJNS3_1CILi80EEENS5_ILi128EEEEEENS_10bfloat16_tEfNS_4arch4Sm90ELb1ELb1EEEEEvNT_6ParamsE,@"STO_CUDA_ENTRY STV_DEFAULT"
_ZN7cutlass13device_kernelIN5flash22FlashAttnBwdPreprocessIN4cute5tupleIJNS3_1CILi80EEENS5_ILi128EEEEEENS_10bfloat16_tEfNS_4arch4Sm90ELb1ELb1EEEEEvNT_6ParamsE:
[----:B------:R-:W-:Y:S08]  /*0000*/  LDC R1, c[0x0][0x37c] ;  /* 0x0000df00ff017b82 */ /* 0x000ff00000000800 */
[----:B------:R-:W0:Y:S01]  /*0010*/  LDC.64 R8, c[0x0][0x460] ;  /* 0x00011800ff087b82 */ /* 0x000e220000000a00 */
[----:B------:R-:W1:Y:S01]  /*0020*/  S2R R0, SR_CTAID.X ;  /* 0x0000000000007919 */ /* 0x000e620000002500 */
[----:B------:R-:W2:Y:S01]  /*0030*/  LDCU.64 UR4, c[0x0][0x358] ;  /* 0x00006b00ff0477ac */ /* 0x000ea20008000a00 */
[----:B------:R-:W3:Y:S05]  /*0040*/  S2R R3, SR_CTAID.Z ;  /* 0x0000000000037919 */ /* 0x000eea0000002700 */
[----:B------:R-:W4:Y:S01]  /*0050*/  S2UR UR6, SR_CTAID.Y ;  /* 0x00000000000679c3 */ /* 0x000f220000002600 */
[----:B0-----:R-:W-:-:S04]  /*0060*/  ISETP.NE.U32.AND P0, PT, R8, RZ, PT ;  /* 0x000000ff0800720c */ /* 0x001fc80003f05070 */
[----:B------:R-:W-:-:S13]  /*0070*/  ISETP.NE.AND.EX P2, PT, R9, RZ, PT, P0 ;  /* 0x000000ff0900720c */ /* 0x000fda0003f45300 */
[----:B-1234-:R-:W-:Y:S05]  /*0080*/  @P2 BRA `(.L_x_30) ;  /* 0x0000000000202947 */ /* 0x01efea0003800000 */
[----:B------:R-:W0:Y:S01]  /*0090*/  LDCU.64 UR8, c[0x0][0x468] ;  /* 0x00008d00ff0877ac */ /* 0x000e220008000a00 */
[----:B------:R-:W1:Y:S01]  /*00a0*/  LDC R65, c[0x0][0x388] ;  /* 0x0000e200ff417b82 */ /* 0x000e620000000800 */
[----:B------:R-:W-:Y:S01]  /*00b0*/  IMAD.MOV.U32 R2, RZ, RZ, RZ ;  /* 0x000000ffff027224 */ /* 0x000fe200078e00ff */
[----:B------:R-:W-:Y:S01]  /*00c0*/  CS2R R50, SRZ ;  /* 0x0000000000327805 */ /* 0x000fe2000001ff00 */
[----:B0-----:R-:W-:-:S04]  /*00d0*/  UISETP.NE.U32.AND UP0, UPT, UR8, URZ, UPT ;  /* 0x000000ff0800728c */ /* 0x001fc8000bf05070 */
[----:B------:R-:W-:-:S09]  /*00e0*/  UISETP.NE.AND.EX UP0, UPT, UR9, URZ, UPT, UP0 ;  /* 0x000000ff0900728c */ /* 0x000fd2000bf05300 */
[----:B------:R-:W-:Y:S05]  /*00f0*/  BRA.U !UP0, `(.L_x_31) ;  /* 0x0000000108507547 */ /* 0x000fea000b800000 */
[----:B------:R-:W-:Y:S05]  /*0100*/  BRA `(.L_x_32) ;  /* 0x0000000000347947 */ /* 0x000fea0003800000 */
.L_x_30:
        /* <DEDUP_REMOVED lines=10> */
[----:B------:R-:W-:-:S05]  /*01b0*/  LEA.HI.SX32 R2, R2, R7, 0x1b ;  /* 0x0000000702027211 */ /* 0x000fca00078fdaff */
[----:B------:R-:W-:Y:S01]  /*01c0*/  IMAD R2, R2, 0x50, RZ ;  /* 0x0000005002027824 */ /* 0x000fe200078e02ff */
[----:B------:R-:W-:Y:S06]  /*01d0*/  BRA.U !UP0, `(.L_x_33) ;  /* 0x0000000108107547 */ /* 0x000fec000b800000 */
.L_x_32:
[----:B------:R-:W0:Y:S02]  /*01e0*/  LDC.64 R4, c[0x0][0x468] ;  /* 0x00011a00ff047b82 */ /* 0x000e240000000a00 */
[----:B0-----:R-:W-:-:S05]  /*01f0*/  IMAD.WIDE.U32 R4, R3, 0x4, R4 ;  /* 0x0000000403047825 */ /* 0x001fca00078e0004 */
[----:B-1----:R0:W5:Y:S01]  /*0200*/  LDG.E R65, desc[UR4][R4.64] ;  /* 0x0000000404417981 */ /* 0x002162000c1e1900 */
[----:B------:R-:W-:Y:S05]  /*0210*/  BRA `(.L_x_31) ;  /* 0x0000000000087947 */ /* 0x000fea0003800000 */
.L_x_33:
[----:B------:R-:W2:Y:S02]  /*0220*/  LDG.E R5, desc[UR4][R4.64+0x4] ;  /* 0x0000040404057981 */ /* 0x000ea4000c1e1900 */
[----:B--2---:R-:W-:-:S07]  /*0230*/  IMAD.IADD R65, R5, 0x1, -R50 ;  /* 0x0000000105417824 */ /* 0x004fce00078e0a32 */
.L_x_31:
[----:B0-----:R-:W0:Y:S01]  /*0240*/  S2R R5, SR_TID.X ;  /* 0x0000000000057919 */ /* 0x001e220000002100 */
[----:B------:R-:W-:Y:S01]  /*0250*/  IMAD R4, R0, 0x50, RZ ;  /* 0x0000005000047824 */ /* 0x000fe200078e02ff */
[----:B------:R-:W-:-:S04]  /*0260*/  ISETP.NE.AND.EX P0, PT, R9, RZ, PT, P0 ;  /* 0x000000ff0900720c */ /* 0x000fc80003f05300 */
[----:B-1---5:R-:W-:-:S13]  /*0270*/  ISETP.GE.AND P1, PT, R4, R65, PT ;  /* 0x000000410400720c */ /* 0x022fda0003f26270 */
[----:B------:R-:W-:Y:S05]  /*0280*/  @P1 EXIT P0 ;  /* 0x000000000000194d */ /* 0x000fea0000000000 */
[----:B------:R-:W1:Y:S01]  /*0290*/  LDCU UR7, c[0x0][0x38c] ;  /* 0x00007180ff0777ac */ /* 0x000e620008000800 */
[----:B0-----:R-:W-:Y:S01]  /*02a0*/  SHF.L.U32 R52, R5, 0x3, RZ ;  /* 0x0000000305347819 */ /* 0x001fe200000006ff */
[----:B------:R-:W0:Y:S01]  /*02b0*/  LDC.64 R10, c[0x0][0x3a0] ;  /* 0x0000e800ff0a7b82 */ /* 0x000e220000000a00 */
[----:B------:R-:W-:Y:S01]  /*02c0*/  IMAD R6, R0, -0x50, R65 ;  /* 0xffffffb000067824 */ /* 0x000fe200078e0241 */
[----:B------:R-:W-:Y:S01]  /*02d0*/  SHF.R.U32.HI R7, RZ, 0x4, R5 ;  /* 0x00000004ff077819 */ /* 0x000fe20000011605 */
[----:B------:R-:W-:Y:S01]  /*02e0*/  IMAD.MOV.U32 R53, RZ, RZ, RZ ;  /* 0x000000ffff357224 */ /* 0x000fe200078e00ff */
[----:B------:R-:W-:Y:S02]  /*02f0*/  LOP3.LUT R52, R52, 0x78, RZ, 0xc0, !PT ;  /* 0x0000007834347812 */ /* 0x000fe400078ec0ff */
[----:B------:R-:W-:Y:S01]  /*0300*/  SEL R48, R3, RZ, !P2 ;  /* 0x000000ff03307207 */ /* 0x000fe20005000000 */
[C---:B------:R-:W-:Y:S01]  /*0310*/  VIADD R61, R7.reuse, 0x30 ;  /* 0x00000030073d7836 */ /* 0x040fe20000000000 */
[----:B------:R-:W2:Y:S01]  /*0320*/  LDC.64 R12, c[0x0][0x3a8] ;  /* 0x0000ea00ff0c7b82 */ /* 0x000ea20000000a00 */
[----:B------:R-:W-:-:S02]  /*0330*/  IADD3 R49, PT, PT, R7, 0x10, RZ ;  /* 0x0000001007317810 */ /* 0x000fc40007ffe0ff */
[C---:B------:R-:W-:Y:S02]  /*0340*/  IADD3 R14, P1, PT, R7.reuse, R50, RZ ;  /* 0x00000032070e7210 */ /* 0x040fe40007f3e0ff */
[C---:B------:R-:W-:Y:S02]  /*0350*/  IADD3 R63, PT, PT, R7.reuse, 0x40, RZ ;  /* 0x00000040073f7810 */ /* 0x040fe40007ffe0ff */
[----:B-1----:R-:W-:Y:S01]  /*0360*/  ISETP.GE.AND P0, PT, R52, UR7, PT ;  /* 0x0000000734007c0c */ /* 0x002fe2000bf06270 */
[----:B------:R-:W1:Y:S01]  /*0370*/  LDC.64 R16, c[0x0][0x3c0] ;  /* 0x0000f000ff107b82 */ /* 0x000e620000000a00 */
[----:B------:R-:W-:Y:S02]  /*0380*/  IMAD.X R15, RZ, RZ, R51, P1 ;  /* 0x000000ffff0f7224 */ /* 0x000fe400008e0633 */
[-C--:B------:R-:W-:Y:S02]  /*0390*/  ISETP.GE.OR P4, PT, R7, R6.reuse, P0 ;  /* 0x000000060700720c */ /* 0x080fe40000786670 */
[-C--:B------:R-:W-:Y:S01]  /*03a0*/  ISETP.GE.OR P3, PT, R49, R6.reuse, P0 ;  /* 0x000000063100720c */ /* 0x080fe20000766670 */
[----:B------:R-:W-:Y:S01]  /*03b0*/  IMAD.WIDE.U32 R14, R0, 0x50, R14 ;  /* 0x00000050000e7825 */ /* 0x000fe200078e000e */
[----:B------:R-:W-:Y:S01]  /*03c0*/  ISETP.GE.OR P1, PT, R61, R6, P0 ;  /* 0x000000063d00720c */ /* 0x000fe20000726670 */
[----:B------:R-:W3:Y:S02]  /*03d0*/  LDC.64 R18, c[0x0][0x3c8] ;  /* 0x0000f200ff127b82 */ /* 0x000ee40000000a00 */
[----:B0-----:R-:W-:-:S04]  /*03e0*/  IMAD.WIDE.U32 R8, R10, UR6, R52 ;  /* 0x000000060a087c25 */ /* 0x001fc8000f8e0034 */
[----:B------:R-:W-:Y:S02]  /*03f0*/  IMAD R9, R11, UR6, R9 ;  /* 0x000000060b097c24 */ /* 0x000fe4000f8e0209 */
[----:B------:R-:W0:Y:S01]  /*0400*/  @!P4 LDC.64 R20, c[0x0][0x398] ;  /* 0x0000e600ff14cb82 */ /* 0x000e220000000a00 */
[----:B--2---:R-:W-:Y:S01]  /*0410*/  IMAD.WIDE.U32 R58, R48, R12, R8 ;  /* 0x0000000c303a7225 */ /* 0x004fe200078e0008 */
[C---:B------:R-:W-:Y:S02]  /*0420*/  @!P3 IADD3 R23, P5, PT, R14.reuse, 0x10, RZ ;  /* 0x000000100e17b810 */ /* 0x040fe40007fbe0ff */
[----:B------:R-:W-:Y:S01]  /*0430*/  @!P3 IADD3 R42, P6, PT, R14, 0x10, RZ ;  /* 0x000000100e2ab810 */ /* 0x000fe20007fde0ff */
[----:B------:R-:W-:Y:S01]  /*0440*/  IMAD R59, R48, R13, R59 ;  /* 0x0000000d303b7224 */ /* 0x000fe200078e023b */
[----:B------:R-:W-:Y:S01]  /*0450*/  @!P1 MOV R44, R58 ;  /* 0x0000003a002c9202 */ /* 0x000fe20000000f00 */
[----:B-1----:R-:W-:Y:S01]  /*0460*/  IMAD.WIDE.U32 R8, R16, UR6, R52 ;  /* 0x0000000610087c25 */ /* 0x002fe2000f8e0034 */
[----:B------:R-:W1:Y:S02]  /*0470*/  @!P4 LDC.64 R72, c[0x0][0x380] ;  /* 0x0000e000ff48cb82 */ /* 0x000e640000000a00 */
[----:B------:R-:W-:Y:S01]  /*0480*/  @!P3 MOV R69, R59 ;  /* 0x0000003b0045b202 */ /* 0x000fe20000000f00 */
[----:B------:R-:W-:-:S02]  /*0490*/  VIADD R53, R7, 0x20 ;  /* 0x0000002007357836 */ /* 0x000fc40000000000 */
[----:B------:R-:W-:Y:S02]  /*04a0*/  IMAD R9, R17, UR6, R9 ;  /* 0x0000000611097c24 */ /* 0x000fe4000f8e0209 */
[----:B------:R-:W-:Y:S01]  /*04b0*/  @!P3 IMAD.X R25, RZ, RZ, R15, P5 ;  /* 0x000000ffff19b224 */ /* 0x000fe200028e060f */
[----:B------:R-:W-:Y:S01]  /*04c0*/  ISETP.GE.OR P2, PT, R53, R6, P0 ;  /* 0x000000063500720c */ /* 0x000fe20000746670 */
[----:B------:R-:W2:Y:S01]  /*04d0*/  LDC.64 R12, c[0x0][0x3b8] ;  /* 0x0000ee00ff0c7b82 */ /* 0x000ea20000000a00 */
[----:B---3--:R-:W-:Y:S01]  /*04e0*/  IMAD.WIDE.U32 R32, R48, R18, R8 ;  /* 0x0000001230207225 */ /* 0x008fe200078e0008 */
[----:B------:R-:W-:-:S03]  /*04f0*/  ISETP.GE.OR P0, PT, R63, R6, P0 ;  /* 0x000000063f00720c */ /* 0x000fc60000706670 */
[----:B------:R-:W-:Y:S02]  /*0500*/  @!P3 IMAD.X R27, RZ, RZ, R15, P6 ;  /* 0x000000ffff1bb224 */ /* 0x000fe400030e060f */
[-C--:B0-----:R-:W-:Y:S01]  /*0510*/  @!P4 IMAD R10, R15, R20.reuse, RZ ;  /* 0x000000140f0ac224 */ /* 0x081fe200078e02ff */
[----:B------:R-:W0:Y:S01]  /*0520*/  LDC.64 R16, c[0x0][0x3b8] ;  /* 0x0000ee00ff107b82 */ /* 0x000e220000000a00 */
[----:B------:R-:W-:Y:S02]  /*0530*/  IMAD R33, R48, R19, R33 ;  /* 0x0000001330217224 */ /* 0x000fe400078e0221 */
[C---:B------:R-:W-:Y:S01]  /*0540*/  @!P4 IMAD R11, R14.reuse, R21, R10 ;  /* 0x000000150e0bc224 */ /* 0x040fe200078e020a */
[C---:B------:R-:W-:Y:S01]  /*0550*/  @!P2 IADD3 R36, P5, PT, R14.reuse, 0x20, RZ ;  /* 0x000000200e24a810 */ /* 0x040fe20007fbe0ff */
[C---:B------:R-:W-:Y:S01]  /*0560*/  @!P4 IMAD.WIDE.U32 R20, R14.reuse, R20, R58 ;  /* 0x000000140e14c225 */ /* 0x040fe200078e003a */
[----:B------:R-:W-:Y:S02]  /*0570*/  @!P2 IADD3 R38, P6, PT, R14, 0x20, RZ ;  /* 0x000000200e26a810 */ /* 0x000fe40007fde0ff */
[----:B------:R-:W3:Y:S01]  /*0580*/  @!P3 LDC.64 R8, c[0x0][0x398] ;  /* 0x0000e600ff08bb82 */ /* 0x000ee20000000a00 */
[----:B------:R-:W-:Y:S01]  /*0590*/  @!P4 IMAD.IADD R18, R21, 0x1, R11 ;  /* 0x000000011512c824 */ /* 0x000fe200078e020b */
[----:B------:R-:W-:Y:S01]  /*05a0*/  @!P2 IADD3.X R43, PT, PT, RZ, R15, RZ, P5, !PT ;  /* 0x0000000fff2ba210 */ /* 0x000fe20002ffe4ff */
[----:B------:R-:W-:Y:S01]  /*05b0*/  @!P2 IMAD.X R39, RZ, RZ, R15, P6 ;  /* 0x000000ffff27a224 */ /* 0x000fe200030e060f */
[----:B-1----:R-:W-:Y:S01]  /*05c0*/  @!P4 LEA R72, P5, R20, R72, 0x1 ;  /* 0x000000481448c211 */ /* 0x002fe200078a08ff */
[--C-:B------:R-:W-:Y:S01]  /*05d0*/  @!P3 IMAD.MOV.U32 R68, RZ, RZ, R58.reuse ;  /* 0x000000ffff44b224 */ /* 0x100fe200078e003a */
[----:B------:R-:W-:Y:S01]  /*05e0*/  @!P1 IADD3 R34, P6, PT, R14, 0x30, RZ ;  /* 0x000000300e229810 */ /* 0x000fe20007fde0ff */
[----:B------:R-:W-:Y:S01]  /*05f0*/  @!P2 IMAD.MOV.U32 R66, RZ, RZ, R58 ;  /* 0x000000ffff42a224 */ /* 0x000fe200078e003a */
[----:B------:R-:W1:Y:S01]  /*0600*/  LDC.64 R10, c[0x0][0x3b0] ;  /* 0x0000ec00ff0a7b82 */ /* 0x000e620000000a00 */
[----:B------:R-:W-:Y:S01]  /*0610*/  @!P4 LEA.HI.X R73, R20, R73, R18, 0x1, P5 ;  /* 0x000000491449c211 */ /* 0x000fe200028f0c12 */
[-C--:B--2---:R-:W-:Y:S01]  /*0620*/  @!P4 IMAD R18, R15, R12.reuse, RZ ;  /* 0x0000000c0f12c224 */ /* 0x084fe200078e02ff */
[C---:B------:R-:W-:Y:S01]  /*0630*/  @!P0 IADD3 R56, P5, PT, R14.reuse, 0x40, RZ ;  /* 0x000000400e388810 */ /* 0x040fe20007fbe0ff */
[----:B------:R-:W-:Y:S01]  /*0640*/  @!P2 IMAD.MOV.U32 R67, RZ, RZ, R59 ;  /* 0x000000ffff43a224 */ /* 0x000fe200078e003b */
[----:B------:R-:W-:Y:S01]  /*0650*/  @!P1 IADD3.X R35, PT, PT, RZ, R15, RZ, P6, !PT ;  /* 0x0000000fff239210 */ /* 0x000fe200037fe4ff */
[C---:B------:R-:W-:Y:S01]  /*0660*/  @!P4 IMAD R29, R14.reuse, R13, R18 ;  /* 0x0000000d0e1dc224 */ /* 0x040fe200078e0212 */
[C---:B------:R-:W-:Y:S01]  /*0670*/  @!P1 IADD3 R54, P6, PT, R14.reuse, 0x30, RZ ;  /* 0x000000300e369810 */ /* 0x040fe20007fde0ff */
[----:B------:R-:W-:Y:S01]  /*0680*/  @!P0 IMAD.X R37, RZ, RZ, R15, P5 ;  /* 0x000000ffff258224 */ /* 0x000fe200028e060f */
[C---:B------:R-:W-:Y:S01]  /*0690*/  @!P0 IADD3 R46, P5, PT, R14.reuse, 0x40, RZ ;  /* 0x000000400e2e8810 */ /* 0x040fe20007fbe0ff */
[----:B------:R-:W-:Y:S01]  /*06a0*/  @!P4 IMAD.WIDE.U32 R12, R14, R12, R32 ;  /* 0x0000000c0e0cc225 */ /* 0x000fe200078e0020 */
[----:B------:R-:W2:Y:S02]  /*06b0*/  LDC.64 R18, c[0x0][0x3b8] ;  /* 0x0000ee00ff127b82 */ /* 0x000ea40000000a00 */
[----:B------:R-:W-:Y:S01]  /*06c0*/  @!P0 IADD3.X R47, PT, PT, RZ, R15, RZ, P5, !PT ;  /* 0x0000000fff2f8210 */ /* 0x000fe20002ffe4ff */
[----:B0-----:R-:W-:-:S02]  /*06d0*/  @!P3 IMAD R27, R27, R16, RZ ;  /* 0x000000101b1bb224 */ /* 0x001fc400078e02ff */
[-C--:B---3--:R-:W-:Y:S02]  /*06e0*/  @!P3 IMAD R14, R25, R8.reuse, RZ ;  /* 0x00000008190eb224 */ /* 0x088fe400078e02ff */
[C---:B------:R-:W-:Y:S01]  /*06f0*/  @!P3 IMAD.WIDE.U32 R68, R23.reuse, R8, R68 ;  /* 0x000000081744b225 */ /* 0x040fe200078e0044 */
[----:B------:R-:W0:Y:S03]  /*0700*/  @!P2 LDC.64 R20, c[0x0][0x398] ;  /* 0x0000e600ff14ab82 */ /* 0x000e260000000a00 */
[----:B------:R-:W-:Y:S01]  /*0710*/  @!P3 IMAD R57, R23, R9, R14 ;  /* 0x000000091739b224 */ /* 0x000fe200078e020e */
[----:B------:R-:W-:Y:S01]  /*0720*/  CS2R R8, SRZ ;  /* 0x0000000000087805 */ /* 0x000fe2000001ff00 */
[----:B------:R-:W-:Y:S01]  /*0730*/  @!P3 IMAD R17, R42, R17, R27 ;  /* 0x000000112a11b224 */ /* 0x000fe200078e021b */
[C---:B-1----:R-:W-:Y:S01]  /*0740*/  @!P4 LEA R70, P5, R12.reuse, R10, 0x1 ;  /* 0x0000000a0c46c211 */ /* 0x042fe200078a08ff */
[----:B------:R-:W-:Y:S01]  /*0750*/  @!P4 IMAD.IADD R13, R13, 0x1, R29 ;  /* 0x000000010d0dc824 */ /* 0x000fe200078e021d */
[----:B------:R-:W1:Y:S01]  /*0760*/  LDC.64 R22, c[0x0][0x3b0] ;  /* 0x0000ec00ff167b82 */ /* 0x000e620000000a00 */
[----:B------:R-:W-:Y:S01]  /*0770*/  @!P1 IMAD.X R55, RZ, RZ, R15, P6 ;  /* 0x000000ffff379224 */ /* 0x000fe200030e060f */
[----:B------:R-:W-:Y:S01]  /*0780*/  CS2R R14, SRZ ;  /* 0x00000000000e7805 */ /* 0x000fe2000001ff00 */
[----:B------:R-:W-:Y:S01]  /*0790*/  @!P1 IMAD.MOV.U32 R45, RZ, RZ, R59 ;  /* 0x000000ffff2d9224 */ /* 0x000fe200078e003b */
[----:B------:R-:W-:-:S02]  /*07a0*/  @!P4 LEA.HI.X R71, R12, R11, R13, 0x1, P5 ;  /* 0x0000000b0c47c211 */ /* 0x000fc400028f0c0d */
[----:B------:R-:W-:Y:S02]  /*07b0*/  CS2R R10, SRZ ;  /* 0x00000000000a7805 */ /* 0x000fe4000001ff00 */
[----:B------:R-:W-:Y:S01]  /*07c0*/  CS2R R12, SRZ ;  /* 0x00000000000c7805 */ /* 0x000fe2000001ff00 */
[----:B------:R-:W3:Y:S08]  /*07d0*/  @!P3 LDC.64 R26, c[0x0][0x380] ;  /* 0x0000e000ff1abb82 */ /* 0x000ef00000000a00 */
[----:B------:R-:W4:Y:S08]  /*07e0*/  @!P1 LDC.64 R30, c[0x0][0x398] ;  /* 0x0000e600ff1e9b82 */ /* 0x000f300000000a00 */
[----:B------:R-:W4:Y:S01]  /*07f0*/  @!P0 LDC.64 R40, c[0x0][0x398] ;  /* 0x0000e600ff288b82 */ /* 0x000f220000000a00 */
[----:B------:R-:W-:Y:S01]  /*0800*/  @!P3 MOV R75, R33 ;  /* 0x00000021004bb202 */ /* 0x000fe20000000f00 */
[----:B------:R-:W-:Y:S01]  /*0810*/  @!P3 IMAD.MOV.U32 R74, RZ, RZ, R32 ;  /* 0x000000ffff4ab224 */ /* 0x000fe200078e0020 */
[----:B------:R-:W4:Y:S05]  /*0820*/  @!P4 LDG.E.128 R8, desc[UR4][R72.64] ;  /* 0x000000044808c981 */ /* 0x000f2a000c1e1d00 */
[----:B------:R-:W4:Y:S01]  /*0830*/  LDC.64 R24, c[0x0][0x3b0] ;  /* 0x0000ec00ff187b82 */ /* 0x000f220000000a00 */
[----:B------:R4:W4:Y:S07]  /*0840*/  @!P4 LDG.E.128 R12, desc[UR4][R70.64] ;  /* 0x00000004460cc981 */ /* 0x00092e000c1e1d00 */
[----:B------:R-:W4:Y:S01]  /*0850*/  @!P2 LDC.64 R28, c[0x0][0x380] ;  /* 0x0000e000ff1cab82 */ /* 0x000f220000000a00 */
[----:B--2---:R-:W-:-:S02]  /*0860*/  @!P2 IMAD R39, R39, R18, RZ ;  /* 0x000000122727a224 */ /* 0x004fc400078e02ff */
[----:B------:R-:W-:-:S04]  /*0870*/  @!P3 IMAD.WIDE.U32 R74, R42, R16, R74 ;  /* 0x000000102a4ab225 */ /* 0x000fc800078e004a */
[----:B0-----:R-:W-:Y:S01]  /*0880*/  @!P2 IMAD R43, R43, R20, RZ ;  /* 0x000000142b2ba224 */ /* 0x001fe200078e02ff */
[----:B---3--:R-:W-:Y:S01]  /*0890*/  @!P3 LEA R26, P4, R68, R26, 0x1 ;  /* 0x0000001a441ab211 */ /* 0x008fe200078808ff */
[----:B------:R-:W-:Y:S01]  /*08a0*/  @!P2 IMAD R19, R38, R19, R39 ;  /* 0x000000132613a224 */ /* 0x000fe200078e0227 */
[----:B-1----:R-:W-:Y:S01]  /*08b0*/  @!P3 LEA R42, P5, R74, R22, 0x1 ;  /* 0x000000164a2ab211 */ /* 0x002fe200078a08ff */
[----:B------:R-:W-:Y:S02]  /*08c0*/  @!P3 IMAD.IADD R57, R69, 0x1, R57 ;  /* 0x000000014539b824 */ /* 0x000fe400078e0239 */
[----:B------:R-:W-:Y:S02]  /*08d0*/  @!P3 IMAD.IADD R17, R75, 0x1, R17 ;  /* 0x000000014b11b824 */ /* 0x000fe400078e0211 */
[C---:B------:R-:W-:Y:S02]  /*08e0*/  @!P2 IMAD R21, R36.reuse, R21, R43 ;  /* 0x000000152415a224 */ /* 0x040fe400078e022b */
[----:B------:R-:W-:-:S04]  /*08f0*/  @!P2 IMAD.WIDE.U32 R76, R36, R20, R66 ;  /* 0x00000014244ca225 */ /* 0x000fc800078e0042 */
[----:B------:R-:W-:Y:S01]  /*0900*/  @!P2 IMAD.WIDE.U32 R38, R38, R18, R32 ;  /* 0x000000122626a225 */ /* 0x000fe200078e0020 */
[----:B------:R-:W-:-:S03]  /*0910*/  @!P3 LEA.HI.X R27, R68, R27, R57, 0x1, P4 ;  /* 0x0000001b441bb211 */ /* 0x000fc600020f0c39 */
[----:B----4-:R-:W-:Y:S01]  /*0920*/  @!P1 IMAD R35, R35, R30, RZ ;  /* 0x0000001e23239224 */ /* 0x010fe200078e02ff */
[----:B------:R-:W-:Y:S01]  /*0930*/  @!P3 LEA.HI.X R43, R74, R23, R17, 0x1, P5 ;  /* 0x000000174a2bb211 */ /* 0x000fe200028f0c11 */
[----:B------:R-:W-:Y:S01]  /*0940*/  @!P2 IMAD.IADD R19, R39, 0x1, R19 ;  /* 0x000000012713a824 */ /* 0x000fe200078e0213 */
[----:B------:R-:W-:Y:S01]  /*0950*/  @!P2 IADD3 R21, PT, PT, R77, R21, RZ ;  /* 0x000000154d15a210 */ /* 0x000fe20007ffe0ff */
[----:B------:R-:W-:Y:S01]  /*0960*/  @!P0 IMAD R37, R37, R40, RZ ;  /* 0x0000002825258224 */ /* 0x000fe200078e02ff */
[----:B------:R-:W-:Y:S02]  /*0970*/  @!P2 LEA R68, P4, R76, R28, 0x1 ;  /* 0x0000001c4c44a211 */ /* 0x000fe400078808ff */
[----:B------:R-:W-:Y:S01]  /*0980*/  @!P2 LEA R66, P5, R38, R24, 0x1 ;  /* 0x000000182642a211 */ /* 0x000fe200078a08ff */
[C---:B------:R-:W-:Y:S02]  /*0990*/  @!P1 IMAD R57, R34.reuse, R31, R35 ;  /* 0x0000001f22399224 */ /* 0x040fe400078e0223 */
[----:B------:R-:W-:Y:S01]  /*09a0*/  @!P1 IMAD.WIDE.U32 R70, R34, R30, R44 ;  /* 0x0000001e22469225 */ /* 0x000fe200078e002c */
[----:B------:R-:W-:Y:S01]  /*09b0*/  @!P2 LEA.HI.X R69, R76, R29, R21, 0x1, P4 ;  /* 0x0000001d4c45a211 */ /* 0x000fe200020f0c15 */
[----:B------:R-:W0:Y:S01]  /*09c0*/  LDC.64 R34, c[0x0][0x3b8] ;  /* 0x0000ee00ff227b82 */ /* 0x000e220000000a00 */
[----:B------:R-:W-:Y:S01]  /*09d0*/  @!P2 LEA.HI.X R67, R38, R25, R19, 0x1, P5 ;  /* 0x000000192643a211 */ /* 0x000fe200028f0c13 */
[----:B------:R-:W-:Y:S01]  /*09e0*/  @!P0 IMAD R60, R56, R41, R37 ;  /* 0x00000029383c8224 */ /* 0x000fe200078e0225 */
[----:B------:R-:W-:-:S02]  /*09f0*/  CS2R R20, SRZ ;  /* 0x0000000000147805 */ /* 0x000fc4000001ff00 */
[----:B------:R-:W-:Y:S02]  /*0a00*/  CS2R R22, SRZ ;  /* 0x0000000000167805 */ /* 0x000fe4000001ff00 */
[----:B------:R-:W-:Y:S01]  /*0a10*/  CS2R R16, SRZ ;  /* 0x0000000000107805 */ /* 0x000fe2000001ff00 */
[----:B------:R-:W1:Y:S01]  /*0a20*/  @!P1 LDC.64 R36, c[0x0][0x380] ;  /* 0x0000e000ff249b82 */ /* 0x000e620000000a00 */
[----:B------:R-:W-:Y:S02]  /*0a30*/  CS2R R18, SRZ ;  /* 0x0000000000127805 */ /* 0x000fe4000001ff00 */
[----:B------:R-:W2:Y:S05]  /*0a40*/  @!P3 LDG.E.128 R20, desc[UR4][R42.64] ;  /* 0x000000042a14b981 */ /* 0x000eaa000c1e1d00 */
[----:B------:R-:W3:Y:S01]  /*0a50*/  LDC.64 R38, c[0x0][0x3b8] ;  /* 0x0000ee00ff267b82 */ /* 0x000ee20000000a00 */
[----:B------:R4:W2:Y:S01]  /*0a60*/  @!P3 LDG.E.128 R16, desc[UR4][R26.64] ;  /* 0x000000041a10b981 */ /* 0x0008a2000c1e1d00 */
[----:B------:R-:W-:Y:S01]  /*0a70*/  @!P0 IMAD.WIDE.U32 R58, R56, R40, R58 ;  /* 0x00000028383a8225 */ /* 0x000fe200078e003a */
[----:B------:R-:W-:-:S05]  /*0a80*/  CS2R R24, SRZ ;  /* 0x0000000000187805 */ /* 0x000fca000001ff00 */
[----:B------:R-:W3:Y:S01]  /*0a90*/  @!P0 LDC.64 R44, c[0x0][0x380] ;  /* 0x0000e000ff2c8b82 */ /* 0x000ee20000000a00 */
[----:B------:R-:W-:Y:S02]  /*0aa0*/  CS2R R28, SRZ ;  /* 0x00000000001c7805 */ /* 0x000fe4000001ff00 */
[----:B------:R-:W-:Y:S02]  /*0ab0*/  CS2R R30, SRZ ;  /* 0x00000000001e7805 */ /* 0x000fe4000001ff00 */
[----:B----4-:R-:W-:-:S03]  /*0ac0*/  CS2R R26, SRZ ;  /* 0x00000000001a7805 */ /* 0x010fc6000001ff00 */
[----:B------:R-:W4:Y:S03]  /*0ad0*/  LDC.64 R42, c[0x0][0x3b0] ;  /* 0x0000ec00ff2a7b82 */ /* 0x000f260000000a00 */
[----:B------:R-:W2:Y:S04]  /*0ae0*/  @!P2 LDG.E.128 R24, desc[UR4][R68.64] ;  /* 0x000000044418a981 */ /* 0x000ea8000c1e1d00 */
[----:B------:R3:W2:Y:S01]  /*0af0*/  @!P2 LDG.E.128 R28, desc[UR4][R66.64] ;  /* 0x00000004421ca981 */ /* 0x0006a2000c1e1d00 */
[----:B------:R-:W4:Y:S01]  /*0b00*/  LDC.64 R40, c[0x0][0x3b0] ;  /* 0x0000ec00ff287b82 */ /* 0x000f220000000a00 */
[----:B0-----:R-:W-:Y:S01]  /*0b10*/  @!P1 IMAD R55, R55, R34, RZ ;  /* 0x0000002237379224 */ /* 0x001fe200078e02ff */
[----:B-1----:R-:W-:Y:S01]  /*0b20*/  @!P1 LEA R56, P2, R70, R36, 0x1 ;  /* 0x0000002446389211 */ /* 0x002fe200078408ff */
[----:B------:R-:W-:-:S02]  /*0b30*/  @!P1 IMAD.IADD R57, R71, 0x1, R57 ;  /* 0x0000000147399824 */ /* 0x000fc400078e0239 */
[----:B---3--:R-:W-:Y:S01]  /*0b40*/  @!P0 IMAD R47, R47, R38, RZ ;  /* 0x000000262f2f8224 */ /* 0x008fe200078e02ff */
[----:B------:R-:W-:Y:S01]  /*0b50*/  @!P0 MOV R66, R32 ;  /* 0x0000002000428202 */ /* 0x000fe20000000f00 */
[----:B------:R-:W-:Y:S02]  /*0b60*/  @!P0 IMAD.MOV.U32 R67, RZ, RZ, R33 ;  /* 0x000000ffff438224 */ /* 0x000fe400078e0021 */
[C---:B------:R-:W-:Y:S02]  /*0b70*/  @!P1 IMAD R35, R54.reuse, R35, R55 ;  /* 0x0000002336239224 */ /* 0x040fe400078e0237 */
[----:B------:R-:W-:Y:S01]  /*0b80*/  @!P1 IMAD.WIDE.U32 R32, R54, R34, R32 ;  /* 0x0000002236209225 */ /* 0x000fe200078e0020 */
[----:B------:R-:W-:Y:S02]  /*0b90*/  @!P1 LEA.HI.X R57, R70, R37, R57, 0x1, P2 ;  /* 0x0000002546399211 */ /* 0x000fe400010f0c39 */
[----:B------:R-:W-:Y:S01]  /*0ba0*/  @!P0 LEA R68, P2, R58, R44, 0x1 ;  /* 0x0000002c3a448211 */ /* 0x000fe200078408ff */
[----:B------:R-:W-:-:S02]  /*0bb0*/  @!P0 IMAD.IADD R60, R59, 0x1, R60 ;  /* 0x000000013b3c8824 */ /* 0x000fc400078e023c */
[C---:B------:R-:W-:Y:S02]  /*0bc0*/  @!P0 IMAD R39, R46.reuse, R39, R47 ;  /* 0x000000272e278224 */ /* 0x040fe400078e022f */
[----:B------:R-:W-:Y:S01]  /*0bd0*/  @!P0 IMAD.WIDE.U32 R46, R46, R38, R66 ;  /* 0x000000262e2e8225 */ /* 0x000fe200078e0042 */
[----:B------:R-:W-:Y:S02]  /*0be0*/  @!P1 IADD3 R35, PT, PT, R33, R35, RZ ;  /* 0x0000002321239210 */ /* 0x000fe40007ffe0ff */
[----:B----4-:R-:W-:Y:S01]  /*0bf0*/  @!P1 LEA R54, P3, R32, R42, 0x1 ;  /* 0x0000002a20369211 */ /* 0x010fe200078608ff */
[----:B------:R-:W-:Y:S01]  /*0c00*/  @!P0 IMAD.IADD R42, R47, 0x1, R39 ;  /* 0x000000012f2a8824 */ /* 0x000fe200078e0227 */
[----:B------:R-:W-:Y:S02]  /*0c10*/  @!P0 LEA.HI.X R69, R58, R45, R60, 0x1, P2 ;  /* 0x0000002d3a458211 */ /* 0x000fe400010f0c3c */
[----:B------:R-:W-:Y:S02]  /*0c20*/  @!P0 LEA R66, P2, R46, R40, 0x1 ;  /* 0x000000282e428211 */ /* 0x000fe400078408ff */
[----:B------:R-:W-:-:S02]  /*0c30*/  @!P1 LEA.HI.X R55, R32, R43, R35, 0x1, P3 ;  /* 0x0000002b20379211 */ /* 0x000fc400018f0c23 */
[----:B------:R-:W-:Y:S02]  /*0c40*/  CS2R R32, SRZ ;  /* 0x0000000000207805 */ /* 0x000fe4000001ff00 */
[----:B------:R-:W-:Y:S02]  /*0c50*/  CS2R R34, SRZ ;  /* 0x0000000000227805 */ /* 0x000fe4000001ff00 */
[----:B------:R-:W-:Y:S02]  /*0c60*/  CS2R R36, SRZ ;  /* 0x0000000000247805 */ /* 0x000fe4000001ff00 */
[----:B------:R-:W-:Y:S02]  /*0c70*/  CS2R R38, SRZ ;  /* 0x0000000000267805 */ /* 0x000fe4000001ff00 */
[----:B------:R-:W-:Y:S02]  /*0c80*/  @!P0 LEA.HI.X R67, R46, R41, R42, 0x1, P2 ;  /* 0x000000292e438211 */ /* 0x000fe400010f0c2a */
[----:B------:R-:W-:-:S02]  /*0c90*/  CS2R R40, SRZ ;  /* 0x0000000000287805 */ /* 0x000fc4000001ff00 */
[----:B------:R-:W-:Y:S02]  /*0ca0*/  CS2R R42, SRZ ;  /* 0x00000000002a7805 */ /* 0x000fe4000001ff00 */
[----:B------:R-:W-:Y:S02]  /*0cb0*/  CS2R R44, SRZ ;  /* 0x00000000002c7805 */ /* 0x000fe4000001ff00 */
[----:B------:R-:W-:Y:S01]  /*0cc0*/  CS2R R46, SRZ ;  /* 0x00000000002e7805 */ /* 0x000fe2000001ff00 */
[----:B------:R0:W3:Y:S04]  /*0cd0*/  @!P1 LDG.E.128 R32, desc[UR4][R56.64] ;  /* 0x0000000438209981 */ /* 0x0000e8000c1e1d00 */
[----:B------:R1:W4:Y:S04]  /*0ce0*/  @!P1 LDG.E.128 R36, desc[UR4][R54.64] ;  /* 0x0000000436249981 */ /* 0x000328000c1e1d00 */
[----:B------:R1:W4:Y:S01]  /*0cf0*/  @!P0 LDG.E.128 R40, desc[UR4][R68.64] ;  /* 0x0000000444288981 */ /* 0x000322000c1e1d00 */
[----:B0-----:R-:W0:Y:S03]  /*0d00*/  LDC.64 R56, c[0x0][0x408] ;  /* 0x00010200ff387b82 */ /* 0x001e260000000a00 */
[----:B------:R0:W4:Y:S01]  /*0d10*/  @!P0 LDG.E.128 R44, desc[UR4][R66.64] ;  /* 0x00000004422c8981 */ /* 0x000122000c1e1d00 */
[----:B------:R-:W-:-:S04]  /*0d20*/  ISETP.GE.AND P0, PT, R5, R6, PT ;  /* 0x000000060500720c */ /* 0x000fc80003f06270 */
[----:B------:R-:W-:Y:S01]  /*0d30*/  ISETP.GT.U32.OR P0, PT, R5, 0x4f, P0 ;  /* 0x0000004f0500780c */ /* 0x000fe20000704470 */
[----:B-1----:R-:W1:-:S12]  /*0d40*/  LDC.64 R54, c[0x0][0x400] ;  /* 0x00010000ff367b82 */ /* 0x002e580000000a00 */
[----:B------:R-:W-:Y:S01]  /*0d50*/  @!P0 IADD3 R71, PT, PT, R4, R5, RZ ;  /* 0x0000000504478210 */ /* 0x000fe20007ffe0ff */
[----:B------:R-:W4:Y:S03]  /*0d60*/  @!P0 LDC.64 R58, c[0x0][0x3f8] ;  /* 0x0000fe00ff3a8b82 */ /* 0x000f260000000a00 */
[----:B------:R-:W-:-:S05]  /*0d70*/  @!P0 IADD3 R50, P1, PT, R71, R50, RZ ;  /* 0x0000003247328210 */ /* 0x000fca0007f3e0ff */
[----:B------:R-:W-:Y:S02]  /*0d80*/  @!P0 IMAD.X R51, RZ, RZ, R51, P1 ;  /* 0x000000ffff338224 */ /* 0x000fe400008e0633 */
[----:B-1----:R-:W-:-:S04]  /*0d90*/  @!P0 IMAD.WIDE.U32 R50, R54, UR6, R50 ;  /* 0x0000000636328c25 */ /* 0x002fc8000f8e0032 */
[----:B------:R-:W-:Y:S02]  /*0da0*/  @!P0 IMAD R51, R55, UR6, R51 ;  /* 0x0000000637338c24 */ /* 0x000fe4000f8e0233 */
[----:B0-----:R-:W-:-:S04]  /*0db0*/  @!P0 IMAD.WIDE.U32 R50, R48, R56, R50 ;  /* 0x0000003830328225 */ /* 0x001fc800078e0032 */
[----:B------:R-:W-:Y:S01]  /*0dc0*/  @!P0 IMAD R57, R48, R57, R51 ;  /* 0x0000003930398224 */ /* 0x000fe200078e0233 */
[C---:B------:R-:W-:Y:S02]  /*0dd0*/  LOP3.LUT R60, R8.reuse, 0xffff0000, RZ, 0xc0, !PT ;  /* 0xffff0000083c7812 */ /* 0x040fe400078ec0ff */
[----:B------:R-:W-:Y:S02]  /*0de0*/  SHF.L.U32 R69, R8, 0x10, RZ ;  /* 0x0000001008457819 */ /* 0x000fe400000006ff */
[C---:B------:R-:W-:Y:S01]  /*0df0*/  LOP3.LUT R71, R12.reuse, 0xffff0000, RZ, 0xc0, !PT ;  /* 0xffff00000c477812 */ /* 0x040fe200078ec0ff */
[----:B------:R-:W-:Y:S01]  /*0e00*/  IMAD.U32 R12, R12, 0x10000, RZ ;  /* 0x000100000c0c7824 */ /* 0x000fe200078e00ff */
[----:B------:R-:W-:-:S03]  /*0e10*/  SHF.L.U32 R8, R9, 0x10, RZ ;  /* 0x0000001009087819 */ /* 0x000fc600000006ff */
[----:B------:R-:W-:Y:S01]  /*0e20*/  FMUL.FTZ R60, R60, R71 ;  /* 0x000000473c3c7220 */ /* 0x000fe20000410000 */
[----:B------:R-:W-:-:S03]  /*0e30*/  IMAD.U32 R67, R13, 0x10000, RZ ;  /* 0x000100000d437824 */ /* 0x000fc600078e00ff */
[----:B------:R-:W-:Y:S01]  /*0e40*/  FFMA.FTZ R69, R69, R12, R60 ;  /* 0x0000000c45457223 */ /* 0x000fe2000001003c */
[----:B------:R-:W-:Y:S02]  /*0e50*/  LOP3.LUT R9, R9, 0xffff0000, RZ, 0xc0, !PT ;  /* 0xffff000009097812 */ /* 0x000fe400078ec0ff */
[----:B------:R-:W-:Y:S01]  /*0e60*/  LOP3.LUT R12, R13, 0xffff0000, RZ, 0xc0, !PT ;  /* 0xffff00000d0c7812 */ /* 0x000fe200078ec0ff */
[----:B------:R-:W-:-:S04]  /*0e70*/  FFMA.FTZ R8, R8, R67, R69 ;  /* 0x0000004308087223 */ /* 0x000fc80000010045 */
[----:B------:R-:W-:Y:S01]  /*0e80*/  FFMA.FTZ R55, R9, R12, R8 ;  /* 0x0000000c09377223 */ /* 0x000fe20000010008 */
[----:B------:R-:W-:Y:S01]  /*0e90*/  SHF.L.U32 R8, R10, 0x10, RZ ;  /* 0x000000100a087819 */ /* 0x000fe200000006ff */
[----:B------:R-:W-:Y:S01]  /*0ea0*/  IMAD.U32 R9, R14, 0x10000, RZ ;  /* 0x000100000e097824 */ /* 0x000fe200078e00ff */
[----:B------:R-:W-:Y:S02]  /*0eb0*/  LOP3.LUT R10, R10, 0xffff0000, RZ, 0xc0, !PT ;  /* 0xffff00000a0a7812 */ /* 0x000fe400078ec0ff */
[----:B------:R-:W-:Y:S01]  /*0ec0*/  LOP3.LUT R13, R14, 0xffff0000, RZ, 0xc0, !PT ;  /* 0xffff00000e0d7812 */ /* 0x000fe200078ec0ff */
[----:B------:R-:W-:Y:S01]  /*0ed0*/  FFMA.FTZ R55, R8, R9, R55 ;  /* 0x0000000908377223 */ /* 0x000fe20000010037 */
[----:B------:R-:W-:Y:S01]  /*0ee0*/  SHF.L.U32 R8, R11, 0x10, RZ ;  /* 0x000000100b087819 */ /* 0x000fe200000006ff */
[----:B------:R-:W-:Y:S02]  /*0ef0*/  IMAD.U32 R9, R15, 0x10000, RZ ;  /* 0x000100000f097824 */ /* 0x000fe400078e00ff */
[----:B------:R-:W-:Y:S01]  /*0f00*/  FFMA.FTZ R13, R10, R13, R55 ;  /* 0x0000000d0a0d7223 */ /* 0x000fe20000010037 */
[----:B------:R-:W-:-:S02]  /*0f10*/  LOP3.LUT R11, R11, 0xffff0000, RZ, 0xc0, !PT ;  /* 0xffff00000b0b7812 */ /* 0x000fc400078ec0ff */
[----:B------:R-:W-:Y:S01]  /*0f20*/  LOP3.LUT R10, R15, 0xffff0000, RZ, 0xc0, !PT ;  /* 0xffff00000f0a7812 */ /* 0x000fe200078ec0ff */
[----:B------:R-:W-:-:S04]  /*0f30*/  FFMA.FTZ R8, R8, R9, R13 ;  /* 0x0000000908087223 */ /* 0x000fc8000001000d */
[----:B------:R-:W-:Y:S01]  /*0f40*/  FFMA.FTZ R8, R11, R10, R8 ;  /* 0x0000000a0b087223 */ /* 0x000fe20000010008 */
[C---:B--2---:R-:W-:Y:S01]  /*0f50*/  IMAD.U32 R56, R20.reuse, 0x10000, RZ ;  /* 0x0001000014387824 */ /* 0x044fe200078e00ff */
[----:B------:R-:W-:Y:S02]  /*0f60*/  LOP3.LUT R55, R20, 0xffff0000, RZ, 0xc0, !PT ;  /* 0xffff000014377812 */ /* 0x000fe400078ec0ff */
[C---:B------:R-:W-:Y:S02]  /*0f70*/  SHF.L.U32 R51, R21.reuse, 0x10, RZ ;  /* 0x0000001015337819 */ /* 0x040fe400000006ff */
[----:B------:R-:W-:Y:S01]  /*0f80*/  LOP3.LUT R20, R21, 0xffff0000, RZ, 0xc0, !PT ;  /* 0xffff000015147812 */ /* 0x000fe200078ec0ff */
[C---:B------:R-:W-:Y:S01]  /*0f90*/  IMAD.U32 R15, R16.reuse, 0x10000, RZ ;  /* 0x00010000100f7824 */ /* 0x040fe200078e00ff */
[----:B------:R-:W-:Y:S01]  /*0fa0*/  LOP3.LUT R54, R16, 0xffff0000, RZ, 0xc0, !PT ;  /* 0xffff000010367812 */ /* 0x000fe200078ec0ff */
[C---:B------:R-:W-:Y:S01]  /*0fb0*/  IMAD.U32 R16, R22.reuse, 0x10000, RZ ;  /* 0x0001000016107824 */ /* 0x040fe200078e00ff */
[----:B------:R-:W-:-:S02]  /*0fc0*/  LOP3.LUT R13, R22, 0xffff0000, RZ, 0xc0, !PT ;  /* 0xffff0000160d7812 */ /* 0x000fc400078ec0ff */
[C---:B------:R-:W-:Y:S01]  /*0fd0*/  SHF.L.U32 R14, R23.reuse, 0x10, RZ ;  /* 0x00000010170e7819 */ /* 0x040fe200000006ff */
[----:B------:R-:W-:Y:S01]  /*0fe0*/  FMUL.FTZ R54, R54, R55 ;  /* 0x0000003736367220 */ /* 0x000fe20000410000 */
[----:B------:R-:W-:Y:S02]  /*0ff0*/  LOP3.LUT R10, R23, 0xffff0000, RZ, 0xc0, !PT ;  /* 0xffff0000170a7812 */ /* 0x000fe400078ec0ff */
[----:B------:R-:W-:Y:S02]  /*1000*/  SHF.L.U32 R12, R17, 0x10, RZ ;  /* 0x00000010110c7819 */ /* 0x000fe400000006ff */
[----:B------:R-:W-:Y:S02]  /*1010*/  LOP3.LUT R21, R24, 0xffff0000, RZ, 0xc0, !PT ;  /* 0xffff000018157812 */ /* 0x000fe400078ec0ff */
[----:B------:R-:W-:Y:S01]  /*1020*/  LOP3.LUT R22, R28, 0xffff0000, RZ, 0xc0, !PT ;  /* 0xffff00001c167812 */ /* 0x000fe200078ec0ff */
[----:B------:R-:W-:Y:S01]  /*1030*/  IMAD.U32 R24, R24, 0x10000, RZ ;  /* 0x0001000018187824 */ /* 0x000fe200078e00ff */
[----:B------:R-:W-:-:S03]  /*1040*/  SHF.L.U32 R23, R28, 0x10, RZ ;  /* 0x000000101c177819 */ /* 0x000fc600000006ff */
[----:B------:R-:W-:Y:S01]  /*1050*/  FMUL.FTZ R55, R21, R22 ;  /* 0x0000001615377220 */ /* 0x000fe20000410000 */
        /* <DEDUP_REMOVED lines=8> */
[----:B------:R-:W-:Y:S01]  /*10e0*/  LOP3.LUT R24, R29, 0xffff0000, RZ, 0xc0, !PT ;  /* 0xffff00001d187812 */ /* 0x000fe200078ec0ff */
[----:B------:R-:W-:-:S02]  /*10f0*/  IMAD.U32 R11, R18, 0x10000, RZ ;  /* 0x00010000120b7824 */ /* 0x000fc400078e00ff */
[----:B------:R-:W-:Y:S01]  /*1100*/  FFMA.FTZ R20, R17, R20, R12 ;  /* 0x0000001411147223 */ /* 0x000fe2000001000c */
[----:B------:R-:W-:Y:S01]  /*1110*/  SHF.L.U32 R15, R30, 0x10, RZ ;  /* 0x000000101e0f7819 */ /* 0x000fe200000006ff */
[C---:B------:R-:W-:Y:S02]  /*1120*/  IMAD.U32 R12, R26.reuse, 0x10000, RZ ;  /* 0x000100001a0c7824 */ /* 0x040fe400078e00ff */
[----:B------:R-:W-:Y:S01]  /*1130*/  FFMA.FTZ R25, R25, R24, R22 ;  /* 0x0000001819197223 */ /* 0x000fe20000010016 */
[----:B------:R-:W-:Y:S01]  /*1140*/  FFMA.FTZ R17, R11, R16, R20 ;  /* 0x000000100b117223 */ /* 0x000fe20000010014 */
[----:B------:R-:W-:Y:S02]  /*1150*/  LOP3.LUT R26, R26, 0xffff0000, RZ, 0xc0, !PT ;  /* 0xffff00001a1a7812 */ /* 0x000fe400078ec0ff */
[----:B------:R-:W-:Y:S01]  /*1160*/  LOP3.LUT R11, R30, 0xffff0000, RZ, 0xc0, !PT ;  /* 0xffff00001e0b7812 */ /* 0x000fe200078ec0ff */
[----:B------:R-:W-:Y:S01]  /*1170*/  FFMA.FTZ R15, R12, R15, R25 ;  /* 0x0000000f0c0f7223 */ /* 0x000fe20000010019 */
[----:B------:R-:W-:-:S03]  /*1180*/  LOP3.LUT R18, R18, 0xffff0000, RZ, 0xc0, !PT ;  /* 0xffff000012127812 */ /* 0x000fc600078ec0ff */
[----:B------:R-:W-:Y:S02]  /*1190*/  FFMA.FTZ R11, R26, R11, R15 ;  /* 0x0000000b1a0b7223 */ /* 0x000fe4000001000f */
[----:B------:R-:W-:Y:S01]  /*11a0*/  FFMA.FTZ R18, R18, R13, R17 ;  /* 0x0000000d12127223 */ /* 0x000fe20000010011 */
[C---:B---3--:R-:W-:Y:S01]  /*11b0*/  IMAD.U32 R15, R32.reuse, 0x10000, RZ ;  /* 0x00010000200f7824 */ /* 0x048fe200078e00ff */
[----:B------:R-:W-:Y:S02]  /*11c0*/  LOP3.LUT R32, R32, 0xffff0000, RZ, 0xc0, !PT ;  /* 0xffff000020207812 */ /* 0x000fe400078ec0ff */
[C---:B----4-:R-:W-:Y:S01]  /*11d0*/  LOP3.LUT R23, R36.reuse, 0xffff0000, RZ, 0xc0, !PT ;  /* 0xffff000024177812 */ /* 0x050fe200078ec0ff */
[----:B------:R-:W-:Y:S01]  /*11e0*/  IMAD.U32 R22, R36, 0x10000, RZ ;  /* 0x0001000024167824 */ /* 0x000fe200078e00ff */
[----:B------:R-:W-:-:S03]  /*11f0*/  LOP3.LUT R17, R40, 0xffff0000, RZ, 0xc0, !PT ;  /* 0xffff000028117812 */ /* 0x000fc600078ec0ff */
[----:B------:R-:W-:Y:S01]  /*1200*/  FMUL.FTZ R32, R32, R23 ;  /* 0x0000001720207220 */ /* 0x000fe20000410000 */
[----:B------:R-:W-:Y:S01]  /*1210*/  LOP3.LUT R24, R44, 0xffff0000, RZ, 0xc0, !PT ;  /* 0xffff00002c187812 */ /* 0x000fe200078ec0ff */
[----:B------:R-:W-:Y:S01]  /*1220*/  IMAD.U32 R40, R40, 0x10000, RZ ;  /* 0x0001000028287824 */ /* 0x000fe200078e00ff */
[----:B------:R-:W-:Y:S01]  /*1230*/  SHF.L.U32 R23, R44, 0x10, RZ ;  /* 0x000000102c177819 */ /* 0x000fe200000006ff */
[----:B------:R-:W-:Y:S01]  /*1240*/  FFMA.FTZ R32, R15, R22, R32 ;  /* 0x000000160f207223 */ /* 0x000fe20000010020 */
[----:B------:R-:W-:Y:S01]  /*1250*/  SHF.L.U32 R21, R33, 0x10, RZ ;  /* 0x0000001021157819 */ /* 0x000fe200000006ff */
[----:B------:R-:W-:Y:S01]  /*1260*/  FMUL.FTZ R17, R17, R24 ;  /* 0x0000001811117220 */ /* 0x000fe20000410000 */
[----:B------:R-:W-:Y:S01]  /*1270*/  SHF.L.U32 R26, R37, 0x10, RZ ;  /* 0x00000010251a7819 */ /* 0x000fe200000006ff */
[----:B------:R-:W-:Y:S01]  /*1280*/  IMAD.U32 R15, R41, 0x10000, RZ ;  /* 0x00010000290f7824 */ /* 0x000fe200078e00ff */
[----:B------:R-:W-:Y:S01]  /*1290*/  SHF.L.U32 R22, R45, 0x10, RZ ;  /* 0x000000102d167819 */ /* 0x000fe200000006ff */
[----:B------:R-:W-:Y:S01]  /*12a0*/  FFMA.FTZ R40, R40, R23, R17 ;  /* 0x0000001728287223 */ /* 0x000fe20000010011 */
[----:B------:R-:W-:Y:S01]  /*12b0*/  SHF.L.U32 R13, R31, 0x10, RZ ;  /* 0x000000101f0d7819 */ /* 0x000fe200000006ff */
        /* <DEDUP_REMOVED lines=36> */
[----:B------:R-:W-:Y:S02]  /*1500*/  LOP3.LUT R43, R43, 0xffff0000, RZ, 0xc0, !PT ;  /* 0xffff00002b2b7812 */ /* 0x000fe400078ec0ff */
[----:B------:R-:W-:Y:S01]  /*1510*/  LOP3.LUT R20, R47, 0xffff0000, RZ, 0xc0, !PT ;  /* 0xffff00002f147812 */ /* 0x000fe200078ec0ff */
[----:B------:R-:W-:Y:S01]  /*1520*/  FFMA.FTZ R18, R35, R18, R34 ;  /* 0x0000001223127223 */ /* 0x000fe20000010022 */
[----:B------:R-:W0:Y:S01]  /*1530*/  SHFL.BFLY PT, R11, R14, 0x8, 0x1f ;  /* 0x0d001f000e0b7f89 */ /* 0x000e2200000e0000 */
[----:B------:R-:W-:Y:S02]  /*1540*/  FFMA.FTZ R16, R27, R12, R16 ;  /* 0x0000000c1b107223 */ /* 0x000fe40000010010 */
[----:B------:R-:W-:Y:S01]  /*1550*/  FFMA.FTZ R20, R43, R20, R22 ;  /* 0x000000142b147223 */ /* 0x000fe20000010016 */
[----:B------:R-:W1:Y:S04]  /*1560*/  SHFL.BFLY PT, R9, R8, 0x8, 0x1f ;  /* 0x0d001f0008097f89 */ /* 0x000e6800000e0000 */
[----:B------:R-:W2:Y:S04]  /*1570*/  SHFL.BFLY PT, R15, R18, 0x8, 0x1f ;  /* 0x0d001f00120f7f89 */ /* 0x000ea800000e0000 */
[----:B------:R-:W3:Y:S04]  /*1580*/  SHFL.BFLY PT, R13, R16, 0x8, 0x1f ;  /* 0x0d001f00100d7f89 */ /* 0x000ee800000e0000 */
[----:B------:R-:W4:Y:S01]  /*1590*/  SHFL.BFLY PT, R19, R20, 0x8, 0x1f ;  /* 0x0d001f0014137f89 */ /* 0x000f2200000e0000 */
[----:B0-----:R-:W-:Y:S01]  /*15a0*/  FADD.FTZ R12, R14, R11 ;  /* 0x0000000b0e0c7221 */ /* 0x001fe20000010000 */
[----:B-1----:R-:W-:-:S04]  /*15b0*/  FADD.FTZ R9, R8, R9 ;  /* 0x0000000908097221 */ /* 0x002fc80000010000 */
[----:B------:R-:W0:Y:S01]  /*15c0*/  SHFL.BFLY PT, R11, R12, 0x4, 0x1f ;  /* 0x0c801f000c0b7f89 */ /* 0x000e2200000e0000 */
[----:B--2---:R-:W-:-:S03]  /*15d0*/  FADD.FTZ R17, R18, R15 ;  /* 0x0000000f12117221 */ /* 0x004fc60000010000 */
[----:B------:R-:W1:Y:S01]  /*15e0*/  SHFL.BFLY PT, R10, R9, 0x4, 0x1f ;  /* 0x0c801f00090a7f89 */ /* 0x000e6200000e0000 */
[----:B---3--:R-:W-:Y:S01]  /*15f0*/  FADD.FTZ R13, R16, R13 ;  /* 0x0000000d100d7221 */ /* 0x008fe20000010000 */
[----:B----4-:R-:W-:Y:S02]  /*1600*/  FADD.FTZ R19, R20, R19 ;  /* 0x0000001314137221 */ /* 0x010fe40000010000 */
[----:B------:R-:W2:Y:S04]  /*1610*/  SHFL.BFLY PT, R16, R17, 0x4, 0x1f ;  /* 0x0c801f0011107f89 */ /* 0x000ea800000e0000 */
[----:B------:R-:W3:Y:S04]  /*1620*/  SHFL.BFLY PT, R14, R13, 0x4, 0x1f ;  /* 0x0c801f000d0e7f89 */ /* 0x000ee800000e0000 */
[----:B------:R-:W4:Y:S01]  /*1630*/  SHFL.BFLY PT, R22, R19, 0x4, 0x1f ;  /* 0x0c801f0013167f89 */ /* 0x000f2200000e0000 */
[----:B0-----:R-:W-:Y:S01]  /*1640*/  FADD.FTZ R8, R12, R11 ;  /* 0x0000000b0c087221 */ /* 0x001fe20000010000 */
[----:B-1----:R-:W-:-:S04]  /*1650*/  FADD.FTZ R10, R9, R10 ;  /* 0x0000000a090a7221 */ /* 0x002fc80000010000 */
[----:B------:R-:W0:Y:S04]  /*1660*/  SHFL.BFLY PT, R9, R8, 0x2, 0x1f ;  /* 0x0c401f0008097f89 */ /* 0x000e2800000e0000 */
[----:B------:R-:W1:Y:S01]  /*1670*/  SHFL.BFLY PT, R11, R10, 0x2, 0x1f ;  /* 0x0c401f000a0b7f89 */ /* 0x000e6200000e0000 */
[----:B--2---:R-:W-:Y:S01]  /*1680*/  FADD.FTZ R18, R17, R16 ;  /* 0x0000001011127221 */ /* 0x004fe20000010000 */
[----:B---3--:R-:W-:Y:S01]  /*1690*/  FADD.FTZ R15, R13, R14 ;  /* 0x0000000e0d0f7221 */ /* 0x008fe20000010000 */
[----:B----4-:R-:W-:-:S03]  /*16a0*/  FADD.FTZ R22, R19, R22 ;  /* 0x0000001613167221 */ /* 0x010fc60000010000 */
[----:B------:R-:W2:Y:S04]  /*16b0*/  SHFL.BFLY PT, R13, R18, 0x2, 0x1f ;  /* 0x0c401f00120d7f89 */ /* 0x000ea800000e0000 */
[----:B------:R-:W3:Y:S04]  /*16c0*/  SHFL.BFLY PT, R16, R15, 0x2, 0x1f ;  /* 0x0c401f000f107f89 */ /* 0x000ee800000e0000 */
[----:B------:R-:W4:Y:S01]  /*16d0*/  SHFL.BFLY PT, R17, R22, 0x2, 0x1f ;  /* 0x0c401f0016117f89 */ /* 0x000f2200000e0000 */
[----:B------:R-:W-:Y:S02]  /*16e0*/  VIADD R65, R65, 0x4f ;  /* 0x0000004f41417836 */ /* 0x000fe40000000000 */
[----:B0-----:R-:W-:Y:S01]  /*16f0*/  FADD.FTZ R14, R8, R9 ;  /* 0x00000009080e7221 */ /* 0x001fe20000010000 */
[----:B-1----:R-:W-:Y:S01]  /*1700*/  FADD.FTZ R12, R10, R11 ;  /* 0x0000000b0a0c7221 */ /* 0x002fe20000010000 */
[----:B------:R-:W-:Y:S01]  /*1710*/  IMAD.HI R9, R65, 0x66666667, RZ ;  /* 0x6666666741097827 */ /* 0x000fe200078e02ff */
[----:B------:R-:W-:Y:S01]  /*1720*/  @!P0 LEA R58, P1, R50, R58, 0x2 ;  /* 0x0000003a323a8211 */ /* 0x000fe200078210ff */
[----:B------:R-:W0:Y:S03]  /*1730*/  LDC.64 R10, c[0x0][0x440] ;  /* 0x00011000ff0a7b82 */ /* 0x000e260000000a00 */
[----:B------:R-:W-:Y:S01]  /*1740*/  SHF.R.U32.HI R8, RZ, 0x1f, R9 ;  /* 0x0000001fff087819 */ /* 0x000fe20000011609 */
[----:B--2---:R-:W-:-:S02]  /*1750*/  FADD.FTZ R19, R18, R13 ;  /* 0x0000000d12137221 */ /* 0x004fc40000010000 */
[----:B------:R-:W1:Y:S01]  /*1760*/  SHFL.BFLY PT, R13, R12, 0x1, 0x1f ;  /* 0x0c201f000c0d7f89 */ /* 0x000e6200000e0000 */
[----:B---3--:R-:W-:Y:S01]  /*1770*/  FADD.FTZ R16, R15, R16 ;  /* 0x000000100f107221 */ /* 0x008fe20000010000 */
[----:B------:R-:W-:Y:S01]  /*1780*/  LEA.HI.SX32 R8, R9, R8, 0x1b ;  /* 0x0000000809087211 */ /* 0x000fe200078fdaff */
[----:B----4-:R-:W-:Y:S01]  /*1790*/  FADD.FTZ R20, R22, R17 ;  /* 0x0000001116147221 */ /* 0x010fe20000010000 */
[----:B------:R-:W2:Y:S03]  /*17a0*/  SHFL.BFLY PT, R15, R14, 0x1, 0x1f ;  /* 0x0c201f000e0f7f89 */ /* 0x000ea600000e0000 */
[----:B------:R-:W-:Y:S02]  /*17b0*/  IMAD R65, R8, 0x50, -R65 ;  /* 0x0000005008417824 */ /* 0x000fe400078e0a41 */
[----:B------:R-:W3:Y:S01]  /*17c0*/  LDC.64 R8, c[0x0][0x448] ;  /* 0x00011200ff087b82 */ /* 0x000ee20000000a00 */
[----:B------:R-:W4:Y:S04]  /*17d0*/  SHFL.BFLY PT, R17, R16, 0x1, 0x1f ;  /* 0x0c201f0010117f89 */ /* 0x000f2800000e0000 */
[----:B------:R-:W0:Y:S04]  /*17e0*/  SHFL.BFLY PT, R18, R19, 0x1, 0x1f ;  /* 0x0c201f0013127f89 */ /* 0x000e2800000e0000 */
[----:B------:R-:W0:Y:S01]  /*17f0*/  SHFL.BFLY PT, R21, R20, 0x1, 0x1f ;  /* 0x0c201f0014157f89 */ /* 0x000e2200000e0000 */
[----:B------:R-:W-:-:S02]  /*1800*/  @!P0 LEA.HI.X R59, R50, R59, R57, 0x2, P1 ;  /* 0x0000003b323b8211 */ /* 0x000fc400008f1439 */
[----:B------:R-:W-:Y:S02]  /*1810*/  MOV R50, 0x7f800000 ;  /* 0x7f80000000327802 */ /* 0x000fe40000000f00 */
[----:B------:R-:W-:Y:S02]  /*1820*/  ISETP.NE.AND P1, PT, R52, RZ, PT ;  /* 0x000000ff3400720c */ /* 0x000fe40003f25270 */
[----:B------:R-:W-:Y:S01]  /*1830*/  IADD3 R22, PT, PT, R6, 0x4f, R65 ;  /* 0x0000004f06167810 */ /* 0x000fe20007ffe041 */
[----:B------:R-:W-:Y:S01]  /*1840*/  IMAD R23, R0, 0xa00, R5 ;  /* 0x00000a0000177824 */ /* 0x000fe200078e0205 */
[----:B------:R0:W5:Y:S02]  /*1850*/  @!P0 LDG.E R50, desc[UR4][R58.64] ;  /* 0x000000043a328981 */ /* 0x000164000c1e1900 */
[----:B------:R-:W-:Y:S02]  /*1860*/  ISETP.GE.AND P0, PT, R5, R22, PT ;  /* 0x000000160500720c */ /* 0x000fe40003f06270 */
[----:B------:R-:W-:Y:S01]  /*1870*/  SHF.L.U32 R22, R2, 0x7, RZ ;  /* 0x0000000702167819 */ /* 0x000fe200000006ff */
[----:B-1----:R-:W-:Y:S01]  /*1880*/  FADD.FTZ R24, R12, R13 ;  /* 0x0000000d0c187221 */ /* 0x002fe20000010000 */
[----:B------:R-:W-:Y:S02]  /*1890*/  BSSY.RECONVERGENT B0, `(.L_x_34) ;  /* 0x0000026000007945 */ /* 0x000fe40003800200 */
[----:B------:R-:W-:Y:S01]  /*18a0*/  LEA R12, P2, R23, R22, 0x2 ;  /* 0x00000016170c7211 */ /* 0x000fe200078410ff */
[----:B--2---:R-:W-:Y:S01]  /*18b0*/  FADD.FTZ R25, R14, R15 ;  /* 0x0000000f0e197221 */ /* 0x004fe20000010000 */
[----:B------:R-:W-:Y:S01]  /*18c0*/  ISETP.GT.U32.OR P0, PT, R5, 0x4f, P0 ;  /* 0x0000004f0500780c */ /* 0x000fe20000704470 */
[----:B----4-:R-:W-:Y:S01]  /*18d0*/  FADD.FTZ R23, R16, R17 ;  /* 0x0000001110177221 */ /* 0x010fe20000010000 */
[----:B------:R-:W-:Y:S01]  /*18e0*/  LEA.HI.X.SX32 R13, R22, RZ, 0x1, P2 ;  /* 0x000000ff160d7211 */ /* 0x000fe200010f0eff */
[----:B0-----:R-:W-:Y:S01]  /*18f0*/  FADD.FTZ R18, R19, R18 ;  /* 0x0000001213127221 */ /* 0x001fe20000010000 */
[----:B------:R-:W-:Y:S01]  /*1900*/  SHF.R.S32.HI R22, RZ, 0x1f, R2 ;  /* 0x0000001fff167819 */ /* 0x000fe20000011402 */
[----:B------:R-:W-:Y:S01]  /*1910*/  FADD.FTZ R20, R20, R21 ;  /* 0x0000001514147221 */ /* 0x000fe20000010000 */
[----:B------:R-:W-:Y:S07]  /*1920*/  @P1 BRA `(.L_x_35) ;  /* 0x0000000000701947 */ /* 0x000fee0003800000 */
[----:B------:R-:W0:Y:S01]  /*1930*/  LDC.64 R16, c[0x0][0x3e8] ;  /* 0x0000fa00ff107b82 */ /* 0x000e220000000a00 */
[----:B------:R-:W1:Y:S01]  /*1940*/  LDCU.64 UR8, c[0x0][0x3f0] ;  /* 0x00007e00ff0877ac */ /* 0x000e620008000a00 */
[----:B------:R-:W-:Y:S02]  /*1950*/  IADD3 R14, P1, PT, R4, R2, RZ ;  /* 0x00000002040e7210 */ /* 0x000fe40007f3e0ff */
[-C--:B------:R-:W-:Y:S01]  /*1960*/  ISETP.GE.AND P2, PT, R61, R6.reuse, PT ;  /* 0x000000063d00720c */ /* 0x080fe20003f46270 */
[----:B------:R-:W2:Y:S01]  /*1970*/  LDCU.64 UR10, c[0x0][0x3d0] ;  /* 0x00007a00ff0a77ac */ /* 0x000ea20008000a00 */
[-C--:B------:R-:W-:Y:S01]  /*1980*/  ISETP.GE.AND P5, PT, R7, R6.reuse, PT ;  /* 0x000000060700720c */ /* 0x080fe20003fa6270 */
[----:B------:R-:W-:Y:S01]  /*1990*/  IMAD.X R15, RZ, RZ, R22, P1 ;  /* 0x000000ffff0f7224 */ /* 0x000fe200008e0616 */
[-C--:B------:R-:W-:Y:S02]  /*19a0*/  ISETP.GE.AND P1, PT, R63, R6.reuse, PT ;  /* 0x000000063f00720c */ /* 0x080fe40003f26270 */
[----:B------:R-:W-:-:S02]  /*19b0*/  ISETP.GE.AND P4, PT, R49, R6, PT ;  /* 0x000000063100720c */ /* 0x000fc40003f86270 */
[----:B------:R-:W-:Y:S01]  /*19c0*/  FSEL R21, R18, RZ, !P2 ;  /* 0x000000ff12157208 */ /* 0x000fe20005000000 */
[----:B0-----:R-:W-:-:S04]  /*19d0*/  IMAD.WIDE.U32 R14, R16, UR6, R14 ;  /* 0x00000006100e7c25 */ /* 0x001fc8000f8e000e */
[----:B------:R-:W-:Y:S01]  /*19e0*/  IMAD R15, R17, UR6, R15 ;  /* 0x00000006110f7c24 */ /* 0x000fe2000f8e020f */
[----:B------:R-:W-:Y:S01]  /*19f0*/  FSEL R17, R25, RZ, !P4 ;  /* 0x000000ff19117208 */ /* 0x000fe20006000000 */
[----:B-1----:R-:W-:-:S04]  /*1a00*/  IMAD.WIDE.U32 R14, R48, UR8, R14 ;  /* 0x00000008300e7c25 */ /* 0x002fc8000f8e000e */
[----:B------:R-:W-:Y:S01]  /*1a10*/  IMAD R16, R48, UR9, R15 ;  /* 0x0000000930107c24 */ /* 0x000fe2000f8e020f */
[----:B------:R-:W-:Y:S02]  /*1a20*/  IADD3 R15, P3, PT, R7, R14, RZ ;  /* 0x0000000e070f7210 */ /* 0x000fe40007f7e0ff */
[----:B------:R-:W-:Y:S02]  /*1a30*/  FSEL R7, R24, RZ, !P5 ;  /* 0x000000ff18077208 */ /* 0x000fe40006800000 */
[----:B------:R-:W-:Y:S02]  /*1a40*/  IADD3.X R16, PT, PT, RZ, R16, RZ, P3, !PT ;  /* 0x00000010ff107210 */ /* 0x000fe40001ffe4ff */
[----:B------:R-:W-:Y:S02]  /*1a50*/  ISETP.GE.AND P3, PT, R53, R6, PT ;  /* 0x000000063500720c */ /* 0x000fe40003f66270 */
[----:B--2---:R-:W-:Y:S02]  /*1a60*/  LEA R14, P6, R15, UR10, 0x2 ;  /* 0x0000000a0f0e7c11 */ /* 0x004fe4000f8c10ff */
[----:B------:R-:W-:-:S02]  /*1a70*/  FSEL R19, R23, RZ, !P3 ;  /* 0x000000ff17137208 */ /* 0x000fc40005800000 */
[----:B------:R-:W-:Y:S02]  /*1a80*/  LEA.HI.X R15, R15, UR11, R16, 0x2, P6 ;  /* 0x0000000b0f0f7c11 */ /* 0x000fe4000b0f1410 */
[----:B------:R-:W-:-:S03]  /*1a90*/  FSEL R23, R20, RZ, !P1 ;  /* 0x000000ff14177208 */ /* 0x000fc60004800000 */
[----:B------:R0:W-:Y:S04]  /*1aa0*/  STG.E desc[UR4][R14.64], R7 ;  /* 0x000000070e007986 */ /* 0x0001e8000c101904 */
[----:B------:R0:W-:Y:S04]  /*1ab0*/  STG.E desc[UR4][R14.64+0x40], R17 ;  /* 0x000040110e007986 */ /* 0x0001e8000c101904 */
[----:B------:R0:W-:Y:S04]  /*1ac0*/  STG.E desc[UR4][R14.64+0x80], R19 ;  /* 0x000080130e007986 */ /* 0x0001e8000c101904 */
[----:B------:R0:W-:Y:S04]  /*1ad0*/  STG.E desc[UR4][R14.64+0xc0], R21 ;  /* 0x0000c0150e007986 */ /* 0x0001e8000c101904 */
[----:B------:R0:W-:Y:S02]  /*1ae0*/  STG.E desc[UR4][R14.64+0x100], R23 ;  /* 0x000100170e007986 */ /* 0x0001e4000c101904 */
.L_x_35:
[----:B------:R-:W-:Y:S05]  /*1af0*/  BSYNC.RECONVERGENT B0 ;  /* 0x0000000000007941 */ /* 0x000fea0003800200 */
.L_x_34:
[----:B------:R-:W-:Y:S04]  /*1b00*/  BSSY.RECONVERGENT B0, `(.L_x_36) ;  /* 0x0000012000007945 */ /* 0x000fe80003800200 */
[----:B------:R-:W-:Y:S05]  /*1b10*/  @P0 BRA `(.L_x_37) ;  /* 0x0000000000400947 */ /* 0x000fea0003800000 */
[----:B0-----:R-:W0:Y:S01]  /*1b20*/  LDC.64 R14, c[0x0][0x418] ;  /* 0x00010600ff0e7b82 */ /* 0x001e220000000a00 */
[----:B------:R-:W-:Y:S01]  /*1b30*/  IMAD.IADD R7, R4, 0x1, R5 ;  /* 0x0000000104077824 */ /* 0x000fe200078e0205 */
[----:B------:R-:W1:Y:S04]  /*1b40*/  LDCU.64 UR8, c[0x0][0x420] ;  /* 0x00008400ff0877ac */ /* 0x000e680008000a00 */
[----:B------:R-:W-:Y:S01]  /*1b50*/  IADD3 R6, P0, PT, R7, R2, RZ ;  /* 0x0000000207067210 */ /* 0x000fe20007f1e0ff */
[----:B-----5:R-:W-:Y:S01]  /*1b60*/  FMUL.FTZ R2, R50, 1.4426950216293334961 ;  /* 0x3fb8aa3b32027820 */ /* 0x020fe20000410000 */
[----:B------:R-:W2:Y:S02]  /*1b70*/  LDC.64 R16, c[0x0][0x410] ;  /* 0x00010400ff107b82 */ /* 0x000ea40000000a00 */
[----:B------:R-:W-:-:S02]  /*1b80*/  IADD3.X R7, PT, PT, RZ, R22, RZ, P0, !PT ;  /* 0x00000016ff077210 */ /* 0x000fc400007fe4ff */
[----:B------:R-:W-:Y:S01]  /*1b90*/  FSETP.NEU.FTZ.AND P0, PT, R50, -INF , PT ;  /* 0xff8000003200780b */ /* 0x000fe20003f1d000 */
[----:B0-----:R-:W-:-:S04]  /*1ba0*/  IMAD.WIDE.U32 R6, R14, UR6, R6 ;  /* 0x000000060e067c25 */ /* 0x001fc8000f8e0006 */
[----:B------:R-:W-:Y:S02]  /*1bb0*/  IMAD R7, R15, UR6, R7 ;  /* 0x000000060f077c24 */ /* 0x000fe4000f8e0207 */
[----:B-1----:R-:W-:-:S04]  /*1bc0*/  IMAD.WIDE.U32 R6, R48, UR8, R6 ;  /* 0x0000000830067c25 */ /* 0x002fc8000f8e0006 */
[----:B------:R-:W-:Y:S01]  /*1bd0*/  IMAD R4, R48, UR9, R7 ;  /* 0x0000000930047c24 */ /* 0x000fe2000f8e0207 */
[----:B--2---:R-:W-:Y:S02]  /*1be0*/  LEA R14, P1, R6, R16, 0x2 ;  /* 0x00000010060e7211 */ /* 0x004fe400078210ff */
[----:B------:R-:W-:Y:S02]  /*1bf0*/  FSEL R7, R2, RZ, P0 ;  /* 0x000000ff02077208 */ /* 0x000fe40000000000 */
[----:B------:R-:W-:-:S05]  /*1c00*/  LEA.HI.X R15, R6, R17, R4, 0x2, P1 ;  /* 0x00000011060f7211 */ /* 0x000fca00008f1404 */
[----:B------:R1:W-:Y:S04]  /*1c10*/  STG.E desc[UR4][R14.64], R7 ;  /* 0x000000070e007986 */ /* 0x0003e8000c101904 */
.L_x_37:
[----:B------:R-:W-:Y:S05]  /*1c20*/  BSYNC.RECONVERGENT B0 ;  /* 0x0000000000007941 */ /* 0x000fea0003800200 */
.L_x_36:
[----:B------:R-:W2:Y:S01]  /*1c30*/  LDCU.64 UR10, c[0x0][0x458] ;  /* 0x00008b00ff0a77ac */ /* 0x000ea20008000a00 */
[----:B------:R-:W-:Y:S01]  /*1c40*/  IMAD.WIDE.U32 R12, R10, UR6, R12 ;  /* 0x000000060a0c7c25 */ /* 0x000fe2000f8e000c */
[----:B------:R-:W4:Y:S03]  /*1c50*/  LDCU.64 UR8, c[0x0][0x428] ;  /* 0x00008500ff0877ac */ /* 0x000f260008000a00 */
[----:B------:R-:W-:Y:S02]  /*1c60*/  IMAD R13, R11, UR6, R13 ;  /* 0x000000060b0d7c24 */ /* 0x000fe4000f8e020d */
[----:B01-3--:R-:W-:-:S04]  /*1c70*/  IMAD.WIDE.U32 R6, R48, R8, R12 ;  /* 0x0000000830067225 */ /* 0x00bfc800078e000c */
[----:B------:R-:W-:Y:S01]  /*1c80*/  IMAD R9, R48, R9, R7 ;  /* 0x0000000930097224 */ /* 0x000fe200078e0207 */
[----:B--2---:R-:W-:-:S04]  /*1c90*/  ISETP.NE.U32.AND P0, PT, RZ, UR10, PT ;  /* 0x0000000aff007c0c */ /* 0x004fc8000bf05070 */
[----:B------:R-:W-:Y:S02]  /*1ca0*/  ISETP.NE.AND.EX P0, PT, RZ, UR11, PT, P0 ;  /* 0x0000000bff007c0c */ /* 0x000fe4000bf05300 */
[C---:B----4-:R-:W-:Y:S02]  /*1cb0*/  LEA R8, P1, R6.reuse, UR8, 0x2 ;  /* 0x0000000806087c11 */ /* 0x050fe4000f8210ff */
        /* <DEDUP_REMOVED lines=16> */
[----:B-1----:R-:W-:-:S04]  /*1dc0*/  IMAD R0, R0, R2, R3 ;  /* 0x0000000200007224 */ /* 0x002fc800078e0203 */
[----:B--2---:R-:W-:-:S04]  /*1dd0*/  IMAD R3, R0, R7, UR6 ;  /* 0x0000000600037e24 */ /* 0x004fc8000f8e0207 */
[----:B---3--:R-:W-:-:S05]  /*1de0*/  IMAD.WIDE R2, R3, 0x4, R4 ;  /* 0x0000000403027825 */ /* 0x008fca00078e0204 */
[----:B------:R-:W-:Y:S01]  /*1df0*/  STG.E desc[UR4][R2.64], RZ ;  /* 0x000000ff02007986 */ /* 0x000fe2000c101904 */
[----:B------:R-:W-:Y:S05]  /*1e00*/  EXIT ;  /* 0x000000000000794d */ /* 0x000fea0003800000 */
.L_x_38:
        /* <DEDUP_REMOVED lines=15> */
.L_x_117:


//--------------------- .text._ZN7cutlass13device_kernelIN5flash11enable_sm90INS1_16FlashAttnBwdSm90INS1_25CollectiveMainloopBwdSm90ILi2ELi2ELi2EN4cute5tupleIJNS5_1CILi1EEES8_S8_EEENS6_IJNS7_ILi64EEENS7_ILi128EEESB_EEENS_10bfloat16_tEfNS_4arch4Sm90ELb0ELb1ELb0ELb0ELb0ELb1ELb0ELb0ELi2ELi1ELi2ELi1ELb0EEENS1_21CollectiveEpilogueBwdISC_SD_SF_Li256ELb0ELb0ELi1EEENS1_19SingleTileSchedulerILb0ELb0ELb0ELi128EEEEEEEEEvNT_6ParamsE --------------------------
	.section	.text._ZN7cutlass13device_kernelIN5flash11enable_sm90INS1_16FlashAttnBwdSm90INS1_25CollectiveMainloopBwdSm90ILi2ELi2ELi2EN4cute5tupleIJNS5_1CILi1EEES8_S8_EEENS6_IJNS7_ILi64EEENS7_ILi128EEESB_EEENS_10bfloat16_tEfNS_4arch4Sm90ELb0ELb1ELb0ELb0ELb0ELb1ELb0ELb0ELi2ELi1ELi2ELi1ELb0EEENS1_21CollectiveEpilogueBwdISC_SD_SF_Li256ELb0ELb0ELi1EEENS1_19SingleTileSchedulerILb0ELb0ELb0ELi128EEEEEEEEEvNT_6ParamsE,"ax",@progbits
	.align	128
.text._ZN7cutlass13device_kernelIN5flash11enable_sm90INS1_16FlashAttnBwdSm90INS1_25CollectiveMainloopBwdSm90ILi2ELi2ELi2EN4cute5tupleIJNS5_1CILi1EEES8_S8_EEENS6_IJNS7_ILi64EEENS7_ILi128EEESB_EEENS_10bfloat16_tEfNS_4arch4Sm90ELb0ELb1ELb0ELb0ELb0ELb1ELb0ELb0ELi2ELi1ELi2ELi1ELb0EEENS1_21CollectiveEpilogueBwdISC_SD_SF_Li256ELb0ELb0ELi1EEENS1_19SingleTileSchedulerILb0ELb0ELb0ELi128EEEEEEEEEvNT_6ParamsE:
        .type           _ZN7cutlass13device_kernelIN5flash11enable_sm90INS1_16FlashAttnBwdSm90INS1_25CollectiveMainloopBwdSm90ILi2ELi2ELi2EN4cute5tupleIJNS5_1CILi1EEES8_S8_EEENS6_IJNS7_ILi64EEENS7_ILi128EEESB_EEENS_10bfloat16_tEfNS_4arch4Sm90ELb0ELb1ELb0ELb0ELb0ELb1ELb0ELb0ELi2ELi1ELi2ELi1ELb0EEENS1_21CollectiveEpilogueBwdISC_SD_SF_Li256ELb0ELb0ELi1EEENS1_19SingleTileSchedulerILb0ELb0ELb0ELi128EEEEEEEEEvNT_6ParamsE,@function
        .size           _ZN7cutlass13device_kernelIN5flash11enable_sm90INS1_16FlashAttnBwdSm90INS1_25CollectiveMainloopBwdSm90ILi2ELi2ELi2EN4cute5tupleIJNS5_1CILi1EEES8_S8_EEENS6_IJNS7_ILi64EEENS7_ILi128EEESB_EEENS_10bfloat16_tEfNS_4arch4Sm90ELb0ELb1ELb0ELb0ELb0ELb1ELb0ELb0ELi2ELi1ELi2ELi1ELb0EEENS1_21CollectiveEpilogueBwdISC_SD_SF_Li256ELb0ELb0ELi1EEENS1_19SingleTileSchedulerILb0ELb0ELb0ELi128EEEEEEEEEvNT_6ParamsE,(.L_x_118 - _ZN7cutlass13device_kernelIN5flash11enable_sm90INS1_16FlashAttnBwdSm90INS1_25CollectiveMainloopBwdSm90ILi2ELi2ELi2EN4cute5tupleIJNS5_1CILi1EEES8_S8_EEENS6_IJNS7_ILi64EEENS7_ILi128EEESB_EEENS_10bfloat16_tEfNS_4arch4Sm90ELb0ELb1ELb0ELb0ELb0ELb1ELb0ELb0ELi2ELi1ELi2ELi1ELb0EEENS1_21CollectiveEpilogueBwdISC_SD_SF_Li256ELb0ELb0ELi1EEENS1_19SingleTileSchedulerILb0ELb0ELb0ELi128EEEEEEEEEvNT_6ParamsE)
        .other          _ZN7cutlass13device_kernelIN5flash11enable_sm90INS1_16FlashAttnBwdSm90INS1_25CollectiveMainloopBwdSm90ILi2ELi2ELi2EN4cute5tupleIJNS5_1CILi1EEES8_S8_EEENS6_IJNS7_ILi64EEENS7_ILi128EEESB_EEENS_10bfloat16_tEfNS_4arch4Sm90ELb0ELb1ELb0ELb0ELb0ELb1ELb0ELb0ELi2ELi1ELi2ELi1ELb0EEENS1_21CollectiveEpilogueBwdISC_SD_SF_Li256ELb0ELb0ELi1EEENS1_19SingleTileSchedulerILb0ELb0ELb0ELi128EEEEEEEEEvNT_6ParamsE,@"STO_CUDA_ENTRY STV_DEFAULT"
_ZN7cutlass13device_kernelIN5flash11enable_sm90INS1_16FlashAttnBwdSm90INS1_25CollectiveMainloopBwdSm90ILi2ELi2ELi2EN4cute5tupleIJNS5_1CILi1EEES8_S8_EEENS6_IJNS7_ILi64EEENS7_ILi128EEESB_EEENS_10bfloat16_tEfNS_4arch4Sm90ELb0ELb1ELb0ELb0ELb0ELb1ELb0ELb0ELi2ELi1ELi2ELi1ELb0EEENS1_21CollectiveEpilogueBwdISC_SD_SF_Li256ELb0ELb0ELi1EEENS1_19SingleTileSchedulerILb0ELb0ELb0ELi128EEEEEEEEEvNT_6ParamsE:
[----:B------:R-:W-:Y:S01]  /*0000*/  LDC R1, c[0x0][0x37c] ;  /* 0x0000df00ff017b82 */ /* 0x000fe20000000800 */
[----:B------:R-:W-:Y:S05]  /*0010*/  EXIT ;  /* 0x000000000000794d */ /* 0x000fea0003800000 */
.L_x_39:
        /* <DEDUP_REMOVED lines=14> */
.L_x_118:


//--------------------- .text._ZN7cutlass13device_kernelIN5flash11enable_sm90INS1_16FlashAttnBwdSm90INS1_25CollectiveMainloopBwdSm90ILi2ELi2ELi2EN4cute5tupleIJNS5_1CILi1EEES8_S8_EEENS6_IJNS7_ILi64EEENS7_ILi128EEESB_EEENS_10bfloat16_tEfNS_4arch4Sm90ELb0ELb1ELb0ELb0ELb1ELb1ELb0ELb0ELi2ELi1ELi2ELi1ELb0EEENS1_21CollectiveEpilogueBwdISC_SD_SF_Li256ELb0ELb0ELi1EEENS1_19SingleTileSchedulerILb0ELb0ELb0ELi128EEEEEEEEEvNT_6ParamsE --------------------------
	.section	.text._ZN7cutlass13device_kernelIN5flash11enable_sm90INS1_16FlashAttnBwdSm90INS1_25CollectiveMainloopBwdSm90ILi2ELi2ELi2EN4cute5tupleIJNS5_1CILi1EEES8_S8_EEENS6_IJNS7_ILi64EEENS7_ILi128EEESB_EEENS_10bfloat16_tEfNS_4arch4Sm90ELb0ELb1ELb0ELb0ELb1ELb1ELb0ELb0ELi2ELi1ELi2ELi1ELb0EEENS1_21CollectiveEpilogueBwdISC_SD_SF_Li256ELb0ELb0ELi1EEENS1_19SingleTileSchedulerILb0ELb0ELb0ELi128EEEEEEEEEvNT_6ParamsE,"ax",@progbits
	.align	128
.text._ZN7cutlass13device_kernelIN5flash11enable_sm90INS1_16FlashAttnBwdSm90INS1_25CollectiveMainloopBwdSm90ILi2ELi2ELi2EN4cute5tupleIJNS5_1CILi1EEES8_S8_EEENS6_IJNS7_ILi64EEENS7_ILi128EEESB_EEENS_10bfloat16_tEfNS_4arch4Sm90ELb0ELb1ELb0ELb0ELb1ELb1ELb0ELb0ELi2ELi1ELi2ELi1ELb0EEENS1_21CollectiveEpilogueBwdISC_SD_SF_Li256ELb0ELb0ELi1EEENS1_19SingleTileSchedulerILb0ELb0ELb0ELi128EEEEEEEEEvNT_6ParamsE:
        .type           _ZN7cutlass13device_kernelIN5flash11enable_sm90INS1_16FlashAttnBwdSm90INS1_25CollectiveMainloopBwdSm90ILi2ELi2ELi2EN4cute5tupleIJNS5_1CILi1EEES8_S8_EEENS6_IJNS7_ILi64EEENS7_ILi128EEESB_EEENS_10bfloat16_tEfNS_4arch4Sm90ELb0ELb1ELb0ELb0ELb1ELb1ELb0ELb0ELi2ELi1ELi2ELi1ELb0EEENS1_21CollectiveEpilogueBwdISC_SD_SF_Li256ELb0ELb0ELi1EEENS1_19SingleTileSchedulerILb0ELb0ELb0ELi128EEEEEEEEEvNT_6ParamsE,@function
        .size           _ZN7cutlass13device_kernelIN5flash11enable_sm90INS1_16FlashAttnBwdSm90INS1_25CollectiveMainloopBwdSm90ILi2ELi2ELi2EN4cute5tupleIJNS5_1CILi1EEES8_S8_EEENS6_IJNS7_ILi64EEENS7_ILi128EEESB_EEENS_10bfloat16_tEfNS_4arch4Sm90ELb0ELb1ELb0ELb0ELb1ELb1ELb0ELb0ELi2ELi1ELi2ELi1ELb0EEENS1_21CollectiveEpilogueBwdISC_SD_SF_Li256ELb0ELb0ELi1EEENS1_19SingleTileSchedulerILb0ELb0ELb0ELi128EEEEEEEEEvNT_6ParamsE,(.L_x_119 - _ZN7cutlass13device_kernelIN5flash11enable_sm90INS1_16FlashAttnBwdSm90INS1_25CollectiveMainloopBwdSm90ILi2ELi2ELi2EN4cute5tupleIJNS5_1CILi1EEES8_S8_EEENS6_IJNS7_ILi64EEENS7_ILi128EEESB_EEENS_10bfloat16_tEfNS_4arch4Sm90ELb0ELb1ELb0ELb0ELb1ELb1ELb0ELb0ELi2ELi1ELi2ELi1ELb0EEENS1_21CollectiveEpilogueBwdISC_SD_SF_Li256ELb0ELb0ELi1EEENS1_19SingleTileSchedulerILb0ELb0ELb0ELi128EEEEEEEEEvNT_6ParamsE)
        .other          _ZN7cutlass13device_kernelIN5flash11enable_sm90INS1_16FlashAttnBwdSm90INS1_25CollectiveMainloopBwdSm90ILi2ELi2ELi2EN4cute5tupleIJNS5_1CILi1EEES8_S8_EEENS6_IJNS7_ILi64EEENS7_ILi128EEESB_EEENS_10bfloat16_tEfNS_4arch4Sm90ELb0ELb1ELb0ELb0ELb1ELb1ELb0ELb0ELi2ELi1ELi2ELi1ELb0EEENS1_21CollectiveEpilogueBwdISC_SD_SF_Li256ELb0ELb0ELi1EEENS1_19SingleTileSchedulerILb0ELb0ELb0ELi128EEEEEEEEEvNT_6ParamsE,@"STO_CUDA_ENTRY STV_DEFAULT"
_ZN7cutlass13device_kernelIN5flash11enable_sm90INS1_16FlashAttnBwdSm90INS1_25CollectiveMainloopBwdSm90ILi2ELi2ELi2EN4cute5tupleIJNS5_1CILi1EEES8_S8_EEENS6_IJNS7_ILi64EEENS7_ILi128EEESB_EEENS_10bfloat16_tEfNS_4arch4Sm90ELb0ELb1ELb0ELb0ELb1ELb1ELb0ELb0ELi2ELi1ELi2ELi1ELb0EEENS1_21CollectiveEpilogueBwdISC_SD_SF_Li256ELb0ELb0ELi1EEENS1_19SingleTileSchedulerILb0ELb0ELb0ELi128EEEEEEEEEvNT_6ParamsE:
[----:B------:R-:W-:Y:S01]  /*0000*/  LDC R1, c[0x0][0x37c] ;  /* 0x0000df00ff017b82 */ /* 0x000fe20000000800 */
[----:B------:R-:W-:Y:S05]  /*0010*/  EXIT ;  /* 0x000000000000794d */ /* 0x000fea0003800000 */
.L_x_40:
        /* <DEDUP_REMOVED lines=14> */
.L_x_119:


//--------------------- .text._ZN7cutlass13device_kernelIN5flash11enable_sm90INS1_16FlashAttnBwdSm90INS1_25CollectiveMainloopBwdSm90ILi2ELi2ELi2EN4cute5tupleIJNS5_1CILi1EEES8_S8_EEENS6_IJNS7_ILi64EEENS7_ILi128EEESB_EEENS_10bfloat16_tEfNS_4arch4Sm90ELb0ELb1ELb0ELb0ELb0ELb1ELb0ELb0ELi2ELi1ELi2ELi1ELb0EEENS1_24CollectiveEpilogueBwdGQAISC_fSF_Li256ELb0ELb0EEENS1_19SingleTileSchedulerILb0ELb0ELb0ELi128EEEEEEEEEvNT_6ParamsE --------------------------
	.section	.text._ZN7cutlass13device_kernelIN5flash11enable_sm90INS1_16FlashAttnBwdSm90INS1_25CollectiveMainloopBwdSm90ILi2ELi2ELi2EN4cute5tupleIJNS5_1CILi1EEES8_S8_EEENS6_IJNS7_ILi64EEENS7_ILi128EEESB_EEENS_10bfloat16_tEfNS_4arch4Sm90ELb0ELb1ELb0ELb0ELb0ELb1ELb0ELb0ELi2ELi1ELi2ELi1ELb0EEENS1_24CollectiveEpilogueBwdGQAISC_fSF_Li256ELb0ELb0EEENS1_19SingleTileSchedulerILb0ELb0ELb0ELi128EEEEEEEEEvNT_6ParamsE,"ax",@progbits
	.align	128
.text._ZN7cutlass13device_kernelIN5flash11enable_sm90INS1_16FlashAttnBwdSm90INS1_25CollectiveMainloopBwdSm90ILi2ELi2ELi2EN4cute5tupleIJNS5_1CILi1EEES8_S8_EEENS6_IJNS7_ILi64EEENS7_ILi128EEESB_EEENS_10bfloat16_tEfNS_4arch4Sm90ELb0ELb1ELb0ELb0ELb0ELb1ELb0ELb0ELi2ELi1ELi2ELi1ELb0EEENS1_24CollectiveEpilogueBwdGQAISC_fSF_Li256ELb0ELb0EEENS1_19SingleTileSchedulerILb0ELb0ELb0ELi128EEEEEEEEEvNT_6ParamsE:
        .type           _ZN7cutlass13device_kernelIN5flash11enable_sm90INS1_16FlashAttnBwdSm90INS1_25CollectiveMainloopBwdSm90ILi2ELi2ELi2EN4cute5tupleIJNS5_1CILi1EEES8_S8_EEENS6_IJNS7_ILi64EEENS7_ILi128EEESB_EEENS_10bfloat16_tEfNS_4arch4Sm90ELb0ELb1ELb0ELb0ELb0ELb1ELb0ELb0ELi2ELi1ELi2ELi1ELb0EEENS1_24CollectiveEpilogueBwdGQAISC_fSF_Li256ELb0ELb0EEENS1_19SingleTileSchedulerILb0ELb0ELb0ELi128EEEEEEEEEvNT_6ParamsE,@function
        .size           _ZN7cutlass13device_kernelIN5flash11enable_sm90INS1_16FlashAttnBwdSm90INS1_25CollectiveMainloopBwdSm90ILi2ELi2ELi2EN4cute5tupleIJNS5_1CILi1EEES8_S8_EEENS6_IJNS7_ILi64EEENS7_ILi128EEESB_EEENS_10bfloat16_tEfNS_4arch4Sm90ELb0ELb1ELb0ELb0ELb0ELb1ELb0ELb0ELi2ELi1ELi2ELi1ELb0EEENS1_24CollectiveEpilogueBwdGQAISC_fSF_Li256ELb0ELb0EEENS1_19SingleTileSchedulerILb0ELb0ELb0ELi128EEEEEEEEEvNT_6ParamsE,(.L_x_120 - _ZN7cutlass13device_kernelIN5flash11enable_sm90INS1_16FlashAttnBwdSm90INS1_25CollectiveMainloopBwdSm90ILi2ELi2ELi2EN4cute5tupleIJNS5_1CILi1EEES8_S8_EEENS6_IJNS7_ILi64EEENS7_ILi128EEESB_EEENS_10bfloat16_tEfNS_4arch4Sm90ELb0ELb1ELb0ELb0ELb0ELb1ELb0ELb0ELi2ELi1ELi2ELi1ELb0EEENS1_24CollectiveEpilogueBwdGQAISC_fSF_Li256ELb0ELb0EEENS1_19SingleTileSchedulerILb0ELb0ELb0ELi128EEEEEEEEEvNT_6ParamsE)
        .other          _ZN7cutlass13device_kernelIN5flash11enable_sm90INS1_16FlashAttnBwdSm90INS1_25CollectiveMainloopBwdSm90ILi2ELi2ELi2EN4cute5tupleIJNS5_1CILi1EEES8_S8_EEENS6_IJNS7_ILi64EEENS7_ILi128EEESB_EEENS_10bfloat16_tEfNS_4arch4Sm90ELb0ELb1ELb0ELb0ELb0ELb1ELb0ELb0ELi2ELi1ELi2ELi1ELb0EEENS1_24CollectiveEpilogueBwdGQAISC_fSF_Li256ELb0ELb0EEENS1_19SingleTileSchedulerILb0ELb0ELb0ELi128EEEEEEEEEvNT_6ParamsE,@"STO_CUDA_ENTRY STV_DEFAULT"
_ZN7cutlass13device_kernelIN5flash11enable_sm90INS1_16FlashAttnBwdSm90INS1_25CollectiveMainloopBwdSm90ILi2ELi2ELi2EN4cute5tupleIJNS5_1CILi1EEES8_S8_EEENS6_IJNS7_ILi64EEENS7_ILi128EEESB_EEENS_10bfloat16_tEfNS_4arch4Sm90ELb0ELb1ELb0ELb0ELb0ELb1ELb0ELb0ELi2ELi1ELi2ELi1ELb0EEENS1_24CollectiveEpilogueBwdGQAISC_fSF_Li256ELb0ELb0EEENS1_19SingleTileSchedulerILb0ELb0ELb0ELi128EEEEEEEEEvNT_6ParamsE:
[----:B------:R-:W-:Y:S01]  /*0000*/  LDC R1, c[0x0][0x37c] ;  /* 0x0000df00ff017b82 */ /* 0x000fe20000000800 */
[----:B------:R-:W-:Y:S05]  /*0010*/  EXIT ;  /* 0x000000000000794d */ /* 0x000fea0003800000 */
.L_x_41:
        /* <DEDUP_REMOVED lines=14> */
.L_x_120:


//--------------------- .text._ZN7cutlass13device_kernelIN5flash11enable_sm90INS1_16FlashAttnBwdSm90INS1_25CollectiveMainloopBwdSm90ILi2ELi2ELi2EN4cute5tupleIJNS5_1CILi1EEES8_S8_EEENS6_IJNS7_ILi64EEENS7_ILi128EEESB_EEENS_10bfloat16_tEfNS_4arch4Sm90ELb0ELb1ELb0ELb0ELb1ELb1ELb0ELb0ELi2ELi1ELi2ELi1ELb0EEENS1_24CollectiveEpilogueBwdGQAISC_fSF_Li256ELb0ELb1EEENS1_19SingleTileSchedulerILb0ELb0ELb0ELi128EEEEEEEEEvNT_6ParamsE --------------------------
	.section	.text._ZN7cutlass13device_kernelIN5flash11enable_sm90INS1_16FlashAttnBwdSm90INS1_25CollectiveMainloopBwdSm90ILi2ELi2ELi2EN4cute5tupleIJNS5_1CILi1EEES8_S8_EEENS6_IJNS7_ILi64EEENS7_ILi128EEESB_EEENS_10bfloat16_tEfNS_4arch4Sm90ELb0ELb1ELb0ELb0ELb1ELb1ELb0ELb0ELi2ELi1ELi2ELi1ELb0EEENS1_24CollectiveEpilogueBwdGQAISC_fSF_Li256ELb0ELb1EEENS1_19SingleTileSchedulerILb0ELb0ELb0ELi128EEEEEEEEEvNT_6ParamsE,"ax",@progbits
	.align	128
.text._ZN7cutlass13device_kernelIN5flash11enable_sm90INS1_16FlashAttnBwdSm90INS1_25CollectiveMainloopBwdSm90ILi2ELi2ELi2EN4cute5tupleIJNS5_1CILi1EEES8_S8_EEENS6_IJNS7_ILi64EEENS7_ILi128EEESB_EEENS_10bfloat16_tEfNS_4arch4Sm90ELb0ELb1ELb0ELb0ELb1ELb1ELb0ELb0ELi2ELi1ELi2ELi1ELb0EEENS1_24CollectiveEpilogueBwdGQAISC_fSF_Li256ELb0ELb1EEENS1_19SingleTileSchedulerILb0ELb0ELb0ELi128EEEEEEEEEvNT_6ParamsE:
        .type           _ZN7cutlass13device_kernelIN5flash11enable_sm90INS1_16FlashAttnBwdSm90INS1_25CollectiveMainloopBwdSm90ILi2ELi2ELi2EN4cute5tupleIJNS5_1CILi1EEES8_S8_EEENS6_IJNS7_ILi64EEENS7_ILi128EEESB_EEENS_10bfloat16_tEfNS_4arch4Sm90ELb0ELb1ELb0ELb0ELb1ELb1ELb0ELb0ELi2ELi1ELi2ELi1ELb0EEENS1_24CollectiveEpilogueBwdGQAISC_fSF_Li256ELb0ELb1EEENS1_19SingleTileSchedulerILb0ELb0ELb0ELi128EEEEEEEEEvNT_6ParamsE,@function
        .size           _ZN7cutlass13device_kernelIN5flash11enable_sm90INS1_16FlashAttnBwdSm90INS1_25CollectiveMainloopBwdSm90ILi2ELi2ELi2EN4cute5tupleIJNS5_1CILi1EEES8_S8_EEENS6_IJNS7_ILi64EEENS7_ILi128EEESB_EEENS_10bfloat16_tEfNS_4arch4Sm90ELb0ELb1ELb0ELb0ELb1ELb1ELb0ELb0ELi2ELi1ELi2ELi1ELb0EEENS1_24CollectiveEpilogueBwdGQAISC_fSF_Li256ELb0ELb1EEENS1_19SingleTileSchedulerILb0ELb0ELb0ELi128EEEEEEEEEvNT_6ParamsE,(.L_x_121 - _ZN7cutlass13device_kernelIN5flash11enable_sm90INS1_16FlashAttnBwdSm90INS1_25CollectiveMainloopBwdSm90ILi2ELi2ELi2EN4cute5tupleIJNS5_1CILi1EEES8_S8_EEENS6_IJNS7_ILi64EEENS7_ILi128EEESB_EEENS_10bfloat16_tEfNS_4arch4Sm90ELb0ELb1ELb0ELb0ELb1ELb1ELb0ELb0ELi2ELi1ELi2ELi1ELb0EEENS1_24CollectiveEpilogueBwdGQAISC_fSF_Li256ELb0ELb1EEENS1_19SingleTileSchedulerILb0ELb0ELb0ELi128EEEEEEEEEvNT_6ParamsE)
        .other          _ZN7cutlass13device_kernelIN5flash11enable_sm90INS1_16FlashAttnBwdSm90INS1_25CollectiveMainloopBwdSm90ILi2ELi2ELi2EN4cute5tupleIJNS5_1CILi1EEES8_S8_EEENS6_IJNS7_ILi64EEENS7_ILi128EEESB_EEENS_10bfloat16_tEfNS_4arch4Sm90ELb0ELb1ELb0ELb0ELb1ELb1ELb0ELb0ELi2ELi1ELi2ELi1ELb0EEENS1_24CollectiveEpilogueBwdGQAISC_fSF_Li256ELb0ELb1EEENS1_19SingleTileSchedulerILb0ELb0ELb0ELi128EEEEEEEEEvNT_6ParamsE,@"STO_CUDA_ENTRY STV_DEFAULT"
_ZN7cutlass13device_kernelIN5flash11enable_sm90INS1_16FlashAttnBwdSm90INS1_25CollectiveMainloopBwdSm90ILi2ELi2ELi2EN4cute5tupleIJNS5_1CILi1EEES8_S8_EEENS6_IJNS7_ILi64EEENS7_ILi128EEESB_EEENS_10bfloat16_tEfNS_4arch4Sm90ELb0ELb1ELb0ELb0ELb1ELb1ELb0ELb0ELi2ELi1ELi2ELi1ELb0EEENS1_24CollectiveEpilogueBwdGQAISC_fSF_Li256ELb0ELb1EEENS1_19SingleTileSchedulerILb0ELb0ELb0ELi128EEEEEEEEEvNT_6ParamsE:
[----:B------:R-:W-:Y:S01]  /*0000*/  LDC R1, c[0x0][0x37c] ;  /* 0x0000df00ff017b82 */ /* 0x000fe20000000800 */
[----:B------:R-:W-:Y:S05]  /*0010*/  EXIT ;  /* 0x000000000000794d */ /* 0x000fea0003800000 */
.L_x_42:
        /* <DEDUP_REMOVED lines=14> */
.L_x_121:


//--------------------- .text._ZN7cutlass13device_kernelIN5flash11enable_sm90INS1_16FlashAttnBwdSm90INS1_25CollectiveMainloopBwdSm90ILi2ELi2ELi2EN4cute5tupleIJNS5_1CILi1EEES8_S8_EEENS6_IJNS7_ILi64EEENS7_ILi128EEESB_EEENS_10bfloat16_tEfNS_4arch4Sm90ELb0ELb1ELb0ELb1ELb0ELb1ELb0ELb0ELi2ELi1ELi2ELi1ELb0EEENS1_21CollectiveEpilogueBwdISC_SD_SF_Li256ELb1ELb0ELi1EEENS1_19SingleTileSchedulerILb1ELb0ELb0ELi128EEEEEEEEEvNT_6ParamsE --------------------------
	.section	.text._ZN7cutlass13device_kernelIN5flash11enable_sm90INS1_16FlashAttnBwdSm90INS1_25CollectiveMainloopBwdSm90ILi2ELi2ELi2EN4cute5tupleIJNS5_1CILi1EEES8_S8_EEENS6_IJNS7_ILi64EEENS7_ILi128EEESB_EEENS_10bfloat16_tEfNS_4arch4Sm90ELb0ELb1ELb0ELb1ELb0ELb1ELb0ELb0ELi2ELi1ELi2ELi1ELb0EEENS1_21CollectiveEpilogueBwdISC_SD_SF_Li256ELb1ELb0ELi1EEENS1_19SingleTileSchedulerILb1ELb0ELb0ELi128EEEEEEEEEvNT_6ParamsE,"ax",@progbits
	.align	128
.text._ZN7cutlass13device_kernelIN5flash11enable_sm90INS1_16FlashAttnBwdSm90INS1_25CollectiveMainloopBwdSm90ILi2ELi2ELi2EN4cute5tupleIJNS5_1CILi1EEES8_S8_EEENS6_IJNS7_ILi64EEENS7_ILi128EEESB_EEENS_10bfloat16_tEfNS_4arch4Sm90ELb0ELb1ELb0ELb1ELb0ELb1ELb0ELb0ELi2ELi1ELi2ELi1ELb0EEENS1_21CollectiveEpilogueBwdISC_SD_SF_Li256ELb1ELb0ELi1EEENS1_19SingleTileSchedulerILb1ELb0ELb0ELi128EEEEEEEEEvNT_6ParamsE:
        .type           _ZN7cutlass13device_kernelIN5flash11enable_sm90INS1_16FlashAttnBwdSm90INS1_25CollectiveMainloopBwdSm90ILi2ELi2ELi2EN4cute5tupleIJNS5_1CILi1EEES8_S8_EEENS6_IJNS7_ILi64EEENS7_ILi128EEESB_EEENS_10bfloat16_tEfNS_4arch4Sm90ELb0ELb1ELb0ELb1ELb0ELb1ELb0ELb0ELi2ELi1ELi2ELi1ELb0EEENS1_21CollectiveEpilogueBwdISC_SD_SF_Li256ELb1ELb0ELi1EEENS1_19SingleTileSchedulerILb1ELb0ELb0ELi128EEEEEEEEEvNT_6ParamsE,@function
        .size           _ZN7cutlass13device_kernelIN5flash11enable_sm90INS1_16FlashAttnBwdSm90INS1_25CollectiveMainloopBwdSm90ILi2ELi2ELi2EN4cute5tupleIJNS5_1CILi1EEES8_S8_EEENS6_IJNS7_ILi64EEENS7_ILi128EEESB_EEENS_10bfloat16_tEfNS_4arch4Sm90ELb0ELb1ELb0ELb1ELb0ELb1ELb0ELb0ELi2ELi1ELi2ELi1ELb0EEENS1_21CollectiveEpilogueBwdISC_SD_SF_Li256ELb1ELb0ELi1EEENS1_19SingleTileSchedulerILb1ELb0ELb0ELi128EEEEEEEEEvNT_6ParamsE,(.L_x_122 - _ZN7cutlass13device_kernelIN5flash11enable_sm90INS1_16FlashAttnBwdSm90INS1_25CollectiveMainloopBwdSm90ILi2ELi2ELi2EN4cute5tupleIJNS5_1CILi1EEES8_S8_EEENS6_IJNS7_ILi64EEENS7_ILi128EEESB_EEENS_10bfloat16_tEfNS_4arch4Sm90ELb0ELb1ELb0ELb1ELb0ELb1ELb0ELb0ELi2ELi1ELi2ELi1ELb0EEENS1_21CollectiveEpilogueBwdISC_SD_SF_Li256ELb1ELb0ELi1EEENS1_19SingleTileSchedulerILb1ELb0ELb0ELi128EEEEEEEEEvNT_6ParamsE)
        .other          _ZN7cutlass13device_kernelIN5flash11enable_sm90INS1_16FlashAttnBwdSm90INS1_25CollectiveMainloopBwdSm90ILi2ELi2ELi2EN4cute5tupleIJNS5_1CILi1EEES8_S8_EEENS6_IJNS7_ILi64EEENS7_ILi128EEESB_EEENS_10bfloat16_tEfNS_4arch4Sm90ELb0ELb1ELb0ELb1ELb0ELb1ELb0ELb0ELi2ELi1ELi2ELi1ELb0EEENS1_21CollectiveEpilogueBwdISC_SD_SF_Li256ELb1ELb0ELi1EEENS1_19SingleTileSchedulerILb1ELb0ELb0ELi128EEEEEEEEEvNT_6ParamsE,@"STO_CUDA_ENTRY STV_DEFAULT"
_ZN7cutlass13device_kernelIN5flash11enable_sm90INS1_16FlashAttnBwdSm90INS1_25CollectiveMainloopBwdSm90ILi2ELi2ELi2EN4cute5tupleIJNS5_1CILi1EEES8_S8_EEENS6_IJNS7_ILi64EEENS7_ILi128EEESB_EEENS_10bfloat16_tEfNS_4arch4Sm90ELb0ELb1ELb0ELb1ELb0ELb1ELb0ELb0ELi2ELi1ELi2ELi1ELb0EEENS1_21CollectiveEpilogueBwdISC_SD_SF_Li256ELb1ELb0ELi1EEENS1_19SingleTileSchedulerILb1ELb0ELb0ELi128EEEEEEEEEvNT_6ParamsE:
[----:B------:R-:W-:Y:S01]  /*0000*/  LDC R1, c[0x0][0x37c] ;  /* 0x0000df00ff017b82 */ /* 0x000fe20000000800 */
[----:B------:R-:W-:Y:S05]  /*0010*/  EXIT ;  /* 0x000000000000794d */ /* 0x000fea0003800000 */
.L_x_43:
        /* <DEDUP_REMOVED lines=14> */
.L_x_122:


//--------------------- .text._ZN7cutlass13device_kernelIN5flash11enable_sm90INS1_16FlashAttnBwdSm90INS1_25CollectiveMainloopBwdSm90ILi2ELi2ELi2EN4cute5tupleIJNS5_1CILi1EEES8_S8_EEENS6_IJNS7_ILi64EEENS7_ILi128EEESB_EEENS_10bfloat16_tEfNS_4arch4Sm90ELb0ELb1ELb0ELb1ELb1ELb1ELb0ELb0ELi2ELi1ELi2ELi1ELb0EEENS1_21CollectiveEpilogueBwdISC_SD_SF_Li256ELb1ELb0ELi1EEENS1_19SingleTileSchedulerILb1ELb0ELb0ELi128EEEEEEEEEvNT_6ParamsE --------------------------
	.section	.text._ZN7cutlass13device_kernelIN5flash11enable_sm90INS1_16FlashAttnBwdSm90INS1_25CollectiveMainloopBwdSm90ILi2ELi2ELi2EN4cute5tupleIJNS5_1CILi1EEES8_S8_EEENS6_IJNS7_ILi64EEENS7_ILi128EEESB_EEENS_10bfloat16_tEfNS_4arch4Sm90ELb0ELb1ELb0ELb1ELb1ELb1ELb0ELb0ELi2ELi1ELi2ELi1ELb0EEENS1_21CollectiveEpilogueBwdISC_SD_SF_Li256ELb1ELb0ELi1EEENS1_19SingleTileSchedulerILb1ELb0ELb0ELi128EEEEEEEEEvNT_6ParamsE,"ax",@progbits
	.align	128
.text._ZN7cutlass13device_kernelIN5flash11enable_sm90INS1_16FlashAttnBwdSm90INS1_25CollectiveMainloopBwdSm90ILi2ELi2ELi2EN4cute5tupleIJNS5_1CILi1EEES8_S8_EEENS6_IJNS7_ILi64EEENS7_ILi128EEESB_EEENS_10bfloat16_tEfNS_4arch4Sm90ELb0ELb1ELb0ELb1ELb1ELb1ELb0ELb0ELi2ELi1ELi2ELi1ELb0EEENS1_21CollectiveEpilogueBwdISC_SD_SF_Li256ELb1ELb0ELi1EEENS1_19SingleTileSchedulerILb1ELb0ELb0ELi128EEEEEEEEEvNT_6ParamsE:
        .type           _ZN7cutlass13device_kernelIN5flash11enable_sm90INS1_16FlashAttnBwdSm90INS1_25CollectiveMainloopBwdSm90ILi2ELi2ELi2EN4cute5tupleIJNS5_1CILi1EEES8_S8_EEENS6_IJNS7_ILi64EEENS7_ILi128EEESB_EEENS_10bfloat16_tEfNS_4arch4Sm90ELb0ELb1ELb0ELb1ELb1ELb1ELb0ELb0ELi2ELi1ELi2ELi1ELb0EEENS1_21CollectiveEpilogueBwdISC_SD_SF_Li256ELb1ELb0ELi1EEENS1_19SingleTileSchedulerILb1ELb0ELb0ELi128EEEEEEEEEvNT_6ParamsE,@function
        .size           _ZN7cutlass13device_kernelIN5flash11enable_sm90INS1_16FlashAttnBwdSm90INS1_25CollectiveMainloopBwdSm90ILi2ELi2ELi2EN4cute5tupleIJNS5_1CILi1EEES8_S8_EEENS6_IJNS7_ILi64EEENS7_ILi128EEESB_EEENS_10bfloat16_tEfNS_4arch4Sm90ELb0ELb1ELb0ELb1ELb1ELb1ELb0ELb0ELi2ELi1ELi2ELi1ELb0EEENS1_21CollectiveEpilogueBwdISC_SD_SF_Li256ELb1ELb0ELi1EEENS1_19SingleTileSchedulerILb1ELb0ELb0ELi128EEEEEEEEEvNT_6ParamsE,(.L_x_123 - _ZN7cutlass13device_kernelIN5flash11enable_sm90INS1_16FlashAttnBwdSm90INS1_25CollectiveMainloopBwdSm90ILi2ELi2ELi2EN4cute5tupleIJNS5_1CILi1EEES8_S8_EEENS6_IJNS7_ILi64EEENS7_ILi128EEESB_EEENS_10bfloat16_tEfNS_4arch4Sm90ELb0ELb1ELb0ELb1ELb1ELb1ELb0ELb0ELi2ELi1ELi2ELi1ELb0EEENS1_21CollectiveEpilogueBwdISC_SD_SF_Li256ELb1ELb0ELi1EEENS1_19SingleTileSchedulerILb1ELb0ELb0ELi128EEEEEEEEEvNT_6ParamsE)
        .other          _ZN7cutlass13device_kernelIN5flash11enable_sm90INS1_16FlashAttnBwdSm90INS1_25CollectiveMainloopBwdSm90ILi2ELi2ELi2EN4cute5tupleIJNS5_1CILi1EEES8_S8_EEENS6_IJNS7_ILi64EEENS7_ILi128EEESB_EEENS_10bfloat16_tEfNS_4arch4Sm90ELb0ELb1ELb0ELb1ELb1ELb1ELb0ELb0ELi2ELi1ELi2ELi1ELb0EEENS1_21CollectiveEpilogueBwdISC_SD_SF_Li256ELb1ELb0ELi1EEENS1_19SingleTileSchedulerILb1ELb0ELb0ELi128EEEEEEEEEvNT_6ParamsE,@"STO_CUDA_ENTRY STV_DEFAULT"
_ZN7cutlass13device_kernelIN5flash11enable_sm90INS1_16FlashAttnBwdSm90INS1_25CollectiveMainloopBwdSm90ILi2ELi2ELi2EN4cute5tupleIJNS5_1CILi1EEES8_S8_EEENS6_IJNS7_ILi64EEENS7_ILi128EEESB_EEENS_10bfloat16_tEfNS_4arch4Sm90ELb0ELb1ELb0ELb1ELb1ELb1ELb0ELb0ELi2ELi1ELi2ELi1ELb0EEENS1_21CollectiveEpilogueBwdISC_SD_SF_Li256ELb1ELb0ELi1EEENS1_19SingleTileSchedulerILb1ELb0ELb0ELi128EEEEEEEEEvNT_6ParamsE:
[----:B------:R-:W-:Y:S01]  /*0000*/  LDC R1, c[0x0][0x37c] ;  /* 0x0000df00ff017b82 */ /* 0x000fe20000000800 */
[----:B------:R-:W-:Y:S05]  /*0010*/  EXIT ;  /* 0x000000000000794d */ /* 0x000fea0003800000 */
.L_x_44:
        /* <DEDUP_REMOVED lines=14> */
.L_x_123:


//--------------------- .text._ZN7cutlass13device_kernelIN5flash11enable_sm90INS1_16FlashAttnBwdSm90INS1_25CollectiveMainloopBwdSm90ILi2ELi2ELi2EN4cute5tupleIJNS5_1CILi1EEES8_S8_EEENS6_IJNS7_ILi64EEENS7_ILi128EEESB_EEENS_10bfloat16_tEfNS_4arch4Sm90ELb0ELb1ELb0ELb1ELb0ELb1ELb0ELb0ELi2ELi1ELi2ELi1ELb0EEENS1_24CollectiveEpilogueBwdGQAISC_fSF_Li256ELb1ELb0EEENS1_19SingleTileSchedulerILb1ELb0ELb0ELi128EEEEEEEEEvNT_6ParamsE --------------------------
	.section	.text._ZN7cutlass13device_kernelIN5flash11enable_sm90INS1_16FlashAttnBwdSm90INS1_25CollectiveMainloopBwdSm90ILi2ELi2ELi2EN4cute5tupleIJNS5_1CILi1EEES8_S8_EEENS6_IJNS7_ILi64EEENS7_ILi128EEESB_EEENS_10bfloat16_tEfNS_4arch4Sm90ELb0ELb1ELb0ELb1ELb0ELb1ELb0ELb0ELi2ELi1ELi2ELi1ELb0EEENS1_24CollectiveEpilogueBwdGQAISC_fSF_Li256ELb1ELb0EEENS1_19SingleTileSchedulerILb1ELb0ELb0ELi128EEEEEEEEEvNT_6ParamsE,"ax",@progbits
	.align	128
.text._ZN7cutlass13device_kernelIN5flash11enable_sm90INS1_16FlashAttnBwdSm90INS1_25CollectiveMainloopBwdSm90ILi2ELi2ELi2EN4cute5tupleIJNS5_1CILi1EEES8_S8_EEENS6_IJNS7_ILi64EEENS7_ILi128EEESB_EEENS_10bfloat16_tEfNS_4arch4Sm90ELb0ELb1ELb0ELb1ELb0ELb1ELb0ELb0ELi2ELi1ELi2ELi1ELb0EEENS1_24CollectiveEpilogueBwdGQAISC_fSF_Li256ELb1ELb0EEENS1_19SingleTileSchedulerILb1ELb0ELb0ELi128EEEEEEEEEvNT_6ParamsE:
        .type           _ZN7cutlass13device_kernelIN5flash11enable_sm90INS1_16FlashAttnBwdSm90INS1_25CollectiveMainloopBwdSm90ILi2ELi2ELi2EN4cute5tupleIJNS5_1CILi1EEES8_S8_EEENS6_IJNS7_ILi64EEENS7_ILi128EEESB_EEENS_10bfloat16_tEfNS_4arch4Sm90ELb0ELb1ELb0ELb1ELb0ELb1ELb0ELb0ELi2ELi1ELi2ELi1ELb0EEENS1_24CollectiveEpilogueBwdGQAISC_fSF_Li256ELb1ELb0EEENS1_19SingleTileSchedulerILb1ELb0ELb0ELi128EEEEEEEEEvNT_6ParamsE,@function
        .size           _ZN7cutlass13device_kernelIN5flash11enable_sm90INS1_16FlashAttnBwdSm90INS1_25CollectiveMainloopBwdSm90ILi2ELi2ELi2EN4cute5tupleIJNS5_1CILi1EEES8_S8_EEENS6_IJNS7_ILi64EEENS7_ILi128EEESB_EEENS_10bfloat16_tEfNS_4arch4Sm90ELb0ELb1ELb0ELb1ELb0ELb1ELb0ELb0ELi2ELi1ELi2ELi1ELb0EEENS1_24CollectiveEpilogueBwdGQAISC_fSF_Li256ELb1ELb0EEENS1_19SingleTileSchedulerILb1ELb0ELb0ELi128EEEEEEEEEvNT_6ParamsE,(.L_x_124 - _ZN7cutlass13device_kernelIN5flash11enable_sm90INS1_16FlashAttnBwdSm90INS1_25CollectiveMainloopBwdSm90ILi2ELi2ELi2EN4cute5tupleIJNS5_1CILi1EEES8_S8_EEENS6_IJNS7_ILi64EEENS7_ILi128EEESB_EEENS_10bfloat16_tEfNS_4arch4Sm90ELb0ELb1ELb0ELb1ELb0ELb1ELb0ELb0ELi2ELi1ELi2ELi1ELb0EEENS1_24CollectiveEpilogueBwdGQAISC_fSF_Li256ELb1ELb0EEENS1_19SingleTileSchedulerILb1ELb0ELb0ELi128EEEEEEEEEvNT_6ParamsE)
        .other          _ZN7cutlass13device_kernelIN5flash11enable_sm90INS1_16FlashAttnBwdSm90INS1_25CollectiveMainloopBwdSm90ILi2ELi2ELi2EN4cute5tupleIJNS5_1CILi1EEES8_S8_EEENS6_IJNS7_ILi64EEENS7_ILi128EEESB_EEENS_10bfloat16_tEfNS_4arch4Sm90ELb0ELb1ELb0ELb1ELb0ELb1ELb0ELb0ELi2ELi1ELi2ELi1ELb0EEENS1_24CollectiveEpilogueBwdGQAISC_fSF_Li256ELb1ELb0EEENS1_19SingleTileSchedulerILb1ELb0ELb0ELi128EEEEEEEEEvNT_6ParamsE,@"STO_CUDA_ENTRY STV_DEFAULT"
_ZN7cutlass13device_kernelIN5flash11enable_sm90INS1_16FlashAttnBwdSm90INS1_25CollectiveMainloopBwdSm90ILi2ELi2ELi2EN4cute5tupleIJNS5_1CILi1EEES8_S8_EEENS6_IJNS7_ILi64EEENS7_ILi128EEESB_EEENS_10bfloat16_tEfNS_4arch4Sm90ELb0ELb1ELb0ELb1ELb0ELb1ELb0ELb0ELi2ELi1ELi2ELi1ELb0EEENS1_24CollectiveEpilogueBwdGQAISC_fSF_Li256ELb1ELb0EEENS1_19SingleTileSchedulerILb1ELb0ELb0ELi128EEEEEEEEEvNT_6ParamsE:
[----:B------:R-:W-:Y:S01]  /*0000*/  LDC R1, c[0x0][0x37c] ;  /* 0x0000df00ff017b82 */ /* 0x000fe20000000800 */
[----:B------:R-:W-:Y:S05]  /*0010*/  EXIT ;  /* 0x000000000000794d */ /* 0x000fea0003800000 */
.L_x_45:
        /* <DEDUP_REMOVED lines=14> */
.L_x_124:


//--------------------- .text._ZN7cutlass13device_kernelIN5flash11enable_sm90INS1_16FlashAttnBwdSm90INS1_25CollectiveMainloopBwdSm90ILi2ELi2ELi2EN4cute5tupleIJNS5_1CILi1EEES8_S8_EEENS6_IJNS7_ILi64EEENS7_ILi128EEESB_EEENS_10bfloat16_tEfNS_4arch4Sm90ELb0ELb1ELb0ELb1ELb1ELb1ELb0ELb0ELi2ELi1ELi2ELi1ELb0EEENS1_24CollectiveEpilogueBwdGQAISC_fSF_Li256ELb1ELb1EEENS1_19SingleTileSchedulerILb1ELb0ELb0ELi128EEEEEEEEEvNT_6ParamsE --------------------------
	.section	.text._ZN7cutlass13device_kernelIN5flash11enable_sm90INS1_16FlashAttnBwdSm90INS1_25CollectiveMainloopBwdSm90ILi2ELi2ELi2EN4cute5tupleIJNS5_1CILi1EEES8_S8_EEENS6_IJNS7_ILi64EEENS7_ILi128EEESB_EEENS_10bfloat16_tEfNS_4arch4Sm90ELb0ELb1ELb0ELb1ELb1ELb1ELb0ELb0ELi2ELi1ELi2ELi1ELb0EEENS1_24CollectiveEpilogueBwdGQAISC_fSF_Li256ELb1ELb1EEENS1_19SingleTileSchedulerILb1ELb0ELb0ELi128EEEEEEEEEvNT_6ParamsE,"ax",@progbits
	.align	128
.text._ZN7cutlass13device_kernelIN5flash11enable_sm90INS1_16FlashAttnBwdSm90INS1_25CollectiveMainloopBwdSm90ILi2ELi2ELi2EN4cute5tupleIJNS5_1CILi1EEES8_S8_EEENS6_IJNS7_ILi64EEENS7_ILi128EEESB_EEENS_10bfloat16_tEfNS_4arch4Sm90ELb0ELb1ELb0ELb1ELb1ELb1ELb0ELb0ELi2ELi1ELi2ELi1ELb0EEENS1_24CollectiveEpilogueBwdGQAISC_fSF_Li256ELb1ELb1EEENS1_19SingleTileSchedulerILb1ELb0ELb0ELi128EEEEEEEEEvNT_6ParamsE:
        .type           _ZN7cutlass13device_kernelIN5flash11enable_sm90INS1_16FlashAttnBwdSm90INS1_25CollectiveMainloopBwdSm90ILi2ELi2ELi2EN4cute5tupleIJNS5_1CILi1EEES8_S8_EEENS6_IJNS7_ILi64EEENS7_ILi128EEESB_EEENS_10bfloat16_tEfNS_4arch4Sm90ELb0ELb1ELb0ELb1ELb1ELb1ELb0ELb0ELi2ELi1ELi2ELi1ELb0EEENS1_24CollectiveEpilogueBwdGQAISC_fSF_Li256ELb1ELb1EEENS1_19SingleTileSchedulerILb1ELb0ELb0ELi128EEEEEEEEEvNT_6ParamsE,@function
        .size           _ZN7cutlass13device_kernelIN5flash11enable_sm90INS1_16FlashAttnBwdSm90INS1_25CollectiveMainloopBwdSm90ILi2ELi2ELi2EN4cute5tupleIJNS5_1CILi1EEES8_S8_EEENS6_IJNS7_ILi64EEENS7_ILi128EEESB_EEENS_10bfloat16_tEfNS_4arch4Sm90ELb0ELb1ELb0ELb1ELb1ELb1ELb0ELb0ELi2ELi1ELi2ELi1ELb0EEENS1_24CollectiveEpilogueBwdGQAISC_fSF_Li256ELb1ELb1EEENS1_19SingleTileSchedulerILb1ELb0ELb0ELi128EEEEEEEEEvNT_6ParamsE,(.L_x_125 - _ZN7cutlass13device_kernelIN5flash11enable_sm90INS1_16FlashAttnBwdSm90INS1_25CollectiveMainloopBwdSm90ILi2ELi2ELi2EN4cute5tupleIJNS5_1CILi1EEES8_S8_EEENS6_IJNS7_ILi64EEENS7_ILi128EEESB_EEENS_10bfloat16_tEfNS_4arch4Sm90ELb0ELb1ELb0ELb1ELb1ELb1ELb0ELb0ELi2ELi1ELi2ELi1ELb0EEENS1_24CollectiveEpilogueBwdGQAISC_fSF_Li256ELb1ELb1EEENS1_19SingleTileSchedulerILb1ELb0ELb0ELi128EEEEEEEEEvNT_6ParamsE)
        .other          _ZN7cutlass13device_kernelIN5flash11enable_sm90INS1_16FlashAttnBwdSm90INS1_25CollectiveMainloopBwdSm90ILi2ELi2ELi2EN4cute5tupleIJNS5_1CILi1EEES8_S8_EEENS6_IJNS7_ILi64EEENS7_ILi128EEESB_EEENS_10bfloat16_tEfNS_4arch4Sm90ELb0ELb1ELb0ELb1ELb1ELb1ELb0ELb0ELi2ELi1ELi2ELi1ELb0EEENS1_24CollectiveEpilogueBwdGQAISC_fSF_Li256ELb1ELb1EEENS1_19SingleTileSchedulerILb1ELb0ELb0ELi128EEEEEEEEEvNT_6ParamsE,@"STO_CUDA_ENTRY STV_DEFAULT"
_ZN7cutlass13device_kernelIN5flash11enable_sm90INS1_16FlashAttnBwdSm90INS1_25CollectiveMainloopBwdSm90ILi2ELi2ELi2EN4cute5tupleIJNS5_1CILi1EEES8_S8_EEENS6_IJNS7_ILi64EEENS7_ILi128EEESB_EEENS_10bfloat16_tEfNS_4arch4Sm90ELb0ELb1ELb0ELb1ELb1ELb1ELb0ELb0ELi2ELi1ELi2ELi1ELb0EEENS1_24CollectiveEpilogueBwdGQAISC_fSF_Li256ELb1ELb1EEENS1_19SingleTileSchedulerILb1ELb0ELb0ELi128EEEEEEEEEvNT_6ParamsE:
[----:B------:R-:W-:Y:S01]  /*0000*/  LDC R1, c[0x0][0x37c] ;  /* 0x0000df00ff017b82 */ /* 0x000fe20000000800 */
[----:B------:R-:W-:Y:S05]  /*0010*/  EXIT ;  /* 0x000000000000794d */ /* 0x000fea0003800000 */
.L_x_46:
        /* <DEDUP_REMOVED lines=14> */
.L_x_125:


//--------------------- .text._ZN7cutlass13device_kernelIN5flash11enable_sm90INS1_16FlashAttnBwdSm90INS1_25CollectiveMainloopBwdSm90ILi2ELi2ELi2EN4cute5tupleIJNS5_1CILi1EEES8_S8_EEENS6_IJNS7_ILi64EEENS7_ILi128EEESB_EEENS_10bfloat16_tEfNS_4arch4Sm90ELb1ELb0ELb0ELb0ELb0ELb1ELb0ELb0ELi2ELi1ELi2ELi1ELb0EEENS1_21CollectiveEpilogueBwdISC_SD_SF_Li256ELb0ELb0ELi1EEENS1_25SingleTileBwdLPTSchedulerILb0ELi128ELb0EEEEEEEEEvNT_6ParamsE --------------------------
	.section	.text._ZN7cutlass13device_kernelIN5flash11enable_sm90INS1_16FlashAttnBwdSm90INS1_25CollectiveMainloopBwdSm90ILi2ELi2ELi2EN4cute5tupleIJNS5_1CILi1EEES8_S8_EEENS6_IJNS7_ILi64EEENS7_ILi128EEESB_EEENS_10bfloat16_tEfNS_4arch4Sm90ELb1ELb0ELb0ELb0ELb0ELb1ELb0ELb0ELi2ELi1ELi2ELi1ELb0EEENS1_21CollectiveEpilogueBwdISC_SD_SF_Li256ELb0ELb0ELi1EEENS1_25SingleTileBwdLPTSchedulerILb0ELi128ELb0EEEEEEEEEvNT_6ParamsE,"ax",@progbits
	.align	128
.text._ZN7cutlass13device_kernelIN5flash11enable_sm90INS1_16FlashAttnBwdSm90INS1_25CollectiveMainloopBwdSm90ILi2ELi2ELi2EN4cute5tupleIJNS5_1CILi1EEES8_S8_EEENS6_IJNS7_ILi64EEENS7_ILi128EEESB_EEENS_10bfloat16_tEfNS_4arch4Sm90ELb1ELb0ELb0ELb0ELb0ELb1ELb0ELb0ELi2ELi1ELi2ELi1ELb0EEENS1_21CollectiveEpilogueBwdISC_SD_SF_Li256ELb0ELb0ELi1EEENS1_25SingleTileBwdLPTSchedulerILb0ELi128ELb0EEEEEEEEEvNT_6ParamsE:
        .type           _ZN7cutlass13device_kernelIN5flash11enable_sm90INS1_16FlashAttnBwdSm90INS1_25CollectiveMainloopBwdSm90ILi2ELi2ELi2EN4cute5tupleIJNS5_1CILi1EEES8_S8_EEENS6_IJNS7_ILi64EEENS7_ILi128EEESB_EEENS_10bfloat16_tEfNS_4arch4Sm90ELb1ELb0ELb0ELb0ELb0ELb1ELb0ELb0ELi2ELi1ELi2ELi1ELb0EEENS1_21CollectiveEpilogueBwdISC_SD_SF_Li256ELb0ELb0ELi1EEENS1_25SingleTileBwdLPTSchedulerILb0ELi128ELb0EEEEEEEEEvNT_6ParamsE,@function
        .size           _ZN7cutlass13device_kernelIN5flash11enable_sm90INS1_16FlashAttnBwdSm90INS1_25CollectiveMainloopBwdSm90ILi2ELi2ELi2EN4cute5tupleIJNS5_1CILi1EEES8_S8_EEENS6_IJNS7_ILi64EEENS7_ILi128EEESB_EEENS_10bfloat16_tEfNS_4arch4Sm90ELb1ELb0ELb0ELb0ELb0ELb1ELb0ELb0ELi2ELi1ELi2ELi1ELb0EEENS1_21CollectiveEpilogueBwdISC_SD_SF_Li256ELb0ELb0ELi1EEENS1_25SingleTileBwdLPTSchedulerILb0ELi128ELb0EEEEEEEEEvNT_6ParamsE,(.L_x_126 - _ZN7cutlass13device_kernelIN5flash11enable_sm90INS1_16FlashAttnBwdSm90INS1_25CollectiveMainloopBwdSm90ILi2ELi2ELi2EN4cute5tupleIJNS5_1CILi1EEES8_S8_EEENS6_IJNS7_ILi64EEENS7_ILi128EEESB_EEENS_10bfloat16_tEfNS_4arch4Sm90ELb1ELb0ELb0ELb0ELb0ELb1ELb0ELb0ELi2ELi1ELi2ELi1ELb0EEENS1_21CollectiveEpilogueBwdISC_SD_SF_Li256ELb0ELb0ELi1EEENS1_25SingleTileBwdLPTSchedulerILb0ELi128ELb0EEEEEEEEEvNT_6ParamsE)
        .other          _ZN7cutlass13device_kernelIN5flash11enable_sm90INS1_16FlashAttnBwdSm90INS1_25CollectiveMainloopBwdSm90ILi2ELi2ELi2EN4cute5tupleIJNS5_1CILi1EEES8_S8_EEENS6_IJNS7_ILi64EEENS7_ILi128EEESB_EEENS_10bfloat16_tEfNS_4arch4Sm90ELb1ELb0ELb0ELb0ELb0ELb1ELb0ELb0ELi2ELi1ELi2ELi1ELb0EEENS1_21CollectiveEpilogueBwdISC_SD_SF_Li256ELb0ELb0ELi1EEENS1_25SingleTileBwdLPTSchedulerILb0ELi128ELb0EEEEEEEEEvNT_6ParamsE,@"STO_CUDA_ENTRY STV_DEFAULT"
_ZN7cutlass13device_kernelIN5flash11enable_sm90INS1_16FlashAttnBwdSm90INS1_25CollectiveMainloopBwdSm90ILi2ELi2ELi2EN4cute5tupleIJNS5_1CILi1EEES8_S8_EEENS6_IJNS7_ILi64EEENS7_ILi128EEESB_EEENS_10bfloat16_tEfNS_4arch4Sm90ELb1ELb0ELb0ELb0ELb0ELb1ELb0ELb0ELi2ELi1ELi2ELi1ELb0EEENS1_21CollectiveEpilogueBwdISC_SD_SF_Li256ELb0ELb0ELi1EEENS1_25SingleTileBwdLPTSchedulerILb0ELi128ELb0EEEEEEEEEvNT_6ParamsE:
[----:B------:R-:W-:Y:S01]  /*0000*/  LDC R1, c[0x0][0x37c] ;  /* 0x0000df00ff017b82 */ /* 0x000fe20000000800 */
[----:B------:R-:W-:Y:S05]  /*0010*/  EXIT ;  /* 0x000000000000794d */ /* 0x000fea0003800000 */
.L_x_47:
        /* <DEDUP_REMOVED lines=14> */
.L_x_126:


//--------------------- .text._ZN7cutlass13device_kernelIN5flash11enable_sm90INS1_16FlashAttnBwdSm90INS1_25CollectiveMainloopBwdSm90ILi2ELi2ELi2EN4cute5tupleIJNS5_1CILi1EEES8_S8_EEENS6_IJNS7_ILi64EEENS7_ILi128EEESB_EEENS_10bfloat16_tEfNS_4arch4Sm90ELb1ELb0ELb0ELb0ELb1ELb1ELb0ELb0ELi2ELi1ELi2ELi1ELb0EEENS1_21CollectiveEpilogueBwdISC_SD_SF_Li256ELb0ELb0ELi1EEENS1_25SingleTileBwdLPTSchedulerILb0ELi128ELb1EEEEEEEEEvNT_6ParamsE --------------------------
	.section	.text._ZN7cutlass13device_kernelIN5flash11enable_sm90INS1_16FlashAttnBwdSm90INS1_25CollectiveMainloopBwdSm90ILi2ELi2ELi2EN4cute5tupleIJNS5_1CILi1EEES8_S8_EEENS6_IJNS7_ILi64EEENS7_ILi128EEESB_EEENS_10bfloat16_tEfNS_4arch4Sm90ELb1ELb0ELb0ELb0ELb1ELb1ELb0ELb0ELi2ELi1ELi2ELi1ELb0EEENS1_21CollectiveEpilogueBwdISC_SD_SF_Li256ELb0ELb0ELi1EEENS1_25SingleTileBwdLPTSchedulerILb0ELi128ELb1EEEEEEEEEvNT_6ParamsE,"ax",@progbits
	.align	128
.text._ZN7cutlass13device_kernelIN5flash11enable_sm90INS1_16FlashAttnBwdSm90INS1_25CollectiveMainloopBwdSm90ILi2ELi2ELi2EN4cute5tupleIJNS5_1CILi1EEES8_S8_EEENS6_IJNS7_ILi64EEENS7_ILi128EEESB_EEENS_10bfloat16_tEfNS_4arch4Sm90ELb1ELb0ELb0ELb0ELb1ELb1ELb0ELb0ELi2ELi1ELi2ELi1ELb0EEENS1_21CollectiveEpilogueBwdISC_SD_SF_Li256ELb0ELb0ELi1EEENS1_25SingleTileBwdLPTSchedulerILb0ELi128ELb1EEEEEEEEEvNT_6ParamsE:
        .type           _ZN7cutlass13device_kernelIN5flash11enable_sm90INS1_16FlashAttnBwdSm90INS1_25CollectiveMainloopBwdSm90ILi2ELi2ELi2EN4cute5tupleIJNS5_1CILi1EEES8_S8_EEENS6_IJNS7_ILi64EEENS7_ILi128EEESB_EEENS_10bfloat16_tEfNS_4arch4Sm90ELb1ELb0ELb0ELb0ELb1ELb1ELb0ELb0ELi2ELi1ELi2ELi1ELb0EEENS1_21CollectiveEpilogueBwdISC_SD_SF_Li256ELb0ELb0ELi1EEENS1_25SingleTileBwdLPTSchedulerILb0ELi128ELb1EEEEEEEEEvNT_6ParamsE,@function
        .size           _ZN7cutlass13device_kernelIN5flash11enable_sm90INS1_16FlashAttnBwdSm90INS1_25CollectiveMainloopBwdSm90ILi2ELi2ELi2EN4cute5tupleIJNS5_1CILi1EEES8_S8_EEENS6_IJNS7_ILi64EEENS7_ILi128EEESB_EEENS_10bfloat16_tEfNS_4arch4Sm90ELb1ELb0ELb0ELb0ELb1ELb1ELb0ELb0ELi2ELi1ELi2ELi1ELb0EEENS1_21CollectiveEpilogueBwdISC_SD_SF_Li256ELb0ELb0ELi1EEENS1_25SingleTileBwdLPTSchedulerILb0ELi128ELb1EEEEEEEEEvNT_6ParamsE,(.L_x_127 - _ZN7cutlass13device_kernelIN5flash11enable_sm90INS1_16FlashAttnBwdSm90INS1_25CollectiveMainloopBwdSm90ILi2ELi2ELi2EN4cute5tupleIJNS5_1CILi1EEES8_S8_EEENS6_IJNS7_ILi64EEENS7_ILi128EEESB_EEENS_10bfloat16_tEfNS_4arch4Sm90ELb1ELb0ELb0ELb0ELb1ELb1ELb0ELb0ELi2ELi1ELi2ELi1ELb0EEENS1_21CollectiveEpilogueBwdISC_SD_SF_Li256ELb0ELb0ELi1EEENS1_25SingleTileBwdLPTSchedulerILb0ELi128ELb1EEEEEEEEEvNT_6ParamsE)
        .other          _ZN7cutlass13device_kernelIN5flash11enable_sm90INS1_16FlashAttnBwdSm90INS1_25CollectiveMainloopBwdSm90ILi2ELi2ELi2EN4cute5tupleIJNS5_1CILi1EEES8_S8_EEENS6_IJNS7_ILi64EEENS7_ILi128EEESB_EEENS_10bfloat16_tEfNS_4arch4Sm90ELb1ELb0ELb0ELb0ELb1ELb1ELb0ELb0ELi2ELi1ELi2ELi1ELb0EEENS1_21CollectiveEpilogueBwdISC_SD_SF_Li256ELb0ELb0ELi1EEENS1_25SingleTileBwdLPTSchedulerILb0ELi128ELb1EEEEEEEEEvNT_6ParamsE,@"STO_CUDA_ENTRY STV_DEFAULT"
_ZN7cutlass13device_kernelIN5flash11enable_sm90INS1_16FlashAttnBwdSm90INS1_25CollectiveMainloopBwdSm90ILi2ELi2ELi2EN4cute5tupleIJNS5_1CILi1EEES8_S8_EEENS6_IJNS7_ILi64EEENS7_ILi128EEESB_EEENS_10bfloat16_tEfNS_4arch4Sm90ELb1ELb0ELb0ELb0ELb1ELb1ELb0ELb0ELi2ELi1ELi2ELi1ELb0EEENS1_21CollectiveEpilogueBwdISC_SD_SF_Li256ELb0ELb0ELi1EEENS1_25SingleTileBwdLPTSchedulerILb0ELi128ELb1EEEEEEEEEvNT_6ParamsE:
[----:B------:R-:W-:Y:S01]  /*0000*/  LDC R1, c[0x0][0x37c] ;  /* 0x0000df00ff017b82 */ /* 0x000fe20000000800 */
[----:B------:R-:W-:Y:S05]  /*0010*/  EXIT ;  /* 0x000000000000794d */ /* 0x000fea0003800000 */
.L_x_48:
        /* <DEDUP_REMOVED lines=14> */
.L_x_127:


//--------------------- .text._ZN7cutlass13device_kernelIN5flash11enable_sm90INS1_16FlashAttnBwdSm90INS1_25CollectiveMainloopBwdSm90ILi2ELi2ELi2EN4cute5tupleIJNS5_1CILi1EEES8_S8_EEENS6_IJNS7_ILi64EEENS7_ILi128EEESB_EEENS_10bfloat16_tEfNS_4arch4Sm90ELb1ELb0ELb0ELb0ELb0ELb1ELb0ELb0ELi2ELi1ELi2ELi1ELb0EEENS1_24CollectiveEpilogueBwdGQAISC_fSF_Li256ELb0ELb0EEENS1_25SingleTileBwdLPTSchedulerILb0ELi128ELb0EEEEEEEEEvNT_6ParamsE --------------------------
	.section	.text._ZN7cutlass13device_kernelIN5flash11enable_sm90INS1_16FlashAttnBwdSm90INS1_25CollectiveMainloopBwdSm90ILi2ELi2ELi2EN4cute5tupleIJNS5_1CILi1EEES8_S8_EEENS6_IJNS7_ILi64EEENS7_ILi128EEESB_EEENS_10bfloat16_tEfNS_4arch4Sm90ELb1ELb0ELb0ELb0ELb0ELb1ELb0ELb0ELi2ELi1ELi2ELi1ELb0EEENS1_24CollectiveEpilogueBwdGQAISC_fSF_Li256ELb0ELb0EEENS1_25SingleTileBwdLPTSchedulerILb0ELi128ELb0EEEEEEEEEvNT_6ParamsE,"ax",@progbits
	.align	128
.text._ZN7cutlass13device_kernelIN5flash11enable_sm90INS1_16FlashAttnBwdSm90INS1_25CollectiveMainloopBwdSm90ILi2ELi2ELi2EN4cute5tupleIJNS5_1CILi1EEES8_S8_EEENS6_IJNS7_ILi64EEENS7_ILi128EEESB_EEENS_10bfloat16_tEfNS_4arch4Sm90ELb1ELb0ELb0ELb0ELb0ELb1ELb0ELb0ELi2ELi1ELi2ELi1ELb0EEENS1_24CollectiveEpilogueBwdGQAISC_fSF_Li256ELb0ELb0EEENS1_25SingleTileBwdLPTSchedulerILb0ELi128ELb0EEEEEEEEEvNT_6ParamsE:
        .type           _ZN7cutlass13device_kernelIN5flash11enable_sm90INS1_16FlashAttnBwdSm90INS1_25CollectiveMainloopBwdSm90ILi2ELi2ELi2EN4cute5tupleIJNS5_1CILi1EEES8_S8_EEENS6_IJNS7_ILi64EEENS7_ILi128EEESB_EEENS_10bfloat16_tEfNS_4arch4Sm90ELb1ELb0ELb0ELb0ELb0ELb1ELb0ELb0ELi2ELi1ELi2ELi1ELb0EEENS1_24CollectiveEpilogueBwdGQAISC_fSF_Li256ELb0ELb0EEENS1_25SingleTileBwdLPTSchedulerILb0ELi128ELb0EEEEEEEEEvNT_6ParamsE,@function
        .size           _ZN7cutlass13device_kernelIN5flash11enable_sm90INS1_16FlashAttnBwdSm90INS1_25CollectiveMainloopBwdSm90ILi2ELi2ELi2EN4cute5tupleIJNS5_1CILi1EEES8_S8_EEENS6_IJNS7_ILi64EEENS7_ILi128EEESB_EEENS_10bfloat16_tEfNS_4arch4Sm90ELb1ELb0ELb0ELb0ELb0ELb1ELb0ELb0ELi2ELi1ELi2ELi1ELb0EEENS1_24CollectiveEpilogueBwdGQAISC_fSF_Li256ELb0ELb0EEENS1_25SingleTileBwdLPTSchedulerILb0ELi128ELb0EEEEEEEEEvNT_6ParamsE,(.L_x_128 - _ZN7cutlass13device_kernelIN5flash11enable_sm90INS1_16FlashAttnBwdSm90INS1_25CollectiveMainloopBwdSm90ILi2ELi2ELi2EN4cute5tupleIJNS5_1CILi1EEES8_S8_EEENS6_IJNS7_ILi64EEENS7_ILi128EEESB_EEENS_10bfloat16_tEfNS_4arch4Sm90ELb1ELb0ELb0ELb0ELb0ELb1ELb0ELb0ELi2ELi1ELi2ELi1ELb0EEENS1_24CollectiveEpilogueBwdGQAISC_fSF_Li256ELb0ELb0EEENS1_25SingleTileBwdLPTSchedulerILb0ELi128ELb0EEEEEEEEEvNT_6ParamsE)
        .other          _ZN7cutlass13device_kernelIN5flash11enable_sm90INS1_16FlashAttnBwdSm90INS1_25CollectiveMainloopBwdSm90ILi2ELi2ELi2EN4cute5tupleIJNS5_1CILi1EEES8_S8_EEENS6_IJNS7_ILi64EEENS7_ILi128EEESB_EEENS_10bfloat16_tEfNS_4arch4Sm90ELb1ELb0ELb0ELb0ELb0ELb1ELb0ELb0ELi2ELi1ELi2ELi1ELb0EEENS1_24CollectiveEpilogueBwdGQAISC_fSF_Li256ELb0ELb0EEENS1_25SingleTileBwdLPTSchedulerILb0ELi128ELb0EEEEEEEEEvNT_6ParamsE,@"STO_CUDA_ENTRY STV_DEFAULT"
_ZN7cutlass13device_kernelIN5flash11enable_sm90INS1_16FlashAttnBwdSm90INS1_25CollectiveMainloopBwdSm90ILi2ELi2ELi2EN4cute5tupleIJNS5_1CILi1EEES8_S8_EEENS6_IJNS7_ILi64EEENS7_ILi128EEESB_EEENS_10bfloat16_tEfNS_4arch4Sm90ELb1ELb0ELb0ELb0ELb0ELb1ELb0ELb0ELi2ELi1ELi2ELi1ELb0EEENS1_24CollectiveEpilogueBwdGQAISC_fSF_Li256ELb0ELb0EEENS1_25SingleTileBwdLPTSchedulerILb0ELi128ELb0EEEEEEEEEvNT_6ParamsE:
[----:B------:R-:W-:Y:S01]  /*0000*/  LDC R1, c[0x0][0x37c] ;  /* 0x0000df00ff017b82 */ /* 0x000fe20000000800 */
[----:B------:R-:W-:Y:S05]  /*0010*/  EXIT ;  /* 0x000000000000794d */ /* 0x000fea0003800000 */
.L_x_49:
        /* <DEDUP_REMOVED lines=14> */
.L_x_128:


//--------------------- .text._ZN7cutlass13device_kernelIN5flash11enable_sm90INS1_16FlashAttnBwdSm90INS1_25CollectiveMainloopBwdSm90ILi2ELi2ELi2EN4cute5tupleIJNS5_1CILi1EEES8_S8_EEENS6_IJNS7_ILi64EEENS7_ILi128EEESB_EEENS_10bfloat16_tEfNS_4arch4Sm90ELb1ELb0ELb0ELb0ELb1ELb1ELb0ELb0ELi2ELi1ELi2ELi1ELb0EEENS1_24CollectiveEpilogueBwdGQAISC_fSF_Li256ELb0ELb1EEENS1_25SingleTileBwdLPTSchedulerILb0ELi128ELb1EEEEEEEEEvNT_6ParamsE --------------------------
	.section	.text._ZN7cutlass13device_kernelIN5flash11enable_sm90INS1_16FlashAttnBwdSm90INS1_25CollectiveMainloopBwdSm90ILi2ELi2ELi2EN4cute5tupleIJNS5_1CILi1EEES8_S8_EEENS6_IJNS7_ILi64EEENS7_ILi128EEESB_EEENS_10bfloat16_tEfNS_4arch4Sm90ELb1ELb0ELb0ELb0ELb1ELb1ELb0ELb0ELi2ELi1ELi2ELi1ELb0EEENS1_24CollectiveEpilogueBwdGQAISC_fSF_Li256ELb0ELb1EEENS1_25SingleTileBwdLPTSchedulerILb0ELi128ELb1EEEEEEEEEvNT_6ParamsE,"ax",@progbits
	.align	128
.text._ZN7cutlass13device_kernelIN5flash11enable_sm90INS1_16FlashAttnBwdSm90INS1_25CollectiveMainloopBwdSm90ILi2ELi2ELi2EN4cute5tupleIJNS5_1CILi1EEES8_S8_EEENS6_IJNS7_ILi64EEENS7_ILi128EEESB_EEENS_10bfloat16_tEfNS_4arch4Sm90ELb1ELb0ELb0ELb0ELb1ELb1ELb0ELb0ELi2ELi1ELi2ELi1ELb0EEENS1_24CollectiveEpilogueBwdGQAISC_fSF_Li256ELb0ELb1EEENS1_25SingleTileBwdLPTSchedulerILb0ELi128ELb1EEEEEEEEEvNT_6ParamsE:
        .type           _ZN7cutlass13device_kernelIN5flash11enable_sm90INS1_16FlashAttnBwdSm90INS1_25CollectiveMainloopBwdSm90ILi2ELi2ELi2EN4cute5tupleIJNS5_1CILi1EEES8_S8_EEENS6_IJNS7_ILi64EEENS7_ILi128EEESB_EEENS_10bfloat16_tEfNS_4arch4Sm90ELb1ELb0ELb0ELb0ELb1ELb1ELb0ELb0ELi2ELi1ELi2ELi1ELb0EEENS1_24CollectiveEpilogueBwdGQAISC_fSF_Li256ELb0ELb1EEENS1_25SingleTileBwdLPTSchedulerILb0ELi128ELb1EEEEEEEEEvNT_6ParamsE,@function
        .size           _ZN7cutlass13device_kernelIN5flash11enable_sm90INS1_16FlashAttnBwdSm90INS1_25CollectiveMainloopBwdSm90ILi2ELi2ELi2EN4cute5tupleIJNS5_1CILi1EEES8_S8_EEENS6_IJNS7_ILi64EEENS7_ILi128EEESB_EEENS_10bfloat16_tEfNS_4arch4Sm90ELb1ELb0ELb0ELb0ELb1ELb1ELb0ELb0ELi2ELi1ELi2ELi1ELb0EEENS1_24CollectiveEpilogueBwdGQAISC_fSF_Li256ELb0ELb1EEENS1_25SingleTileBwdLPTSchedulerILb0ELi128ELb1EEEEEEEEEvNT_6ParamsE,(.L_x_129 - _ZN7cutlass13device_kernelIN5flash11enable_sm90INS1_16FlashAttnBwdSm90INS1_25CollectiveMainloopBwdSm90ILi2ELi2ELi2EN4cute5tupleIJNS5_1CILi1EEES8_S8_EEENS6_IJNS7_ILi64EEENS7_ILi128EEESB_EEENS_10bfloat16_tEfNS_4arch4Sm90ELb1ELb0ELb0ELb0ELb1ELb1ELb0ELb0ELi2ELi1ELi2ELi1ELb0EEENS1_24CollectiveEpilogueBwdGQAISC_fSF_Li256ELb0ELb1EEENS1_25SingleTileBwdLPTSchedulerILb0ELi128ELb1EEEEEEEEEvNT_6ParamsE)
        .other          _ZN7cutlass13device_kernelIN5flash11enable_sm90INS1_16FlashAttnBwdSm90INS1_25CollectiveMainloopBwdSm90ILi2ELi2ELi2EN4cute5tupleIJNS5_1CILi1EEES8_S8_EEENS6_IJNS7_ILi64EEENS7_ILi128EEESB_EEENS_10bfloat16_tEfNS_4arch4Sm90ELb1ELb0ELb0ELb0ELb1ELb1ELb0ELb0ELi2ELi1ELi2ELi1ELb0EEENS1_24CollectiveEpilogueBwdGQAISC_fSF_Li256ELb0ELb1EEENS1_25SingleTileBwdLPTSchedulerILb0ELi128ELb1EEEEEEEEEvNT_6ParamsE,@"STO_CUDA_ENTRY STV_DEFAULT"
_ZN7cutlass13device_kernelIN5flash11enable_sm90INS1_16FlashAttnBwdSm90INS1_25CollectiveMainloopBwdSm90ILi2ELi2ELi2EN4cute5tupleIJNS5_1CILi1EEES8_S8_EEENS6_IJNS7_ILi64EEENS7_ILi128EEESB_EEENS_10bfloat16_tEfNS_4arch4Sm90ELb1ELb0ELb0ELb0ELb1ELb1ELb0ELb0ELi2ELi1ELi2ELi1ELb0EEENS1_24CollectiveEpilogueBwdGQAISC_fSF_Li256ELb0ELb1EEENS1_25SingleTileBwdLPTSchedulerILb0ELi128ELb1EEEEEEEEEvNT_6ParamsE:
[----:B------:R-:W-:Y:S01]  /*0000*/  LDC R1, c[0x0][0x37c] ;  /* 0x0000df00ff017b82 */ /* 0x000fe20000000800 */
[----:B------:R-:W-:Y:S05]  /*0010*/  EXIT ;  /* 0x000000000000794d */ /* 0x000fea0003800000 */
.L_x_50:
        /* <DEDUP_REMOVED lines=14> */
.L_x_129:


//--------------------- .text._ZN7cutlass13device_kernelIN5flash22FlashAttnBwdPreprocessIN4cute5tupleIJNS3_1CILi64EEENS5_ILi128EEEEEENS_10bfloat16_tEfNS_4arch4Sm90ELb1ELb0EEEEEvNT_6ParamsE --------------------------
	.section	.text._ZN7cutlass13device_kernelIN5flash22FlashAttnBwdPreprocessIN4cute5tupleIJNS3_1CILi64EEENS5_ILi128EEEEEENS_10bfloat16_tEfNS_4arch4Sm90ELb1ELb0EEEEEvNT_6ParamsE,"ax",@progbits
	.align	128
.text._ZN7cutlass13device_kernelIN5flash22FlashAttnBwdPreprocessIN4cute5tupleIJNS3_1CILi64EEENS5_ILi128EEEEEENS_10bfloat16_tEfNS_4arch4Sm90ELb1ELb0EEEEEvNT_6ParamsE:
        .type           _ZN7cutlass13device_kernelIN5flash22FlashAttnBwdPreprocessIN4cute5tupleIJNS3_1CILi64EEENS5_ILi128EEEEEENS_10bfloat16_tEfNS_4arch4Sm90ELb1ELb0EEEEEvNT_6ParamsE,@function
        .size           _ZN7cutlass13device_kernelIN5flash22FlashAttnBwdPreprocessIN4cute5tupleIJNS3_1CILi64EEENS5_ILi128EEEEEENS_10bfloat16_tEfNS_4arch4Sm90ELb1ELb0EEEEEvNT_6ParamsE,(.L_x_130 - _ZN7cutlass13device_kernelIN5flash22FlashAttnBwdPreprocessIN4cute5tupleIJNS3_1CILi64EEENS5_ILi128EEEEEENS_10bfloat16_tEfNS_4arch4Sm90ELb1ELb0EEEEEvNT_6ParamsE)
        .other          _ZN7cutlass13device_kernelIN5flash22FlashAttnBwdPreprocessIN4cute5tupleIJNS3_1CILi64EEENS5_ILi128EEEEEENS_10bfloat16_tEfNS_4arch4Sm90ELb1ELb0EEEEEvNT_6ParamsE,@"STO_CUDA_ENTRY STV_DEFAULT"
_ZN7cutlass13device_kernelIN5flash22FlashAttnBwdPreprocessIN4cute5tupleIJNS3_1CILi64EEENS5_ILi128EEEEEENS_10bfloat16_tEfNS_4arch4Sm90ELb1ELb0EEEEEvNT_6ParamsE:
[----:B------:R-:W-:Y:S01]  /*0000*/  LDC R1, c[0x0][0x37c] ;  /* 0x0000df00ff017b82 */ /* 0x000fe20000000800 */
[----:B------:R-:W0:Y:S07]  /*0010*/  S2R R0, SR_TID.X ;  /* 0x0000000000007919 */ /* 0x000e2e0000002100 */
[----:B------:R-:W1:Y:S01]  /*0020*/  S2UR UR11, SR_CTAID.X ;  /* 0x00000000000b79c3 */ /* 0x000e620000002500 */
[----:B------:R-:W2:Y:S01]  /*0030*/  LDCU UR7, c[0x0][0x388] ;  /* 0x00007100ff0777ac */ /* 0x000ea20008000800 */
[----:B------:R-:W-:Y:S01]  /*0040*/  HFMA2 R41, -RZ, RZ, 0, 0 ;  /* 0x00000000ff297431 */ /* 0x000fe200000001ff */
[----:B------:R-:W3:Y:S01]  /*0050*/  S2R R4, SR_CTAID.Z ;  /* 0x0000000000047919 */ /* 0x000ee20000002700 */
[----:B------:R-:W4:Y:S04]  /*0060*/  LDCU UR4, c[0x0][0x38c] ;  /* 0x00007180ff0477ac */ /* 0x000f280008000800 */
[----:B------:R-:W3:Y:S01]  /*0070*/  S2UR UR14, SR_CTAID.Y ;  /* 0x00000000000e79c3 */ /* 0x000ee20000002600 */
[----:B------:R-:W3:Y:S07]  /*0080*/  LDCU.64 UR12, c[0x0][0x358] ;  /* 0x00006b00ff0c77ac */ /* 0x000eee0008000a00 */
[----:B------:R-:W3:Y:S01]  /*0090*/  LDC.64 R14, c[0x0][0x3a0] ;  /* 0x0000e800ff0e7b82 */ /* 0x000ee20000000a00 */
[----:B-1----:R-:W-:-:S07]  /*00a0*/  USHF.L.U32 UR6, UR11, 0x6, URZ ;  /* 0x000000060b067899 */ /* 0x002fce00080006ff */
[----:B------:R-:W1:Y:S01]  /*00b0*/  LDC.64 R22, c[0x0][0x3a8] ;  /* 0x0000ea00ff167b82 */ /* 0x000e620000000a00 */
[----:B--2---:R-:W-:Y:S01]  /*00c0*/  UIADD3 UR10, UPT, UPT, -UR6, UR7, URZ ;  /* 0x00000007060a7290 */ /* 0x004fe2000fffe1ff */
[----:B0-----:R-:W-:Y:S01]  /*00d0*/  IMAD.SHL.U32 R40, R0, 0x8, RZ ;  /* 0x0000000800287824 */ /* 0x001fe200078e00ff */
[----:B------:R-:W-:-:S05]  /*00e0*/  SHF.R.U32.HI R2, RZ, 0x4, R0 ;  /* 0x00000004ff027819 */ /* 0x000fca0000011600 */
[----:B------:R-:W0:Y:S01]  /*00f0*/  LDC.64 R20, c[0x0][0x3c0] ;  /* 0x0000f000ff147b82 */ /* 0x000e220000000a00 */
[----:B------:R-:W-:Y:S01]  /*0100*/  LOP3.LUT R40, R40, 0x78, RZ, 0xc0, !PT ;  /* 0x0000007828287812 */ /* 0x000fe200078ec0ff */
[C---:B------:R-:W-:Y:S01]  /*0110*/  VIADD R3, R2.reuse, 0x10 ;  /* 0x0000001002037836 */ /* 0x040fe20000000000 */
[----:B------:R-:W-:Y:S02]  /*0120*/  IADD3 R6, PT, PT, R2, 0x30, RZ ;  /* 0x0000003002067810 */ /* 0x000fe40007ffe0ff */
[----:B----4-:R-:W-:Y:S01]  /*0130*/  ISETP.GE.AND P0, PT, R40, UR4, PT ;  /* 0x0000000428007c0c */ /* 0x010fe2000bf06270 */
[----:B------:R-:W-:Y:S02]  /*0140*/  UIMAD.WIDE.U32 UR4, UR11, 0x40, URZ ;  /* 0x000000400b0478a5 */ /* 0x000fe4000f8e00ff */
[----:B------:R-:W2:Y:S01]  /*0150*/  LDC.64 R12, c[0x0][0x3c8] ;  /* 0x0000f200ff0c7b82 */ /* 0x000ea20000000a00 */
[----:B---3--:R-:W-:Y:S01]  /*0160*/  IMAD.WIDE.U32 R8, R14, UR14, R40 ;  /* 0x0000000e0e087c25 */ /* 0x008fe2000f8e0028 */
[----:B------:R-:W-:-:S02]  /*0170*/  ISETP.GE.OR P1, PT, R3, UR10, P0 ;  /* 0x0000000a03007c0c */ /* 0x000fc40008726670 */
[C---:B------:R-:W-:Y:S01]  /*0180*/  ISETP.GE.OR P2, PT, R2.reuse, UR10, P0 ;  /* 0x0000000a02007c0c */ /* 0x040fe20008746670 */
[----:B------:R-:W-:Y:S01]  /*0190*/  IMAD R9, R15, UR14, R9 ;  /* 0x0000000e0f097c24 */ /* 0x000fe2000f8e0209 */
[----:B------:R-:W-:Y:S02]  /*01a0*/  LOP3.LUT R7, R2, UR4, RZ, 0xfc, !PT ;  /* 0x0000000402077c12 */ /* 0x000fe4000f8efcff */
[----:B------:R-:W3:Y:S01]  /*01b0*/  LDC.64 R14, c[0x0][0x3b8] ;  /* 0x0000ee00ff0e7b82 */ /* 0x000ee20000000a00 */
[----:B-1----:R-:W-:-:S04]  /*01c0*/  IMAD.WIDE.U32 R28, R4, R22, R8 ;  /* 0x00000016041c7225 */ /* 0x002fc800078e0008 */
[----:B------:R-:W-:Y:S02]  /*01d0*/  IMAD R29, R4, R23, R29 ;  /* 0x00000017041d7224 */ /* 0x000fe400078e021d */
[C---:B------:R-:W-:Y:S01]  /*01e0*/  @!P1 IADD3 R19, P3, PT, R7.reuse, 0x10, RZ ;  /* 0x0000001007139810 */ /* 0x040fe20007f7e0ff */
[----:B------:R-:W1:Y:S01]  /*01f0*/  @!P1 LDC.64 R16, c[0x0][0x398] ;  /* 0x0000e600ff109b82 */ /* 0x000e620000000a00 */
[----:B0-----:R-:W-:Y:S01]  /*0200*/  IMAD.WIDE.U32 R10, R20, UR14, R40 ;  /* 0x0000000e140a7c25 */ /* 0x001fe2000f8e0028 */
[----:B------:R-:W-:-:S03]  /*0210*/  @!P1 IADD3 R25, P4, PT, R7, 0x10, RZ ;  /* 0x0000001007199810 */ /* 0x000fc60007f9e0ff */
[----:B------:R-:W-:Y:S02]  /*0220*/  @!P1 IMAD.X R5, RZ, RZ, UR5, P3 ;  /* 0x00000005ff059e24 */ /* 0x000fe400098e06ff */
[----:B------:R-:W-:Y:S01]  /*0230*/  IMAD R11, R21, UR14, R11 ;  /* 0x0000000e150b7c24 */ /* 0x000fe2000f8e020b */
[----:B------:R-:W0:Y:S01]  /*0240*/  @!P1 LDC.64 R52, c[0x0][0x380] ;  /* 0x0000e000ff349b82 */ /* 0x000e220000000a00 */
[----:B------:R-:W-:Y:S02]  /*0250*/  @!P1 IMAD.X R23, RZ, RZ, UR5, P4 ;  /* 0x00000005ff179e24 */ /* 0x000fe4000a0e06ff */
[----:B--2---:R-:W-:-:S04]  /*0260*/  IMAD.WIDE.U32 R26, R4, R12, R10 ;  /* 0x0000000c041a7225 */ /* 0x004fc800078e000a */
[----:B------:R-:W-:Y:S01]  /*0270*/  IMAD R27, R4, R13, R27 ;  /* 0x0000000d041b7224 */ /* 0x000fe200078e021b */
[----:B------:R-:W2:Y:S01]  /*0280*/  LDC.64 R50, c[0x0][0x3b0] ;  /* 0x0000ec00ff327b82 */ /* 0x000ea20000000a00 */
[----:B---3--:R-:W-:Y:S01]  /*0290*/  @!P1 IMAD R18, R23, R14, RZ ;  /* 0x0000000e17129224 */ /* 0x008fe200078e02ff */
[----:B------:R-:W-:Y:S01]  /*02a0*/  @!P2 MOV R13, R29 ;  /* 0x0000001d000da202 */ /* 0x000fe20000000f00 */
[----:B------:R-:W-:Y:S02]  /*02b0*/  @!P2 IMAD.MOV.U32 R12, RZ, RZ, R28 ;  /* 0x000000ffff0ca224 */ /* 0x000fe400078e001c */
[----:B-1----:R-:W-:-:S03]  /*02c0*/  @!P1 IMAD R8, R5, R16, RZ ;  /* 0x0000001005089224 */ /* 0x002fc600078e02ff */
[----:B------:R-:W1:Y:S01]  /*02d0*/  LDC.64 R10, c[0x0][0x3b8] ;  /* 0x0000ee00ff0a7b82 */ /* 0x000e620000000a00 */
[----:B------:R-:W-:Y:S02]  /*02e0*/  VIADD R5, R2, 0x20 ;  /* 0x0000002002057836 */ /* 0x000fe40000000000 */
[C---:B------:R-:W-:Y:S02]  /*02f0*/  @!P1 IMAD R21, R19.reuse, R17, R8 ;  /* 0x0000001113159224 */ /* 0x040fe400078e0208 */
[----:B------:R-:W-:Y:S01]  /*0300*/  @!P1 IMAD.WIDE.U32 R16, R19, R16, R28 ;  /* 0x0000001013109225 */ /* 0x000fe200078e001c */
[----:B------:R-:W-:Y:S02]  /*0310*/  ISETP.GE.OR P3, PT, R5, UR10, P0 ;  /* 0x0000000a05007c0c */ /* 0x000fe40008766670 */
[----:B------:R-:W3:Y:S01]  /*0320*/  @!P2 LDC.64 R8, c[0x0][0x398] ;  /* 0x0000e600ff08ab82 */ /* 0x000ee20000000a00 */
[----:B------:R-:W-:Y:S01]  /*0330*/  ISETP.GE.OR P0, PT, R6, UR10, P0 ;  /* 0x0000000a06007c0c */ /* 0x000fe20008706670 */
[----:B------:R-:W-:Y:S01]  /*0340*/  @!P1 IMAD R19, R25, R15, R18 ;  /* 0x0000000f19139224 */ /* 0x000fe200078e0212 */
[----:B------:R-:W-:Y:S01]  /*0350*/  @!P1 IADD3 R17, PT, PT, R17, R21, RZ ;  /* 0x0000001511119210 */ /* 0x000fe20007ffe0ff */
[----:B------:R-:W-:Y:S01]  /*0360*/  @!P1 IMAD.WIDE.U32 R14, R25, R14, R26 ;  /* 0x0000000e190e9225 */ /* 0x000fe200078e001a */
[----:B0-----:R-:W-:-:S03]  /*0370*/  @!P1 LEA R52, P4, R16, R52, 0x1 ;  /* 0x0000003410349211 */ /* 0x001fc600078808ff */
[----:B------:R-:W0:Y:S01]  /*0380*/  @!P2 LDC.64 R44, c[0x0][0x380] ;  /* 0x0000e000ff2cab82 */ /* 0x000e220000000a00 */
[----:B------:R-:W-:Y:S01]  /*0390*/  @!P1 LEA.HI.X R53, R16, R53, R17, 0x1, P4 ;  /* 0x0000003510359211 */ /* 0x000fe200020f0c11 */
[----:B------:R-:W-:Y:S01]  /*03a0*/  @!P2 IMAD.MOV.U32 R16, RZ, RZ, R26 ;  /* 0x000000ffff10a224 */ /* 0x000fe200078e001a */
[----:B------:R-:W-:Y:S01]  /*03b0*/  @!P1 IADD3 R15, PT, PT, R15, R19, RZ ;  /* 0x000000130f0f9210 */ /* 0x000fe20007ffe0ff */
[----:B------:R-:W-:Y:S01]  /*03c0*/  @!P2 IMAD.MOV.U32 R17, RZ, RZ, R27 ;  /* 0x000000ffff11a224 */ /* 0x000fe200078e001b */
[C---:B--2---:R-:W-:Y:S01]  /*03d0*/  @!P1 LEA R50, P4, R14.reuse, R50, 0x1 ;  /* 0x000000320e329211 */ /* 0x044fe200078808ff */
[----:B------:R-:W-:Y:S01]  /*03e0*/  @!P3 IMAD.MOV.U32 R32, RZ, RZ, R28 ;  /* 0x000000ffff20b224 */ /* 0x000fe200078e001c */
[----:B------:R-:W-:Y:S01]  /*03f0*/  @!P3 MOV R25, R27 ;  /* 0x0000001b0019b202 */ /* 0x000fe20000000f00 */
[----:B------:R-:W2:Y:S01]  /*0400*/  LDC.64 R22, c[0x0][0x3b0] ;  /* 0x0000ec00ff167b82 */ /* 0x000ea20000000a00 */
[----:B------:R-:W-:Y:S01]  /*0410*/  @!P1 LEA.HI.X R51, R14, R51, R15, 0x1, P4 ;  /* 0x000000330e339211 */ /* 0x000fe200020f0c0f */
[----:B-1----:R-:W-:Y:S01]  /*0420*/  @!P2 IMAD R20, R10, UR5, RZ ;  /* 0x000000050a14ac24 */ /* 0x002fe2000f8e02ff */
[C---:B------:R-:W-:Y:S01]  /*0430*/  @!P3 IADD3 R15, P4, PT, R7.reuse, 0x20, RZ ;  /* 0x00000020070fb810 */ /* 0x040fe20007f9e0ff */
[----:B------:R-:W-:-:S04]  /*0440*/  @!P2 IMAD.WIDE.U32 R16, R7, R10, R16 ;  /* 0x0000000a0710a225 */ /* 0x000fc800078e0010 */
[----:B------:R-:W1:Y:S01]  /*0450*/  @!P3 LDC.64 R38, c[0x0][0x398] ;  /* 0x0000e600ff26bb82 */ /* 0x000e620000000a00 */
[----:B---3--:R-:W-:Y:S02]  /*0460*/  @!P2 IMAD R18, R8, UR5, RZ ;  /* 0x000000050812ac24 */ /* 0x008fe4000f8e02ff */
[----:B------:R-:W-:-:S04]  /*0470*/  @!P2 IMAD.WIDE.U32 R12, R7, R8, R12 ;  /* 0x00000008070ca225 */ /* 0x000fc800078e000c */
[C---:B------:R-:W-:Y:S01]  /*0480*/  @!P2 IMAD R21, R7.reuse, R9, R18 ;  /* 0x000000090715a224 */ /* 0x040fe200078e0212 */
[----:B------:R-:W3:Y:S01]  /*0490*/  @!P0 LDC.64 R36, c[0x0][0x398] ;  /* 0x0000e600ff248b82 */ /* 0x000ee20000000a00 */
[C---:B------:R-:W-:Y:S01]  /*04a0*/  @!P0 IADD3 R9, P5, PT, R7.reuse, 0x30, RZ ;  /* 0x0000003007098810 */ /* 0x040fe20007fbe0ff */
[----:B------:R-:W-:Y:S02]  /*04b0*/  @!P2 IMAD R31, R7, R11, R20 ;  /* 0x0000000b071fa224 */ /* 0x000fe400078e0214 */
[----:B------:R-:W-:Y:S01]  /*04c0*/  @!P3 IMAD.X R19, RZ, RZ, UR5, P4 ;  /* 0x00000005ff13be24 */ /* 0x000fe2000a0e06ff */
[----:B------:R-:W-:Y:S01]  /*04d0*/  @!P0 IADD3.X R11, PT, PT, RZ, UR5, RZ, P5, !PT ;  /* 0x00000005ff0b8c10 */ /* 0x000fe2000affe4ff */
[----:B------:R-:W-:Y:S01]  /*04e0*/  @!P2 IMAD.IADD R10, R13, 0x1, R21 ;  /* 0x000000010d0aa824 */ /* 0x000fe200078e0215 */
[C---:B0-----:R-:W-:Y:S01]  /*04f0*/  @!P2 LEA R44, P4, R12.reuse, R44, 0x1 ;  /* 0x0000002c0c2ca211 */ /* 0x041fe200078808ff */
[----:B------:R-:W0:Y:S01]  /*0500*/  @!P3 LDC.64 R46, c[0x0][0x380] ;  /* 0x0000e000ff2ebb82 */ /* 0x000e220000000a00 */
[----:B------:R-:W-:Y:S01]  /*0510*/  @!P3 IMAD.MOV.U32 R33, RZ, RZ, R29 ;  /* 0x000000ffff21b224 */ /* 0x000fe200078e001d */
[----:B------:R-:W-:Y:S01]  /*0520*/  @!P2 IADD3 R8, PT, PT, R17, R31, RZ ;  /* 0x0000001f1108a210 */ /* 0x000fe20007ffe0ff */
[----:B------:R-:W-:Y:S01]  /*0530*/  @!P3 IMAD.MOV.U32 R24, RZ, RZ, R26 ;  /* 0x000000ffff18b224 */ /* 0x000fe200078e001a */
[----:B------:R-:W-:-:S02]  /*0540*/  @!P2 LEA.HI.X R45, R12, R45, R10, 0x1, P4 ;  /* 0x0000002d0c2da211 */ /* 0x000fc400020f0c0a */
[----:B------:R-:W-:Y:S02]  /*0550*/  CS2R R12, SRZ ;  /* 0x00000000000c7805 */ /* 0x000fe4000001ff00 */
[C---:B--2---:R-:W-:Y:S01]  /*0560*/  @!P2 LEA R22, P5, R16.reuse, R22, 0x1 ;  /* 0x000000161016a211 */ /* 0x044fe200078a08ff */
[-C--:B-1----:R-:W-:Y:S01]  /*0570*/  @!P3 IMAD R14, R19, R38.reuse, RZ ;  /* 0x00000026130eb224 */ /* 0x082fe200078e02ff */
[----:B------:R-:W1:Y:S02]  /*0580*/  LDC.64 R34, c[0x0][0x3b8] ;  /* 0x0000ee00ff227b82 */ /* 0x000e640000000a00 */
[----:B------:R-:W-:Y:S01]  /*0590*/  @!P2 LEA.HI.X R23, R16, R23, R8, 0x1, P5 ;  /* 0x000000171017a211 */ /* 0x000fe200028f0c08 */
[----:B------:R-:W-:-:S04]  /*05a0*/  @!P3 IMAD.WIDE.U32 R32, R15, R38, R32 ;  /* 0x000000260f20b225 */ /* 0x000fc800078e0020 */
[----:B------:R-:W-:Y:S01]  /*05b0*/  @!P3 IMAD R39, R15, R39, R14 ;  /* 0x000000270f27b224 */ /* 0x000fe200078e020e */
[----:B------:R-:W-:Y:S01]  /*05c0*/  CS2R R14, SRZ ;  /* 0x00000000000e7805 */ /* 0x000fe2000001ff00 */
[-C--:B---3--:R-:W-:Y:S01]  /*05d0*/  @!P0 IMAD R10, R11, R36.reuse, RZ ;  /* 0x000000240b0a8224 */ /* 0x088fe200078e02ff */
[----:B------:R-:W2:Y:S01]  /*05e0*/  LDC.64 R30, c[0x0][0x3b8] ;  /* 0x0000ee00ff1e7b82 */ /* 0x000ea20000000a00 */
[----:B------:R-:W-:-:S03]  /*05f0*/  @!P0 IMAD.WIDE.U32 R28, R9, R36, R28 ;  /* 0x00000024091c8225 */ /* 0x000fc600078e001c */
[----:B------:R3:W4:Y:S01]  /*0600*/  @!P2 LDG.E.128 R12, desc[UR12][R22.64] ;  /* 0x0000000c160ca981 */ /* 0x000722000c1e1d00 */
[----:B------:R-:W-:Y:S01]  /*0610*/  @!P0 IMAD R37, R9, R37, R10 ;  /* 0x0000002509258224 */ /* 0x000fe200078e020a */
[----:B------:R-:W-:Y:S02]  /*0620*/  CS2R R8, SRZ ;  /* 0x0000000000087805 */ /* 0x000fe4000001ff00 */
[----:B------:R-:W-:Y:S01]  /*0630*/  CS2R R10, SRZ ;  /* 0x00000000000a7805 */ /* 0x000fe2000001ff00 */
[----:B------:R-:W2:Y:S01]  /*0640*/  @!P0 LDC.64 R42, c[0x0][0x380] ;  /* 0x0000e000ff2a8b82 */ /* 0x000ea20000000a00 */
[----:B------:R-:W-:-:S04]  /*0650*/  CS2R R16, SRZ ;  /* 0x0000000000107805 */ /* 0x000fc8000001ff00 */
[----:B------:R0:W4:Y:S01]  /*0660*/  @!P2 LDG.E.128 R8, desc[UR12][R44.64] ;  /* 0x0000000c2c08a981 */ /* 0x000122000c1e1d00 */
[C---:B------:R-:W-:Y:S02]  /*0670*/  @!P3 IADD3 R41, P2, PT, R7.reuse, 0x20, RZ ;  /* 0x000000200729b810 */ /* 0x040fe40007f5e0ff */
[----:B------:R-:W2:Y:S01]  /*0680*/  LDC.64 R48, c[0x0][0x3b0] ;  /* 0x0000ec00ff307b82 */ /* 0x000ea20000000a00 */
[----:B------:R-:W-:Y:S02]  /*0690*/  CS2R R18, SRZ ;  /* 0x0000000000127805 */ /* 0x000fe4000001ff00 */
[----:B------:R-:W-:Y:S02]  /*06a0*/  CS2R R20, SRZ ;  /* 0x0000000000147805 */ /* 0x000fe4000001ff00 */
[----:B---3--:R-:W-:Y:S01]  /*06b0*/  CS2R R22, SRZ ;  /* 0x0000000000167805 */ /* 0x008fe2000001ff00 */
[----:B------:R-:W-:Y:S02]  /*06c0*/  @!P3 IMAD.X R36, RZ, RZ, UR5, P2 ;  /* 0x00000005ff24be24 */ /* 0x000fe400090e06ff */
[----:B0-----:R-:W0:Y:S01]  /*06d0*/  LDC.64 R44, c[0x0][0x3b0] ;  /* 0x0000ec00ff2c7b82 */ /* 0x001e220000000a00 */
[----:B------:R-:W-:Y:S01]  /*06e0*/  @!P0 IADD3 R7, P2, PT, R7, 0x30, RZ ;  /* 0x0000003007078810 */ /* 0x000fe20007f5e0ff */
[----:B------:R-:W3:Y:S01]  /*06f0*/  @!P1 LDG.E.128 R16, desc[UR12][R52.64] ;  /* 0x0000000c34109981 */ /* 0x000ee2000c1e1d00 */
[----:B------:R-:W-:-:S03]  /*0700*/  @!P3 IADD3 R33, PT, PT, R33, R39, RZ ;  /* 0x000000272121b210 */ /* 0x000fc60007ffe0ff */
[----:B------:R2:W3:Y:S01]  /*0710*/  @!P1 LDG.E.128 R20, desc[UR12][R50.64] ;  /* 0x0000000c32149981 */ /* 0x0004e2000c1e1d00 */
[----:B------:R-:W-:Y:S01]  /*0720*/  @!P3 LEA R46, P1, R32, R46, 0x1 ;  /* 0x0000002e202eb211 */ /* 0x000fe200078208ff */
[----:B------:R-:W-:Y:S02]  /*0730*/  @!P0 IMAD.X R39, RZ, RZ, UR5, P2 ;  /* 0x00000005ff278e24 */ /* 0x000fe400090e06ff */
[----:B-1----:R-:W-:Y:S01]  /*0740*/  @!P3 IMAD R36, R36, R34, RZ ;  /* 0x000000222424b224 */ /* 0x002fe200078e02ff */
[----:B------:R-:W-:Y:S01]  /*0750*/  @!P3 LEA.HI.X R47, R32, R47, R33, 0x1, P1 ;  /* 0x0000002f202fb211 */ /* 0x000fe200008f0c21 */
[----:B--2---:R-:W-:Y:S02]  /*0760*/  @!P0 IMAD R32, R39, R30, RZ ;  /* 0x0000001e27208224 */ /* 0x004fe400078e02ff */
[C---:B------:R-:W-:Y:S02]  /*0770*/  @!P3 IMAD R35, R41.reuse, R35, R36 ;  /* 0x000000232923b224 */ /* 0x040fe400078e0224 */
[----:B------:R-:W-:Y:S01]  /*0780*/  @!P3 IMAD.WIDE.U32 R24, R41, R34, R24 ;  /* 0x000000222918b225 */ /* 0x000fe200078e0018 */
[----:B------:R-:W-:Y:S01]  /*0790*/  @!P0 IADD3 R37, PT, PT, R29, R37, RZ ;  /* 0x000000251d258210 */ /* 0x000fe20007ffe0ff */
[----:B------:R-:W1:Y:S01]  /*07a0*/  LDC.64 R50, c[0x0][0x400] ;  /* 0x00010000ff327b82 */ /* 0x000e620000000a00 */
[----:B------:R-:W-:Y:S01]  /*07b0*/  @!P0 LEA R42, P1, R28, R42, 0x1 ;  /* 0x0000002a1c2a8211 */ /* 0x000fe200078208ff */
[----:B------:R-:W-:-:S02]  /*07c0*/  @!P0 IMAD R31, R7, R31, R32 ;  /* 0x0000001f071f8224 */ /* 0x000fc400078e0220 */
[----:B------:R-:W-:Y:S01]  /*07d0*/  @!P0 IMAD.WIDE.U32 R32, R7, R30, R26 ;  /* 0x0000001e07208225 */ /* 0x000fe200078e001a */
[----:B------:R-:W-:-:S03]  /*07e0*/  @!P3 LEA R48, P2, R24, R48, 0x1 ;  /* 0x000000301830b211 */ /* 0x000fc600078408ff */
[----:B------:R-:W-:Y:S01]  /*07f0*/  @!P3 IMAD.IADD R35, R25, 0x1, R35 ;  /* 0x000000011923b824 */ /* 0x000fe200078e0223 */
[----:B------:R-:W-:Y:S02]  /*0800*/  @!P0 LEA.HI.X R43, R28, R43, R37, 0x1, P1 ;  /* 0x0000002b1c2b8211 */ /* 0x000fe400008f0c25 */
[----:B------:R-:W-:Y:S02]  /*0810*/  @!P0 IADD3 R7, PT, PT, R33, R31, RZ ;  /* 0x0000001f21078210 */ /* 0x000fe40007ffe0ff */
[----:B0-----:R-:W-:Y:S02]  /*0820*/  @!P0 LEA R44, P1, R32, R44, 0x1 ;  /* 0x0000002c202c8211 */ /* 0x001fe400078208ff */
[----:B------:R-:W-:Y:S02]  /*0830*/  CS2R R26, SRZ ;  /* 0x00000000001a7805 */ /* 0x000fe4000001ff00 */
        /* <DEDUP_REMOVED lines=9> */
[----:B------:R-:W2:Y:S04]  /*08d0*/  @!P3 LDG.E.128 R24, desc[UR12][R46.64] ;  /* 0x0000000c2e18b981 */ /* 0x000ea8000c1e1d00 */
[----:B------:R0:W2:Y:S04]  /*08e0*/  @!P3 LDG.E.128 R28, desc[UR12][R48.64] ;  /* 0x0000000c301cb981 */ /* 0x0000a8000c1e1d00 */
[----:B------:R1:W2:Y:S04]  /*08f0*/  @!P0 LDG.E.128 R32, desc[UR12][R42.64] ;  /* 0x0000000c2a208981 */ /* 0x0002a8000c1e1d00 */
[----:B------:R4:W2:Y:S01]  /*0900*/  @!P0 LDG.E.128 R36, desc[UR12][R44.64] ;  /* 0x0000000c2c248981 */ /* 0x0008a2000c1e1d00 */
[C---:B------:R-:W-:Y:S01]  /*0910*/  ISETP.GE.AND P0, PT, R0.reuse, UR10, PT ;  /* 0x0000000a00007c0c */ /* 0x040fe2000bf06270 */
[----:B0-----:R-:W0:Y:S03]  /*0920*/  LDC.64 R48, c[0x0][0x408] ;  /* 0x00010200ff307b82 */ /* 0x001e260000000a00 */
[----:B------:R-:W-:-:S13]  /*0930*/  ISETP.GT.U32.OR P0, PT, R0, 0x3f, P0 ;  /* 0x0000003f0000780c */ /* 0x000fda0000704470 */
[----:B------:R-:W0:Y:S01]  /*0940*/  @!P0 LDC.64 R46, c[0x0][0x3f8] ;  /* 0x0000fe00ff2e8b82 */ /* 0x000e220000000a00 */
[----:B------:R-:W-:Y:S01]  /*0950*/  @!P0 MOV R53, RZ ;  /* 0x000000ff00358202 */ /* 0x000fe20000000f00 */
[----:B------:R-:W-:-:S04]  /*0960*/  @!P0 VIADD R52, R0, UR6 ;  /* 0x0000000600348c36 */ /* 0x000fc80008000000 */
[----:B-1----:R-:W-:-:S04]  /*0970*/  @!P0 IMAD.WIDE.U32 R52, R50, UR14, R52 ;  /* 0x0000000e32348c25 */ /* 0x002fc8000f8e0034 */
[----:B------:R-:W-:Y:S02]  /*0980*/  @!P0 IMAD R53, R51, UR14, R53 ;  /* 0x0000000e33358c24 */ /* 0x000fe4000f8e0235 */
[----:B0-----:R-:W-:-:S04]  /*0990*/  @!P0 IMAD.WIDE.U32 R42, R4, R48, R52 ;  /* 0x00000030042a8225 */ /* 0x001fc800078e0034 */
[----:B------:R-:W-:Y:S02]  /*09a0*/  @!P0 IMAD R49, R4, R49, R43 ;  /* 0x0000003104318224 */ /* 0x000fe400078e022b */
[----:B------:R-:W-:Y:S01]  /*09b0*/  IMAD.MOV.U32 R48, RZ, RZ, 0x7f800000 ;  /* 0x7f800000ff307424 */ /* 0x000fe200078e00ff */
[----:B------:R-:W-:-:S04]  /*09c0*/  @!P0 LEA R46, P1, R42, R46, 0x2 ;  /* 0x0000002e2a2e8211 */ /* 0x000fc800078210ff */
[----:B------:R-:W-:-:S05]  /*09d0*/  @!P0 LEA.HI.X R47, R42, R47, R49, 0x2, P1 ;  /* 0x0000002f2a2f8211 */ /* 0x000fca00008f1431 */
[----:B------:R0:W5:Y:S01]  /*09e0*/  @!P0 LDG.E R48, desc[UR12][R46.64] ;  /* 0x0000000c2e308981 */ /* 0x000162000c1e1900 */
[----:B------:R-:W-:Y:S01]  /*09f0*/  ISETP.NE.AND P0, PT, R40, RZ, PT ;  /* 0x000000ff2800720c */ /* 0x000fe20003f05270 */
[----:B------:R-:W-:Y:S01]  /*0a00*/  BSSY.RECONVERGENT B0, `(.L_x_51) ;  /* 0x000009b000007945 */ /* 0x000fe20003800200 */
[C---:B----4-:R-:W-:Y:S02]  /*0a10*/  LOP3.LUT R45, R12.reuse, 0xffff0000, RZ, 0xc0, !PT ;  /* 0xffff00000c2d7812 */ /* 0x050fe400078ec0ff */
[----:B------:R-:W-:Y:S02]  /*0a20*/  SHF.L.U32 R44, R12, 0x10, RZ ;  /* 0x000000100c2c7819 */ /* 0x000fe400000006ff */
[C---:B------:R-:W-:Y:S02]  /*0a30*/  SHF.L.U32 R7, R8.reuse, 0x10, RZ ;  /* 0x0000001008077819 */ /* 0x040fe400000006ff */
[----:B------:R-:W-:Y:S01]  /*0a40*/  LOP3.LUT R8, R8, 0xffff0000, RZ, 0xc0, !PT ;  /* 0xffff000008087812 */ /* 0x000fe200078ec0ff */
[----:B0-----:R-:W-:Y:S01]  /*0a50*/  IMAD.U32 R47, R15, 0x10000, RZ ;  /* 0x000100000f2f7824 */ /* 0x001fe200078e00ff */
[----:B------:R-:W-:-:S02]  /*0a60*/  SHF.L.U32 R46, R14, 0x10, RZ ;  /* 0x000000100e2e7819 */ /* 0x000fc400000006ff */
[----:B------:R-:W-:Y:S01]  /*0a70*/  LOP3.LUT R50, R14, 0xffff0000, RZ, 0xc0, !PT ;  /* 0xffff00000e327812 */ /* 0x000fe200078ec0ff */
[----:B------:R-:W-:Y:S01]  /*0a80*/  FMUL.FTZ R8, R8, R45 ;  /* 0x0000002d08087220 */ /* 0x000fe20000410000 */
[----:B------:R-:W-:Y:S02]  /*0a90*/  LOP3.LUT R14, R15, 0xffff0000, RZ, 0xc0, !PT ;  /* 0xffff00000f0e7812 */ /* 0x000fe400078ec0ff */
[----:B---3--:R-:W-:Y:S02]  /*0aa0*/  LOP3.LUT R49, R16, 0xffff0000, RZ, 0xc0, !PT ;  /* 0xffff000010317812 */ /* 0x008fe400078ec0ff */
[C---:B------:R-:W-:Y:S01]  /*0ab0*/  LOP3.LUT R52, R20.reuse, 0xffff0000, RZ, 0xc0, !PT ;  /* 0xffff000014347812 */ /* 0x040fe200078ec0ff */
[----:B------:R-:W-:Y:S01]  /*0ac0*/  IMAD.U32 R15, R20, 0x10000, RZ ;  /* 0x00010000140f7824 */ /* 0x000fe200078e00ff */
[----:B------:R-:W-:Y:S01]  /*0ad0*/  SHF.L.U32 R16, R16, 0x10, RZ ;  /* 0x0000001010107819 */ /* 0x000fe200000006ff */
[----:B------:R-:W-:Y:S02]  /*0ae0*/  IMAD.U32 R41, R9, 0x10000, RZ ;  /* 0x0001000009297824 */ /* 0x000fe400078e00ff */
[----:B------:R-:W-:Y:S01]  /*0af0*/  FMUL.FTZ R49, R49, R52 ;  /* 0x0000003431317220 */ /* 0x000fe20000410000 */
[----:B------:R-:W-:-:S02]  /*0b00*/  IMAD.U32 R12, R13, 0x10000, RZ ;  /* 0x000100000d0c7824 */ /* 0x000fc400078e00ff */
        /* <DEDUP_REMOVED lines=12> */
[----:B------:R-:W-:Y:S01]  /*0bd0*/  IMAD.U32 R8, R22, 0x10000, RZ ;  /* 0x0001000016087824 */ /* 0x000fe200078e00ff */
[----:B------:R-:W-:Y:S01]  /*0be0*/  SHF.L.U32 R7, R18, 0x10, RZ ;  /* 0x0000001012077819 */ /* 0x000fe200000006ff */
[----:B------:R-:W-:Y:S01]  /*0bf0*/  FFMA.FTZ R12, R17, R12, R16 ;  /* 0x0000000c110c7223 */ /* 0x000fe20000010010 */
[----:B------:R-:W-:Y:S01]  /*0c00*/  LOP3.LUT R43, R10, 0xffff0000, RZ, 0xc0, !PT ;  /* 0xffff00000a2b7812 */ /* 0x000fe200078ec0ff */
[----:B------:R-:W-:-:S02]  /*0c10*/  FFMA.FTZ R42, R9, R46, R42 ;  /* 0x0000002e092a7223 */ /* 0x000fc4000001002a */
[----:B------:R-:W-:Y:S01]  /*0c20*/  FFMA.FTZ R13, R7, R8, R12 ;  /* 0x00000008070d7223 */ /* 0x000fe2000001000c */
[C---:B------:R-:W-:Y:S01]  /*0c30*/  IMAD.U32 R7, R23.reuse, 0x10000, RZ ;  /* 0x0001000017077824 */ /* 0x040fe200078e00ff */
[----:B------:R-:W-:Y:S01]  /*0c40*/  LOP3.LUT R8, R23, 0xffff0000, RZ, 0xc0, !PT ;  /* 0xffff000017087812 */ /* 0x000fe200078ec0ff */
[----:B------:R-:W-:Y:S01]  /*0c50*/  FFMA.FTZ R43, R43, R50, R42 ;  /* 0x000000322b2b7223 */ /* 0x000fe2000001002a */
[C---:B--2---:R-:W-:Y:S02]  /*0c60*/  SHF.L.U32 R17, R24.reuse, 0x10, RZ ;  /* 0x0000001018117819 */ /* 0x044fe400000006ff */
[----:B------:R-:W-:Y:S02]  /*0c70*/  LOP3.LUT R24, R24, 0xffff0000, RZ, 0xc0, !PT ;  /* 0xffff000018187812 */ /* 0x000fe400078ec0ff */
[C---:B------:R-:W-:Y:S02]  /*0c80*/  LOP3.LUT R23, R28.reuse, 0xffff0000, RZ, 0xc0, !PT ;  /* 0xffff00001c177812 */ /* 0x040fe400078ec0ff */
[----:B------:R-:W-:-:S02]  /*0c90*/  SHF.L.U32 R42, R28, 0x10, RZ ;  /* 0x000000101c2a7819 */ /* 0x000fc400000006ff */
[----:B------:R-:W-:Y:S01]  /*0ca0*/  LOP3.LUT R21, R32, 0xffff0000, RZ, 0xc0, !PT ;  /* 0xffff000020157812 */ /* 0x000fe200078ec0ff */
[----:B------:R-:W-:Y:S01]  /*0cb0*/  FMUL.FTZ R24, R24, R23 ;  /* 0x0000001718187220 */ /* 0x000fe20000410000 */
[C---:B------:R-:W-:Y:S01]  /*0cc0*/  LOP3.LUT R28, R36.reuse, 0xffff0000, RZ, 0xc0, !PT ;  /* 0xffff0000241c7812 */ /* 0x040fe200078ec0ff */
[----:B------:R-:W-:Y:S01]  /*0cd0*/  IMAD.U32 R23, R36, 0x10000, RZ ;  /* 0x0001000024177824 */ /* 0x000fe200078e00ff */
[----:B------:R-:W-:Y:S02]  /*0ce0*/  LOP3.LUT R18, R18, 0xffff0000, RZ, 0xc0, !PT ;  /* 0xffff000012127812 */ /* 0x000fe400078ec0ff */
[----:B------:R-:W-:Y:S01]  /*0cf0*/  LOP3.LUT R9, R22, 0xffff0000, RZ, 0xc0, !PT ;  /* 0xffff000016097812 */ /* 0x000fe200078ec0ff */
[----:B------:R-:W-:Y:S01]  /*0d00*/  FMUL.FTZ R21, R21, R28 ;  /* 0x0000001c15157220 */ /* 0x000fe20000410000 */
[----:B------:R-:W-:Y:S01]  /*0d10*/  SHF.L.U32 R32, R32, 0x10, RZ ;  /* 0x0000001020207819 */ /* 0x000fe200000006ff */
[----:B------:R-:W-:Y:S02]  /*0d20*/  IMAD.U32 R15, R25, 0x10000, RZ ;  /* 0x00010000190f7824 */ /* 0x000fe400078e00ff */
[----:B------:R-:W-:Y:S01]  /*0d30*/  FFMA.FTZ R42, R17, R42, R24 ;  /* 0x0000002a112a7223 */ /* 0x000fe20000010018 */
[----:B------:R-:W-:Y:S01]  /*0d40*/  IMAD.U32 R44, R29, 0x10000, RZ ;  /* 0x000100001d2c7824 */ /* 0x000fe200078e00ff */
[----:B------:R-:W-:Y:S01]  /*0d50*/  SHF.L.U32 R12, R19, 0x10, RZ ;  /* 0x00000010130c7819 */ /* 0x000fe200000006ff */
[----:B------:R-:W-:Y:S01]  /*0d60*/  FFMA.FTZ R9, R18, R9, R13 ;  /* 0x0000000912097223 */ /* 0x000fe2000001000d */
[----:B------:R-:W-:Y:S01]  /*0d70*/  SHF.L.U32 R17, R33, 0x10, RZ ;  /* 0x0000001021117819 */ /* 0x000fe200000006ff */
[----:B------:R-:W-:-:S02]  /*0d80*/  IMAD.U32 R24, R37, 0x10000, RZ ;  /* 0x0001000025187824 */ /* 0x000fc400078e00ff */
[----:B------:R-:W-:Y:S01]  /*0d90*/  FFMA.FTZ R32, R32, R23, R21 ;  /* 0x0000001720207223 */ /* 0x000fe20000010015 */
[----:B------:R-:W-:Y:S01]  /*0da0*/  LOP3.LUT R25, R25, 0xffff0000, RZ, 0xc0, !PT ;  /* 0xffff000019197812 */ /* 0x000fe200078ec0ff */
[----:B------:R-:W-:Y:S01]  /*0db0*/  FFMA.FTZ R42, R15, R44, R42 ;  /* 0x0000002c0f2a7223 */ /* 0x000fe2000001002a */
[----:B------:R-:W-:Y:S01]  /*0dc0*/  LOP3.LUT R22, R29, 0xffff0000, RZ, 0xc0, !PT ;  /* 0xffff00001d167812 */ /* 0x000fe200078ec0ff */
[----:B------:R-:W-:Y:S01]  /*0dd0*/  FFMA.FTZ R12, R12, R7, R9 ;  /* 0x000000070c0c7223 */ /* 0x000fe20000010009 */
[----:B------:R-:W-:Y:S01]  /*0de0*/  LOP3.LUT R33, R33, 0xffff0000, RZ, 0xc0, !PT ;  /* 0xffff000021217812 */ /* 0x000fe200078ec0ff */
[----:B------:R-:W-:Y:S01]  /*0df0*/  FFMA.FTZ R24, R17, R24, R32 ;  /* 0x0000001811187223 */ /* 0x000fe20000010020 */
        /* <DEDUP_REMOVED lines=11> */
[----:B------:R-:W-:-:S02]  /*0eb0*/  LOP3.LUT R34, R34, 0xffff0000, RZ, 0xc0, !PT ;  /* 0xffff000022227812 */ /* 0x000fc400078ec0ff */
[----:B------:R-:W-:Y:S01]  /*0ec0*/  LOP3.LUT R17, R38, 0xffff0000, RZ, 0xc0, !PT ;  /* 0xffff000026117812 */ /* 0x000fe200078ec0ff */
[----:B------:R-:W-:Y:S02]  /*0ed0*/  IMAD.U32 R7, R27, 0x10000, RZ ;  /* 0x000100001b077824 */ /* 0x000fe400078e00ff */
[----:B------:R-:W-:Y:S01]  /*0ee0*/  FFMA.FTZ R26, R26, R13, R9 ;  /* 0x0000000d1a1a7223 */ /* 0x000fe20000010009 */
[----:B------:R-:W-:Y:S01]  /*0ef0*/  IMAD.U32 R18, R31, 0x10000, RZ ;  /* 0x000100001f127824 */ /* 0x000fe200078e00ff */
[----:B------:R-:W-:Y:S01]  /*0f00*/  SHF.L.U32 R9, R35, 0x10, RZ ;  /* 0x0000001023097819 */ /* 0x000fe200000006ff */
[----:B------:R-:W-:Y:S02]  /*0f10*/  IMAD.U32 R10, R11, 0x10000, RZ ;  /* 0x000100000b0a7824 */ /* 0x000fe400078e00ff */
[----:B------:R-:W-:Y:S01]  /*0f20*/  FFMA.FTZ R34, R34, R17, R15 ;  /* 0x0000001122227223 */ /* 0x000fe2000001000f */
[----:B------:R-:W-:Y:S02]  /*0f30*/  IMAD.U32 R20, R39, 0x10000, RZ ;  /* 0x0001000027147824 */ /* 0x000fe400078e00ff */
[----:B------:R-:W-:Y:S01]  /*0f40*/  FFMA.FTZ R26, R7, R18, R26 ;  /* 0x00000012071a7223 */ /* 0x000fe2000001001a */
[----:B------:R-:W-:Y:S01]  /*0f50*/  LOP3.LUT R11, R11, 0xffff0000, RZ, 0xc0, !PT ;  /* 0xffff00000b0b7812 */ /* 0x000fe200078ec0ff */
[----:B------:R-:W-:Y:S01]  /*0f60*/  FFMA.FTZ R10, R10, R47, R43 ;  /* 0x0000002f0a0a7223 */ /* 0x000fe2000001002b */
[----:B------:R-:W-:Y:S01]  /*0f70*/  LOP3.LUT R19, R19, 0xffff0000, RZ, 0xc0, !PT ;  /* 0xffff000013137812 */ /* 0x000fe200078ec0ff */
[----:B------:R-:W-:Y:S01]  /*0f80*/  FFMA.FTZ R20, R9, R20, R34 ;  /* 0x0000001409147223 */ /* 0x000fe20000010022 */
[----:B------:R-:W-:-:S02]  /*0f90*/  LOP3.LUT R27, R27, 0xffff0000, RZ, 0xc0, !PT ;  /* 0xffff00001b1b7812 */ /* 0x000fc400078ec0ff */
[----:B------:R-:W-:Y:S02]  /*0fa0*/  LOP3.LUT R16, R31, 0xffff0000, RZ, 0xc0, !PT ;  /* 0xffff00001f107812 */ /* 0x000fe400078ec0ff */
[----:B------:R-:W-:Y:S02]  /*0fb0*/  LOP3.LUT R35, R35, 0xffff0000, RZ, 0xc0, !PT ;  /* 0xffff000023237812 */ /* 0x000fe400078ec0ff */
[----:B------:R-:W-:Y:S01]  /*0fc0*/  LOP3.LUT R18, R39, 0xffff0000, RZ, 0xc0, !PT ;  /* 0xffff000027127812 */ /* 0x000fe200078ec0ff */
[----:B------:R-:W-:Y:S01]  /*0fd0*/  FFMA.FTZ R10, R11, R14, R10 ;  /* 0x0000000e0b0a7223 */ /* 0x000fe2000001000a */
[----:B------:R-:W-:Y:S01]  /*0fe0*/  FFMA.FTZ R12, R19, R8, R12 ;  /* 0x00000008130c7223 */ /* 0x000fe2000001000c */
[----:B------:R-:W-:Y:S02]  /*0ff0*/  FFMA.FTZ R16, R27, R16, R26 ;  /* 0x000000101b107223 */ /* 0x000fe4000001001a */
[----:B------:R-:W-:Y:S01]  /*1000*/  FFMA.FTZ R20, R35, R18, R20 ;  /* 0x0000001223147223 */ /* 0x000fe20000010014 */
[----:B------:R-:W0:Y:S04]  /*1010*/  SHFL.BFLY PT, R7, R10, 0x8, 0x1f ;  /* 0x0d001f000a077f89 */ /* 0x000e2800000e0000 */
[----:B------:R-:W1:Y:S04]  /*1020*/  SHFL.BFLY PT, R9, R12, 0x8, 0x1f ;  /* 0x0d001f000c097f89 */ /* 0x000e6800000e0000 */
[----:B------:R-:W2:Y:S04]  /*1030*/  SHFL.BFLY PT, R13, R16, 0x8, 0x1f ;  /* 0x0d001f00100d7f89 */ /* 0x000ea800000e0000 */
[----:B------:R-:W3:Y:S01]  /*1040*/  SHFL.BFLY PT, R17, R20, 0x8, 0x1f ;  /* 0x0d001f0014117f89 */ /* 0x000ee200000e0000 */
[----:B0-----:R-:W-:Y:S01]  /*1050*/  FADD.FTZ R7, R10, R7 ;  /* 0x000000070a077221 */ /* 0x001fe20000010000 */
[----:B-1----:R-:W-:Y:S01]  /*1060*/  FADD.FTZ R11, R12, R9 ;  /* 0x000000090c0b7221 */ /* 0x002fe20000010000 */
[----:B--2---:R-:W-:Y:S01]  /*1070*/  FADD.FTZ R15, R16, R13 ;  /* 0x0000000d100f7221 */ /* 0x004fe20000010000 */
[----:B---3--:R-:W-:-:S02]  /*1080*/  FADD.FTZ R19, R20, R17 ;  /* 0x0000001114137221 */ /* 0x008fc40000010000 */
        /* <DEDUP_REMOVED lines=23> */
[----:B---3--:R-:W-:Y:S01]  /*1200*/  FADD.FTZ R15, R7, R8 ;  /* 0x00000008070f7221 */ /* 0x008fe20000010000 */
[----:B------:R-:W-:Y:S06]  /*1210*/  @P0 BRA `(.L_x_52) ;  /* 0x0000000000640947 */ /* 0x000fec0003800000 */
[----:B------:R-:W0:Y:S01]  /*1220*/  LDCU.64 UR8, c[0x0][0x3e8] ;  /* 0x00007d00ff0877ac */ /* 0x000e220008000a00 */
[----:B------:R-:W1:Y:S01]  /*1230*/  LDC.64 R10, c[0x0][0x3f0] ;  /* 0x0000fc00ff0a7b82 */ /* 0x000e620000000a00 */
[----:B------:R-:W-:Y:S01]  /*1240*/  ISETP.GE.AND P0, PT, R6, UR10, PT ;  /* 0x0000000a06007c0c */ /* 0x000fe2000bf06270 */
[----:B------:R-:W-:Y:S01]  /*1250*/  UMOV UR4, UR6 ;  /* 0x0000000600047c82 */ /* 0x000fe20008000000 */
[----:B------:R-:W-:Y:S01]  /*1260*/  UMOV UR5, URZ ;  /* 0x000000ff00057c82 */ /* 0x000fe20008000000 */
[----:B------:R-:W2:Y:S01]  /*1270*/  LDCU.64 UR16, c[0x0][0x3d0] ;  /* 0x00007a00ff1077ac */ /* 0x000ea20008000a00 */
[----:B------:R-:W-:Y:S02]  /*1280*/  ISETP.GE.AND P3, PT, R2, UR10, PT ;  /* 0x0000000a02007c0c */ /* 0x000fe4000bf66270 */
[----:B------:R-:W-:Y:S02]  /*1290*/  ISETP.GE.AND P2, PT, R3, UR10, PT ;  /* 0x0000000a03007c0c */ /* 0x000fe4000bf46270 */
[----:B------:R-:W-:Y:S01]  /*12a0*/  FSEL R3, R14, RZ, !P3 ;  /* 0x000000ff0e037208 */ /* 0x000fe20005800000 */
[----:B0-----:R-:W-:-:S04]  /*12b0*/  UIMAD.WIDE.U32 UR4, UR14, UR8, UR4 ;  /* 0x000000080e0472a5 */ /* 0x001fc8000f8e0004 */
[----:B------:R-:W-:-:S06]  /*12c0*/  UIMAD UR5, UR14, UR9, UR5 ;  /* 0x000000090e0572a4 */ /* 0x000fcc000f8e0205 */
[----:B-1----:R-:W-:-:S04]  /*12d0*/  IMAD.WIDE.U32 R8, R4, R10, UR4 ;  /* 0x0000000404087e25 */ /* 0x002fc8000f8e000a */
[----:B------:R-:W-:Y:S01]  /*12e0*/  IMAD R7, R4, R11, R9 ;  /* 0x0000000b04077224 */ /* 0x000fe200078e0209 */
[----:B------:R-:W-:Y:S02]  /*12f0*/  IADD3 R8, P1, PT, R2, R8, RZ ;  /* 0x0000000802087210 */ /* 0x000fe40007f3e0ff */
[----:B------:R-:W-:Y:S02]  /*1300*/  FSEL R11, R15, RZ, !P0 ;  /* 0x000000ff0f0b7208 */ /* 0x000fe40004000000 */
[----:B------:R-:W-:Y:S02]  /*1310*/  IADD3.X R7, PT, PT, RZ, R7, RZ, P1, !PT ;  /* 0x00000007ff077210 */ /* 0x000fe40000ffe4ff */
[C---:B--2---:R-:W-:Y:S02]  /*1320*/  LEA R6, P4, R8.reuse, UR16, 0x2 ;  /* 0x0000001008067c11 */ /* 0x044fe4000f8810ff */
[----:B------:R-:W-:Y:S02]  /*1330*/  ISETP.GE.AND P1, PT, R5, UR10, PT ;  /* 0x0000000a05007c0c */ /* 0x000fe4000bf26270 */
[----:B------:R-:W-:-:S02]  /*1340*/  LEA.HI.X R7, R8, UR17, R7, 0x2, P4 ;  /* 0x0000001108077c11 */ /* 0x000fc4000a0f1407 */
[----:B------:R-:W-:Y:S02]  /*1350*/  FSEL R5, R12, RZ, !P2 ;  /* 0x000000ff0c057208 */ /* 0x000fe40005000000 */
[----:B------:R-:W-:Y:S01]  /*1360*/  FSEL R9, R16, RZ, !P1 ;  /* 0x000000ff10097208 */ /* 0x000fe20004800000 */
[----:B------:R0:W-:Y:S04]  /*1370*/  STG.E desc[UR12][R6.64], R3 ;  /* 0x0000000306007986 */ /* 0x0001e8000c10190c */
[----:B------:R0:W-:Y:S04]  /*1380*/  STG.E desc[UR12][R6.64+0x40], R5 ;  /* 0x0000400506007986 */ /* 0x0001e8000c10190c */
[----:B------:R0:W-:Y:S04]  /*1390*/  STG.E desc[UR12][R6.64+0x80], R9 ;  /* 0x0000800906007986 */ /* 0x0001e8000c10190c */
[----:B------:R0:W-:Y:S02]  /*13a0*/  STG.E desc[UR12][R6.64+0xc0], R11 ;  /* 0x0000c00b06007986 */ /* 0x0001e4000c10190c */
.L_x_52:
[----:B------:R-:W-:Y:S05]  /*13b0*/  BSYNC.RECONVERGENT B0 ;  /* 0x0000000000007941 */ /* 0x000fea0003800200 */
.L_x_51:
[----:B------:R-:W-:Y:S01]  /*13c0*/  UIADD3 UR4, UPT, UPT, UR7, 0x3f, URZ ;  /* 0x0000003f07047890 */ /* 0x000fe2000fffe0ff */
[----:B0-----:R-:W0:Y:S01]  /*13d0*/  LDC.64 R10, c[0x0][0x440] ;  /* 0x00011000ff0a7b82 */ /* 0x001e220000000a00 */
[----:B------:R-:W-:Y:S02]  /*13e0*/  BSSY.RECONVERGENT B0, `(.L_x_53) ;  /* 0x0000019000007945 */ /* 0x000fe40003800200 */
[----:B------:R-:W-:-:S04]  /*13f0*/  USHF.R.S32.HI UR5, URZ, 0x1f, UR4 ;  /* 0x0000001fff057899 */ /* 0x000fc80008011404 */
[----:B------:R-:W-:Y:S01]  /*1400*/  ULEA.HI UR5, UR5, UR4, URZ, 0x6 ;  /* 0x0000000405057291 */ /* 0x000fe2000f8f30ff */
[----:B------:R-:W1:Y:S03]  /*1410*/  LDC.64 R12, c[0x0][0x448] ;  /* 0x00011200ff0c7b82 */ /* 0x000e660000000a00 */
[----:B------:R-:W-:-:S04]  /*1420*/  ULOP3.LUT UR5, UR5, 0xffffffc0, URZ, 0xc0, !UPT ;  /* 0xffffffc005057892 */ /* 0x000fc8000f8ec0ff */
[----:B------:R-:W-:-:S04]  /*1430*/  UIADD3 UR5, UPT, UPT, UR6, UR4, -UR5 ;  /* 0x0000000406057290 */ /* 0x000fc8000fffe805 */
[----:B------:R-:W-:-:S06]  /*1440*/  UIADD3 UR5, UPT, UPT, UR4, -UR5, URZ ;  /* 0x8000000504057290 */ /* 0x000fcc000fffe0ff */
[----:B------:R-:W-:-:S04]  /*1450*/  ISETP.GE.AND P0, PT, R0, UR5, PT ;  /* 0x0000000500007c0c */ /* 0x000fc8000bf06270 */
[----:B------:R-:W-:-:S13]  /*1460*/  ISETP.GT.U32.OR P0, PT, R0, 0x3f, P0 ;  /* 0x0000003f0000780c */ /* 0x000fda0000704470 */
[----:B------:R-:W-:Y:S05]  /*1470*/  @P0 BRA `(.L_x_54) ;  /* 0x00000000003c0947 */ /* 0x000fea0003800000 */
[----:B------:R-:W2:Y:S01]  /*1480*/  LDC.64 R6, c[0x0][0x418] ;  /* 0x00010600ff067b82 */ /* 0x000ea20000000a00 */
[----:B------:R-:W3:Y:S01]  /*1490*/  LDCU.64 UR4, c[0x0][0x420] ;  /* 0x00008400ff0477ac */ /* 0x000ee20008000a00 */
[----:B------:R-:W-:Y:S02]  /*14a0*/  HFMA2 R3, -RZ, RZ, 0, 0 ;  /* 0x00000000ff037431 */ /* 0x000fe400000001ff */
[----:B------:R-:W-:Y:S02]  /*14b0*/  VIADD R2, R0, UR6 ;  /* 0x0000000600027c36 */ /* 0x000fe40008000000 */
[C---:B-----5:R-:W-:Y:S01]  /*14c0*/  FMUL.FTZ R5, R48.reuse, 1.4426950216293334961 ;  /* 0x3fb8aa3b30057820 */ /* 0x060fe20000410000 */
[----:B------:R-:W-:Y:S01]  /*14d0*/  FSETP.NEU.FTZ.AND P0, PT, R48, -INF , PT ;  /* 0xff8000003000780b */ /* 0x000fe20003f1d000 */
[----:B------:R-:W4:Y:S03]  /*14e0*/  LDC.64 R8, c[0x0][0x410] ;  /* 0x00010400ff087b82 */ /* 0x000f260000000a00 */
[----:B------:R-:W-:Y:S01]  /*14f0*/  FSEL R5, R5, RZ, P0 ;  /* 0x000000ff05057208 */ /* 0x000fe20000000000 */
[----:B--2---:R-:W-:-:S04]  /*1500*/  IMAD.WIDE.U32 R2, R6, UR14, R2 ;  /* 0x0000000e06027c25 */ /* 0x004fc8000f8e0002 */
[----:B------:R-:W-:Y:S02]  /*1510*/  IMAD R3, R7, UR14, R3 ;  /* 0x0000000e07037c24 */ /* 0x000fe4000f8e0203 */
[----:B---3--:R-:W-:-:S04]  /*1520*/  IMAD.WIDE.U32 R2, R4, UR4, R2 ;  /* 0x0000000404027c25 */ /* 0x008fc8000f8e0002 */
[----:B------:R-:W-:Y:S01]  /*1530*/  IMAD R3, R4, UR5, R3 ;  /* 0x0000000504037c24 */ /* 0x000fe2000f8e0203 */
[----:B----4-:R-:W-:-:S04]  /*1540*/  LEA R6, P1, R2, R8, 0x2 ;  /* 0x0000000802067211 */ /* 0x010fc800078210ff */
[----:B------:R-:W-:-:S05]  /*1550*/  LEA.HI.X R7, R2, R9, R3, 0x2, P1 ;  /* 0x0000000902077211 */ /* 0x000fca00008f1403 */
[----:B------:R2:W-:Y:S04]  /*1560*/  STG.E desc[UR12][R6.64], R5 ;  /* 0x0000000506007986 */ /* 0x0005e8000c10190c */
.L_x_54:
[----:B------:R-:W-:Y:S05]  /*1570*/  BSYNC.RECONVERGENT B0 ;  /* 0x0000000000007941 */ /* 0x000fea0003800200 */
.L_x_53:
[----:B------:R-:W-:Y:S01]  /*1580*/  USHF.L.U32 UR4, UR11, 0xd, URZ ;  /* 0x0000000d0b047899 */ /* 0x000fe200080006ff */
[----:B------:R-:W-:Y:S01]  /*1590*/  IMAD.SHL.U32 R2, R0, 0x4, RZ ;  /* 0x0000000400027824 */ /* 0x000fe200078e00ff */
[----:B------:R-:W3:Y:S01]  /*15a0*/  LDCU.64 UR8, c[0x0][0x458] ;  /* 0x00008b00ff0877ac */ /* 0x000ee20008000a00 */
[----:B------:R-:W-:-:S03]  /*15b0*/  MOV R3, RZ ;  /* 0x000000ff00037202 */ /* 0x000fc60000000f00 */
[----:B------:R-:W-:-:S05]  /*15c0*/  LOP3.LUT R2, R2, UR4, RZ, 0xfc, !PT ;  /* 0x0000000402027c12 */ /* 0x000fca000f8efcff */
[----:B------:R-:W2:Y:S01]  /*15d0*/  LDCU.64 UR4, c[0x0][0x428] ;  /* 0x00008500ff0477ac */ /* 0x000ea20008000a00 */
[----:B0-----:R-:W-:-:S04]  /*15e0*/  IMAD.WIDE.U32 R2, R10, UR14, R2 ;  /* 0x0000000e0a027c25 */ /* 0x001fc8000f8e0002 */
[----:B------:R-:W-:Y:S01]  /*15f0*/  IMAD R3, R11, UR14, R3 ;  /* 0x0000000e0b037c24 */ /* 0x000fe2000f8e0203 */
[----:B---3--:R-:W-:Y:S01]  /*1600*/  ISETP.NE.U32.AND P0, PT, RZ, UR8, PT ;  /* 0x00000008ff007c0c */ /* 0x008fe2000bf05070 */
[----:B-1----:R-:W-:-:S03]  /*1610*/  IMAD.WIDE.U32 R2, R4, R12, R2 ;  /* 0x0000000c04027225 */ /* 0x002fc600078e0002 */
[----:B------:R-:W-:Y:S01]  /*1620*/  ISETP.NE.AND.EX P0, PT, RZ, UR9, PT, P0 ;  /* 0x00000009ff007c0c */ /* 0x000fe2000bf05300 */
[----:B------:R-:W-:-:S03]  /*1630*/  IMAD R3, R4, R13, R3 ;  /* 0x0000000d04037224 */ /* 0x000fc600078e0203 */
[----:B------:R-:W-:Y:S02]  /*1640*/  ISETP.NE.OR P0, PT, R0, RZ, !P0 ;  /* 0x000000ff0000720c */ /* 0x000fe40004705670 */
[----:B--2---:R-:W-:-:S04]  /*1650*/  LEA R6, P1, R2, UR4, 0x2 ;  /* 0x0000000402067c11 */ /* 0x004fc8000f8210ff */
        /* <DEDUP_REMOVED lines=11> */
[----:B0-----:R-:W0:Y:S08]  /*1710*/  LDC R7, c[0x0][0x390] ;  /* 0x0000e400ff077b82 */ /* 0x001e300000000800 */
[----:B------:R-:W2:Y:S01]  /*1720*/  LDC.64 R2, c[0x0][0x458] ;  /* 0x00011600ff027b82 */ /* 0x000ea20000000a00 */
[----:B-1----:R-:W-:-:S04]  /*1730*/  IMAD R4, R5, UR11, R4 ;  /* 0x0000000b05047c24 */ /* 0x002fc8000f8e0204 */
[----:B0-----:R-:W-:-:S04]  /*1740*/  IMAD R5, R4, R7, UR14 ;  /* 0x0000000e04057e24 */ /* 0x001fc8000f8e0207 */
[----:B--2---:R-:W-:-:S05]  /*1750*/  IMAD.WIDE R2, R5, 0x4, R2 ;  /* 0x0000000405027825 */ /* 0x004fca00078e0202 */
[----:B------:R-:W-:Y:S01]  /*1760*/  STG.E desc[UR12][R2.64], RZ ;  /* 0x000000ff02007986 */ /* 0x000fe2000c10190c */
[----:B------:R-:W-:Y:S05]  /*1770*/  EXIT ;  /* 0x000000000000794d */ /* 0x000fea0003800000 */
.L_x_55:
        /* <DEDUP_REMOVED lines=16> */
.L_x_130:


//--------------------- .text._ZN7cutlass13device_kernelIN5flash11enable_sm90INS1_16FlashAttnBwdSm90INS1_25CollectiveMainloopBwdSm90ILi2ELi2ELi2EN4cute5tupleIJNS5_1CILi1EEES8_S8_EEENS6_IJNS7_ILi64EEENS7_ILi128EEESB_EEENS_10bfloat16_tEfNS_4arch4Sm90ELb1ELb0ELb0ELb1ELb0ELb1ELb0ELb0ELi2ELi1ELi2ELi1ELb0EEENS1_21CollectiveEpilogueBwdISC_SD_SF_Li256ELb1ELb0ELi1EEENS1_25SingleTileBwdLPTSchedulerILb1ELi128ELb0EEEEEEEEEvNT_6ParamsE --------------------------
	.section	.text._ZN7cutlass13device_kernelIN5flash11enable_sm90INS1_16FlashAttnBwdSm90INS1_25CollectiveMainloopBwdSm90ILi2ELi2ELi2EN4cute5tupleIJNS5_1CILi1EEES8_S8_EEENS6_IJNS7_ILi64EEENS7_ILi128EEESB_EEENS_10bfloat16_tEfNS_4arch4Sm90ELb1ELb0ELb0ELb1ELb0ELb1ELb0ELb0ELi2ELi1ELi2ELi1ELb0EEENS1_21CollectiveEpilogueBwdISC_SD_SF_Li256ELb1ELb0ELi1EEENS1_25SingleTileBwdLPTSchedulerILb1ELi128ELb0EEEEEEEEEvNT_6ParamsE,"ax",@progbits
	.align	128
.text._ZN7cutlass13device_kernelIN5flash11enable_sm90INS1_16FlashAttnBwdSm90INS1_25CollectiveMainloopBwdSm90ILi2ELi2ELi2EN4cute5tupleIJNS5_1CILi1EEES8_S8_EEENS6_IJNS7_ILi64EEENS7_ILi128EEESB_EEENS_10bfloat16_tEfNS_4arch4Sm90ELb1ELb0ELb0ELb1ELb0ELb1ELb0ELb0ELi2ELi1ELi2ELi1ELb0EEENS1_21CollectiveEpilogueBwdISC_SD_SF_Li256ELb1ELb0ELi1EEENS1_25SingleTileBwdLPTSchedulerILb1ELi128ELb0EEEEEEEEEvNT_6ParamsE:
        .type           _ZN7cutlass13device_kernelIN5flash11enable_sm90INS1_16FlashAttnBwdSm90INS1_25CollectiveMainloopBwdSm90ILi2ELi2ELi2EN4cute5tupleIJNS5_1CILi1EEES8_S8_EEENS6_IJNS7_ILi64EEENS7_ILi128EEESB_EEENS_10bfloat16_tEfNS_4arch4Sm90ELb1ELb0ELb0ELb1ELb0ELb1ELb0ELb0ELi2ELi1ELi2ELi1ELb0EEENS1_21CollectiveEpilogueBwdISC_SD_SF_Li256ELb1ELb0ELi1EEENS1_25SingleTileBwdLPTSchedulerILb1ELi128ELb0EEEEEEEEEvNT_6ParamsE,@function
        .size           _ZN7cutlass13device_kernelIN5flash11enable_sm90INS1_16FlashAttnBwdSm90INS1_25CollectiveMainloopBwdSm90ILi2ELi2ELi2EN4cute5tupleIJNS5_1CILi1EEES8_S8_EEENS6_IJNS7_ILi64EEENS7_ILi128EEESB_EEENS_10bfloat16_tEfNS_4arch4Sm90ELb1ELb0ELb0ELb1ELb0ELb1ELb0ELb0ELi2ELi1ELi2ELi1ELb0EEENS1_21CollectiveEpilogueBwdISC_SD_SF_Li256ELb1ELb0ELi1EEENS1_25SingleTileBwdLPTSchedulerILb1ELi128ELb0EEEEEEEEEvNT_6ParamsE,(.L_x_131 - _ZN7cutlass13device_kernelIN5flash11enable_sm90INS1_16FlashAttnBwdSm90INS1_25CollectiveMainloopBwdSm90ILi2ELi2ELi2EN4cute5tupleIJNS5_1CILi1EEES8_S8_EEENS6_IJNS7_ILi64EEENS7_ILi128EEESB_EEENS_10bfloat16_tEfNS_4arch4Sm90ELb1ELb0ELb0ELb1ELb0ELb1ELb0ELb0ELi2ELi1ELi2ELi1ELb0EEENS1_21CollectiveEpilogueBwdISC_SD_SF_Li256ELb1ELb0ELi1EEENS1_25SingleTileBwdLPTSchedulerILb1ELi128ELb0EEEEEEEEEvNT_6ParamsE)
        .other          _ZN7cutlass13device_kernelIN5flash11enable_sm90INS1_16FlashAttnBwdSm90INS1_25CollectiveMainloopBwdSm90ILi2ELi2ELi2EN4cute5tupleIJNS5_1CILi1EEES8_S8_EEENS6_IJNS7_ILi64EEENS7_ILi128EEESB_EEENS_10bfloat16_tEfNS_4arch4Sm90ELb1ELb0ELb0ELb1ELb0ELb1ELb0ELb0ELi2ELi1ELi2ELi1ELb0EEENS1_21CollectiveEpilogueBwdISC_SD_SF_Li256ELb1ELb0ELi1EEENS1_25SingleTileBwdLPTSchedulerILb1ELi128ELb0EEEEEEEEEvNT_6ParamsE,@"STO_CUDA_ENTRY STV_DEFAULT"
_ZN7cutlass13device_kernelIN5flash11enable_sm90INS1_16FlashAttnBwdSm90INS1_25CollectiveMainloopBwdSm90ILi2ELi2ELi2EN4cute5tupleIJNS5_1CILi1EEES8_S8_EEENS6_IJNS7_ILi64EEENS7_ILi128EEESB_EEENS_10bfloat16_tEfNS_4arch4Sm90ELb1ELb0ELb0ELb1ELb0ELb1ELb0ELb0ELi2ELi1ELi2ELi1ELb0EEENS1_21CollectiveEpilogueBwdISC_SD_SF_Li256ELb1ELb0ELi1EEENS1_25SingleTileBwdLPTSchedulerILb1ELi128ELb0EEEEEEEEEvNT_6ParamsE:
[----:B------:R-:W-:Y:S01]  /*0000*/  LDC R1, c[0x0][0x37c] ;  /* 0x0000df00ff017b82 */ /* 0x000fe20000000800 */
[----:B------:R-:W-:Y:S05]  /*0010*/  EXIT ;  /* 0x000000000000794d */ /* 0x000fea0003800000 */
.L_x_56:
        /* <DEDUP_REMOVED lines=14> */
.L_x_131:


//--------------------- .text._ZN7cutlass13device_kernelIN5flash11enable_sm90INS1_16FlashAttnBwdSm90INS1_25CollectiveMainloopBwdSm90ILi2ELi2ELi2EN4cute5tupleIJNS5_1CILi1EEES8_S8_EEENS6_IJNS7_ILi64EEENS7_ILi128EEESB_EEENS_10bfloat16_tEfNS_4arch4Sm90ELb1ELb0ELb0ELb1ELb1ELb1ELb0ELb0ELi2ELi1ELi2ELi1ELb0EEENS1_21CollectiveEpilogueBwdISC_SD_SF_Li256ELb1ELb0ELi1EEENS1_25SingleTileBwdLPTSchedulerILb1ELi128ELb1EEEEEEEEEvNT_6ParamsE --------------------------
	.section	.text._ZN7cutlass13device_kernelIN5flash11enable_sm90INS1_16FlashAttnBwdSm90INS1_25CollectiveMainloopBwdSm90ILi2ELi2ELi2EN4cute5tupleIJNS5_1CILi1EEES8_S8_EEENS6_IJNS7_ILi64EEENS7_ILi128EEESB_EEENS_10bfloat16_tEfNS_4arch4Sm90ELb1ELb0ELb0ELb1ELb1ELb1ELb0ELb0ELi2ELi1ELi2ELi1ELb0EEENS1_21CollectiveEpilogueBwdISC_SD_SF_Li256ELb1ELb0ELi1EEENS1_25SingleTileBwdLPTSchedulerILb1ELi128ELb1EEEEEEEEEvNT_6ParamsE,"ax",@progbits
	.align	128
.text._ZN7cutlass13device_kernelIN5flash11enable_sm90INS1_16FlashAttnBwdSm90INS1_25CollectiveMainloopBwdSm90ILi2ELi2ELi2EN4cute5tupleIJNS5_1CILi1EEES8_S8_EEENS6_IJNS7_ILi64EEENS7_ILi128EEESB_EEENS_10bfloat16_tEfNS_4arch4Sm90ELb1ELb0ELb0ELb1ELb1ELb1ELb0ELb0ELi2ELi1ELi2ELi1ELb0EEENS1_21CollectiveEpilogueBwdISC_SD_SF_Li256ELb1ELb0ELi1EEENS1_25SingleTileBwdLPTSchedulerILb1ELi128ELb1EEEEEEEEEvNT_6ParamsE:
        .type           _ZN7cutlass13device_kernelIN5flash11enable_sm90INS1_16FlashAttnBwdSm90INS1_25CollectiveMainloopBwdSm90ILi2ELi2ELi2EN4cute5tupleIJNS5_1CILi1EEES8_S8_EEENS6_IJNS7_ILi64EEENS7_ILi128EEESB_EEENS_10bfloat16_tEfNS_4arch4Sm90ELb1ELb0ELb0ELb1ELb1ELb1ELb0ELb0ELi2ELi1ELi2ELi1ELb0EEENS1_21CollectiveEpilogueBwdISC_SD_SF_Li256ELb1ELb0ELi1EEENS1_25SingleTileBwdLPTSchedulerILb1ELi128ELb1EEEEEEEEEvNT_6ParamsE,@function
        .size           _ZN7cutlass13device_kernelIN5flash11enable_sm90INS1_16FlashAttnBwdSm90INS1_25CollectiveMainloopBwdSm90ILi2ELi2ELi2EN4cute5tupleIJNS5_1CILi1EEES8_S8_EEENS6_IJNS7_ILi64EEENS7_ILi128EEESB_EEENS_10bfloat16_tEfNS_4arch4Sm90ELb1ELb0ELb0ELb1ELb1ELb1ELb0ELb0ELi2ELi1ELi2ELi1ELb0EEENS1_21CollectiveEpilogueBwdISC_SD_SF_Li256ELb1ELb0ELi1EEENS1_25SingleTileBwdLPTSchedulerILb1ELi128ELb1EEEEEEEEEvNT_6ParamsE,(.L_x_132 - _ZN7cutlass13device_kernelIN5flash11enable_sm90INS1_16FlashAttnBwdSm90INS1_25CollectiveMainloopBwdSm90ILi2ELi2ELi2EN4cute5tupleIJNS5_1CILi1EEES8_S8_EEENS6_IJNS7_ILi64EEENS7_ILi128EEESB_EEENS_10bfloat16_tEfNS_4arch4Sm90ELb1ELb0ELb0ELb1ELb1ELb1ELb0ELb0ELi2ELi1ELi2ELi1ELb0EEENS1_21CollectiveEpilogueBwdISC_SD_SF_Li256ELb1ELb0ELi1EEENS1_25SingleTileBwdLPTSchedulerILb1ELi128ELb1EEEEEEEEEvNT_6ParamsE)
        .other          _ZN7cutlass13device_kernelIN5flash11enable_sm90INS1_16FlashAttnBwdSm90INS1_25CollectiveMainloopBwdSm90ILi2ELi2ELi2EN4cute5tupleIJNS5_1CILi1EEES8_S8_EEENS6_IJNS7_ILi64EEENS7_ILi128EEESB_EEENS_10bfloat16_tEfNS_4arch4Sm90ELb1ELb0ELb0ELb1ELb1ELb1ELb0ELb0ELi2ELi1ELi2ELi1ELb0EEENS1_21CollectiveEpilogueBwdISC_SD_SF_Li256ELb1ELb0ELi1EEENS1_25SingleTileBwdLPTSchedulerILb1ELi128ELb1EEEEEEEEEvNT_6ParamsE,@"STO_CUDA_ENTRY STV_DEFAULT"
_ZN7cutlass13device_kernelIN5flash11enable_sm90INS1_16FlashAttnBwdSm90INS1_25CollectiveMainloopBwdSm90ILi2ELi2ELi2EN4cute5tupleIJNS5_1CILi1EEES8_S8_EEENS6_IJNS7_ILi64EEENS7_ILi128EEESB_EEENS_10bfloat16_tEfNS_4arch4Sm90ELb1ELb0ELb0ELb1ELb1ELb1ELb0ELb0ELi2ELi1ELi2ELi1ELb0EEENS1_21CollectiveEpilogueBwdISC_SD_SF_Li256ELb1ELb0ELi1EEENS1_25SingleTileBwdLPTSchedulerILb1ELi128ELb1EEEEEEEEEvNT_6ParamsE:
[----:B------:R-:W-:Y:S01]  /*0000*/  LDC R1, c[0x0][0x37c] ;  /* 0x0000df00ff017b82 */ /* 0x000fe20000000800 */
[----:B------:R-:W-:Y:S05]  /*0010*/  EXIT ;  /* 0x000000000000794d */ /* 0x000fea0003800000 */
.L_x_57:
        /* <DEDUP_REMOVED lines=14> */
.L_x_132:


//--------------------- .text._ZN7cutlass13device_kernelIN5flash11enable_sm90INS1_16FlashAttnBwdSm90INS1_25CollectiveMainloopBwdSm90ILi2ELi2ELi2EN4cute5tupleIJNS5_1CILi1EEES8_S8_EEENS6_IJNS7_ILi64EEENS7_ILi128EEESB_EEENS_10bfloat16_tEfNS_4arch4Sm90ELb1ELb0ELb0ELb1ELb0ELb1ELb0ELb0ELi2ELi1ELi2ELi1ELb0EEENS1_24CollectiveEpilogueBwdGQAISC_fSF_Li256ELb1ELb0EEENS1_25SingleTileBwdLPTSchedulerILb1ELi128ELb0EEEEEEEEEvNT_6ParamsE --------------------------
	.section	.text._ZN7cutlass13device_kernelIN5flash11enable_sm90INS1_16FlashAttnBwdSm90INS1_25CollectiveMainloopBwdSm90ILi2ELi2ELi2EN4cute5tupleIJNS5_1CILi1EEES8_S8_EEENS6_IJNS7_ILi64EEENS7_ILi128EEESB_EEENS_10bfloat16_tEfNS_4arch4Sm90ELb1ELb0ELb0ELb1ELb0ELb1ELb0ELb0ELi2ELi1ELi2ELi1ELb0EEENS1_24CollectiveEpilogueBwdGQAISC_fSF_Li256ELb1ELb0EEENS1_25SingleTileBwdLPTSchedulerILb1ELi128ELb0EEEEEEEEEvNT_6ParamsE,"ax",@progbits
	.align	128
.text._ZN7cutlass13device_kernelIN5flash11enable_sm90INS1_16FlashAttnBwdSm90INS1_25CollectiveMainloopBwdSm90ILi2ELi2ELi2EN4cute5tupleIJNS5_1CILi1EEES8_S8_EEENS6_IJNS7_ILi64EEENS7_ILi128EEESB_EEENS_10bfloat16_tEfNS_4arch4Sm90ELb1ELb0ELb0ELb1ELb0ELb1ELb0ELb0ELi2ELi1ELi2ELi1ELb0EEENS1_24CollectiveEpilogueBwdGQAISC_fSF_Li256ELb1ELb0EEENS1_25SingleTileBwdLPTSchedulerILb1ELi128ELb0EEEEEEEEEvNT_6ParamsE:
        .type           _ZN7cutlass13device_kernelIN5flash11enable_sm90INS1_16FlashAttnBwdSm90INS1_25CollectiveMainloopBwdSm90ILi2ELi2ELi2EN4cute5tupleIJNS5_1CILi1EEES8_S8_EEENS6_IJNS7_ILi64EEENS7_ILi128EEESB_EEENS_10bfloat16_tEfNS_4arch4Sm90ELb1ELb0ELb0ELb1ELb0ELb1ELb0ELb0ELi2ELi1ELi2ELi1ELb0EEENS1_24CollectiveEpilogueBwdGQAISC_fSF_Li256ELb1ELb0EEENS1_25SingleTileBwdLPTSchedulerILb1ELi128ELb0EEEEEEEEEvNT_6ParamsE,@function
        .size           _ZN7cutlass13device_kernelIN5flash11enable_sm90INS1_16FlashAttnBwdSm90INS1_25CollectiveMainloopBwdSm90ILi2ELi2ELi2EN4cute5tupleIJNS5_1CILi1EEES8_S8_EEENS6_IJNS7_ILi64EEENS7_ILi128EEESB_EEENS_10bfloat16_tEfNS_4arch4Sm90ELb1ELb0ELb0ELb1ELb0ELb1ELb0ELb0ELi2ELi1ELi2ELi1ELb0EEENS1_24CollectiveEpilogueBwdGQAISC_fSF_Li256ELb1ELb0EEENS1_25SingleTileBwdLPTSchedulerILb1ELi128ELb0EEEEEEEEEvNT_6ParamsE,(.L_x_133 - _ZN7cutlass13device_kernelIN5flash11enable_sm90INS1_16FlashAttnBwdSm90INS1_25CollectiveMainloopBwdSm90ILi2ELi2ELi2EN4cute5tupleIJNS5_1CILi1EEES8_S8_EEENS6_IJNS7_ILi64EEENS7_ILi128EEESB_EEENS_10bfloat16_tEfNS_4arch4Sm90ELb1ELb0ELb0ELb1ELb0ELb1ELb0ELb0ELi2ELi1ELi2ELi1ELb0EEENS1_24CollectiveEpilogueBwdGQAISC_fSF_Li256ELb1ELb0EEENS1_25SingleTileBwdLPTSchedulerILb1ELi128ELb0EEEEEEEEEvNT_6ParamsE)
        .other          _ZN7cutlass13device_kernelIN5flash11enable_sm90INS1_16FlashAttnBwdSm90INS1_25CollectiveMainloopBwdSm90ILi2ELi2ELi2EN4cute5tupleIJNS5_1CILi1EEES8_S8_EEENS6_IJNS7_ILi64EEENS7_ILi128EEESB_EEENS_10bfloat16_tEfNS_4arch4Sm90ELb1ELb0ELb0ELb1ELb0ELb1ELb0ELb0ELi2ELi1ELi2ELi1ELb0EEENS1_24CollectiveEpilogueBwdGQAISC_fSF_Li256ELb1ELb0EEENS1_25SingleTileBwdLPTSchedulerILb1ELi128ELb0EEEEEEEEEvNT_6ParamsE,@"STO_CUDA_ENTRY STV_DEFAULT"
_ZN7cutlass13device_kernelIN5flash11enable_sm90INS1_16FlashAttnBwdSm90INS1_25CollectiveMainloopBwdSm90ILi2ELi2ELi2EN4cute5tupleIJNS5_1CILi1EEES8_S8_EEENS6_IJNS7_ILi64EEENS7_ILi128EEESB_EEENS_10bfloat16_tEfNS_4arch4Sm90ELb1ELb0ELb0ELb1ELb0ELb1ELb0ELb0ELi2ELi1ELi2ELi1ELb0EEENS1_24CollectiveEpilogueBwdGQAISC_fSF_Li256ELb1ELb0EEENS1_25SingleTileBwdLPTSchedulerILb1ELi128ELb0EEEEEEEEEvNT_6ParamsE:
[----:B------:R-:W-:Y:S01]  /*0000*/  LDC R1, c[0x0][0x37c] ;  /* 0x0000df00ff017b82 */ /* 0x000fe20000000800 */
[----:B------:R-:W-:Y:S05]  /*0010*/  EXIT ;  /* 0x000000000000794d */ /* 0x000fea0003800000 */
.L_x_58:
        /* <DEDUP_REMOVED lines=14> */
.L_x_133:


//--------------------- .text._ZN7cutlass13device_kernelIN5flash32FlashAttnBwdPostprocessConvertdQIN4cute5tupleIJNS3_1CILi128EEES6_EEENS_10bfloat16_tEfNS_4arch4Sm90ELi256ENS3_8TiledMMAINS3_8MMA_AtomIJNS3_4SM904GMMA28MMA_64x128x16_F32BF16BF16_RSILNSE_5MajorE0ELSG_1ELNSE_7ScaleInE1ELSH_1EEEEEENS3_6LayoutINS4_IJNS5_ILi2EEENS5_ILi1EEESM_EEENS4_IJSM_NS5_ILi0EEESO_EEEEENS4_IJNS3_10UnderscoreESR_SR_EEEEELb0EEEEEvNT_6ParamsE --------------------------
	.section	.text._ZN7cutlass13device_kernelIN5flash32FlashAttnBwdPostprocessConvertdQIN4cute5tupleIJNS3_1CILi128EEES6_EEENS_10bfloat16_tEfNS_4arch4Sm90ELi256ENS3_8TiledMMAINS3_8MMA_AtomIJNS3_4SM904GMMA28MMA_64x128x16_F32BF16BF16_RSILNSE_5MajorE0ELSG_1ELNSE_7ScaleInE1ELSH_1EEEEEENS3_6LayoutINS4_IJNS5_ILi2EEENS5_ILi1EEESM_EEENS4_IJSM_NS5_ILi0EEESO_EEEEENS4_IJNS3_10UnderscoreESR_SR_EEEEELb0EEEEEvNT_6ParamsE,"ax",@progbits
	.align	128
.text._ZN7cutlass13device_kernelIN5flash32FlashAttnBwdPostprocessConvertdQIN4cute5tupleIJNS3_1CILi128EEES6_EEENS_10bfloat16_tEfNS_4arch4Sm90ELi256ENS3_8TiledMMAINS3_8MMA_AtomIJNS3_4SM904GMMA28MMA_64x128x16_F32BF16BF16_RSILNSE_5MajorE0ELSG_1ELNSE_7ScaleInE1ELSH_1EEEEEENS3_6LayoutINS4_IJNS5_ILi2EEENS5_ILi1EEESM_EEENS4_IJSM_NS5_ILi0EEESO_EEEEENS4_IJNS3_10UnderscoreESR_SR_EEEEELb0EEEEEvNT_6ParamsE:
        .type           _ZN7cutlass13device_kernelIN5flash32FlashAttnBwdPostprocessConvertdQIN4cute5tupleIJNS3_1CILi128EEES6_EEENS_10bfloat16_tEfNS_4arch4Sm90ELi256ENS3_8TiledMMAINS3_8MMA_AtomIJNS3_4SM904GMMA28MMA_64x128x16_F32BF16BF16_RSILNSE_5MajorE0ELSG_1ELNSE_7ScaleInE1ELSH_1EEEEEENS3_6LayoutINS4_IJNS5_ILi2EEENS5_ILi1EEESM_EEENS4_IJSM_NS5_ILi0EEESO_EEEEENS4_IJNS3_10UnderscoreESR_SR_EEEEELb0EEEEEvNT_6ParamsE,@function
        .size           _ZN7cutlass13device_kernelIN5flash32FlashAttnBwdPostprocessConvertdQIN4cute5tupleIJNS3_1CILi128EEES6_EEENS_10bfloat16_tEfNS_4arch4Sm90ELi256ENS3_8TiledMMAINS3_8MMA_AtomIJNS3_4SM904GMMA28MMA_64x128x16_F32BF16BF16_RSILNSE_5MajorE0ELSG_1ELNSE_7ScaleInE1ELSH_1EEEEEENS3_6LayoutINS4_IJNS5_ILi2EEENS5_ILi1EEESM_EEENS4_IJSM_NS5_ILi0EEESO_EEEEENS4_IJNS3_10UnderscoreESR_SR_EEEEELb0EEEEEvNT_6ParamsE,(.L_x_134 - _ZN7cutlass13device_kernelIN5flash32FlashAttnBwdPostprocessConvertdQIN4cute5tupleIJNS3_1CILi128EEES6_EEENS_10bfloat16_tEfNS_4arch4Sm90ELi256ENS3_8TiledMMAINS3_8MMA_AtomIJNS3_4SM904GMMA28MMA_64x128x16_F32BF16BF16_RSILNSE_5MajorE0ELSG_1ELNSE_7ScaleInE1ELSH_1EEEEEENS3_6LayoutINS4_IJNS5_ILi2EEENS5_ILi1EEESM_EEENS4_IJSM_NS5_ILi0EEESO_EEEEENS4_IJNS3_10UnderscoreESR_SR_EEEEELb0EEEEEvNT_6ParamsE)
        .other          _ZN7cutlass13device_kernelIN5flash32FlashAttnBwdPostprocessConvertdQIN4cute5tupleIJNS3_1CILi128EEES6_EEENS_10bfloat16_tEfNS_4arch4Sm90ELi256ENS3_8TiledMMAINS3_8MMA_AtomIJNS3_4SM904GMMA28MMA_64x128x16_F32BF16BF16_RSILNSE_5MajorE0ELSG_1ELNSE_7ScaleInE1ELSH_1EEEEEENS3_6LayoutINS4_IJNS5_ILi2EEENS5_ILi1EEESM_EEENS4_IJSM_NS5_ILi0EEESO_EEEEENS4_IJNS3_10UnderscoreESR_SR_EEEEELb0EEEEEvNT_6ParamsE,@"STO_CUDA_ENTRY STV_DEFAULT"
_ZN7cutlass13device_kernelIN5flash32FlashAttnBwdPostprocessConvertdQIN4cute5tupleIJNS3_1CILi128EEES6_EEENS_10bfloat16_tEfNS_4arch4Sm90ELi256ENS3_8TiledMMAINS3_8MMA_AtomIJNS3_4SM904GMMA28MMA_64x128x16_F32BF16BF16_RSILNSE_5MajorE0ELSG_1ELNSE_7ScaleInE1ELSH_1EEEEEENS3_6LayoutINS4_IJNS5_ILi2EEENS5_ILi1EEESM_EEENS4_IJSM_NS5_ILi0EEESO_EEEEENS4_IJNS3_10UnderscoreESR_SR_EEEEELb0EEEEEvNT_6ParamsE:
        /* <DEDUP_REMOVED lines=9> */
[----:B------:R-:W-:Y:S02]  /*0090*/  CS2R R6, SRZ ;  /* 0x0000000000067805 */ /* 0x000fe4000001ff00 */
[----:B------:R-:W-:Y:S01]  /*00a0*/  CS2R R64, SRZ ;  /* 0x0000000000407805 */ /* 0x000fe2000001ff00 */
[----:B------:R-:W1:Y:S01]  /*00b0*/  LDCU UR6, c[0x0][0x3b0] ;  /* 0x00007600ff0677ac */ /* 0x000e620008000800 */
[----:B0-----:R-:W-:-:S04]  /*00c0*/  UISETP.NE.U32.AND UP0, UPT, UR4, URZ, UPT ;  /* 0x000000ff0400728c */ /* 0x001fc8000bf05070 */
[----:B------:R-:W-:Y:S01]  /*00d0*/  UISETP.NE.AND.EX UP0, UPT, UR5, URZ, UPT, UP0 ;  /* 0x000000ff0500728c */ /* 0x000fe2000bf05300 */
[----:B-1----:R-:W-:-:S08]  /*00e0*/  IMAD.U32 R59, RZ, RZ, UR6 ;  /* 0x00000006ff3b7e24 */ /* 0x002fd0000f8e00ff */
[----:B------:R-:W-:Y:S05]  /*00f0*/  BRA.U !UP0, `(.L_x_60) ;  /* 0x0000000108547547 */ /* 0x000fea000b800000 */
[----:B------:R-:W-:Y:S05]  /*0100*/  BRA `(.L_x_61) ;  /* 0x0000000000387947 */ /* 0x000fea0003800000 */
.L_x_59:
[----:B------:R-:W0:Y:S01]  /*0110*/  LDC.64 R2, c[0x0][0x3e0] ;  /* 0x0000f800ff027b82 */ /* 0x000e220000000a00 */
[----:B------:R-:W1:Y:S01]  /*0120*/  LDCU.64 UR4, c[0x0][0x3e8] ;  /* 0x00007d00ff0477ac */ /* 0x000e620008000a00 */
[----:B0-----:R-:W-:-:S05]  /*0130*/  IMAD.WIDE.U32 R2, R9, 0x4, R2 ;  /* 0x0000000409027825 */ /* 0x001fca00078e0002 */
[----:B------:R-:W2:Y:S01]  /*0140*/  LDG.E R64, desc[UR8][R2.64] ;  /* 0x0000000802407981 */ /* 0x000ea2000c1e1900 */
[----:B-1----:R-:W-:-:S04]  /*0150*/  UISETP.NE.U32.AND UP0, UPT, UR4, URZ, UPT ;  /* 0x000000ff0400728c */ /* 0x002fc8000bf05070 */
[----:B------:R-:W-:Y:S01]  /*0160*/  UISETP.NE.AND.EX UP0, UPT, UR5, URZ, UPT, UP0 ;  /* 0x000000ff0500728c */ /* 0x000fe2000bf05300 */
[--C-:B--2---:R-:W-:Y:S01]  /*0170*/  IMAD R0, R9, 0x80, R64.reuse ;  /* 0x0000008009007824 */ /* 0x104fe200078e0240 */
[----:B------:R-:W-:-:S04]  /*0180*/  SHF.R.S32.HI R65, RZ, 0x1f, R64 ;  /* 0x0000001fff417819 */ /* 0x000fc80000011440 */
[----:B------:R-:W-:-:S04]  /*0190*/  SHF.R.S32.HI R7, RZ, 0x1f, R0 ;  /* 0x0000001fff077819 */ /* 0x000fc80000011400 */
[----:B------:R-:W-:-:S04]  /*01a0*/  LEA.HI R7, R7, R0, RZ, 0x7 ;  /* 0x0000000007077211 */ /* 0x000fc800078f38ff */
[----:B------:R-:W-:-:S04]  /*01b0*/  SHF.L.U32 R7, R7, 0x7, RZ ;  /* 0x0000000707077819 */ /* 0x000fc800000006ff */
[----:B------:R-:W-:-:S04]  /*01c0*/  LOP3.LUT R6, R7, 0xffffc000, RZ, 0xc0, !PT ;  /* 0xffffc00007067812 */ /* 0x000fc800078ec0ff */
[----:B------:R-:W-:Y:S01]  /*01d0*/  SHF.R.S32.HI R7, RZ, 0x1f, R6 ;  /* 0x0000001fff077819 */ /* 0x000fe20000011406 */
[----:B------:R-:W-:Y:S06]  /*01e0*/  BRA.U !UP0, `(.L_x_62) ;  /* 0x0000000108107547 */ /* 0x000fec000b800000 */
.L_x_61:
[----:B------:R-:W0:Y:S02]  /*01f0*/  LDC.64 R2, c[0x0][0x3e8] ;  /* 0x0000fa00ff027b82 */ /* 0x000e240000000a00 */
[----:B0-----:R-:W-:-:S05]  /*0200*/  IMAD.WIDE.U32 R2, R9, 0x4, R2 ;  /* 0x0000000409027825 */ /* 0x001fca00078e0002 */
[----:B------:R0:W5:Y:S01]  /*0210*/  LDG.E R59, desc[UR8][R2.64] ;  /* 0x00000008023b7981 */ /* 0x000162000c1e1900 */
[----:B------:R-:W-:Y:S05]  /*0220*/  BRA `(.L_x_60) ;  /* 0x0000000000087947 */ /* 0x000fea0003800000 */
.L_x_62:
[----:B------:R-:W2:Y:S02]  /*0230*/  LDG.E R3, desc[UR8][R2.64+0x4] ;  /* 0x0000040802037981 */ /* 0x000ea4000c1e1900 */
[----:B--2---:R-:W-:-:S07]  /*0240*/  IMAD.IADD R59, R3, 0x1, -R64 ;  /* 0x00000001033b7824 */ /* 0x004fce00078e0a40 */
.L_x_60:
[----:B------:R-:W-:Y:S01]  /*0250*/  IMAD.SHL.U32 R4, R5, 0x80, RZ ;  /* 0x0000008005047824 */ /* 0x000fe200078e00ff */
[----:B------:R-:W-:-:S04]  /*0260*/  ISETP.NE.AND.EX P0, PT, R11, RZ, PT, P0 ;  /* 0x000000ff0b00720c */ /* 0x000fc80003f05300 */
[----:B-----5:R-:W-:-:S13]  /*0270*/  ISETP.GT.AND P2, PT, R59, R4, PT ;  /* 0x000000043b00720c */ /* 0x020fda0003f44270 */
[----:B------:R-:W-:Y:S05]  /*0280*/  @!P2 EXIT P0 ;  /* 0x000000000000a94d */ /* 0x000fea0000000000 */
[----:B0-----:R-:W0:Y:S01]  /*0290*/  S2R R2, SR_CTAID.Y ;  /* 0x0000000000027919 */ /* 0x001e220000002600 */
[----:B------:R-:W0:Y:S01]  /*02a0*/  LDC.64 R10, c[0x0][0x398] ;  /* 0x0000e600ff0a7b82 */ /* 0x000e220000000a00 */
[----:B------:R-:W-:Y:S01]  /*02b0*/  LEA R6, P0, R5, R6, 0xe ;  /* 0x0000000605067211 */ /* 0x000fe200078070ff */
[----:B------:R-:W-:Y:S01]  /*02c0*/  BSSY.RECONVERGENT B0, `(.L_x_63) ;  /* 0x0000024000007945 */ /* 0x000fe20003800200 */
[----:B------:R-:W1:Y:S01]  /*02d0*/  S2R R0, SR_TID.X ;  /* 0x0000000000007919 */ /* 0x000e620000002100 */
[----:B------:R-:W-:Y:S02]  /*02e0*/  SEL R3, R9, RZ, !P1 ;  /* 0x000000ff09037207 */ /* 0x000fe40004800000 */
[----:B------:R-:W-:Y:S01]  /*02f0*/  IADD3.X R7, PT, PT, RZ, R7, RZ, P0, !PT ;  /* 0x00000007ff077210 */ /* 0x000fe200007fe4ff */
[----:B------:R-:W2:Y:S01]  /*0300*/  S2R R17, SR_CgaCtaId ;  /* 0x0000000000117919 */ /* 0x000ea20000008800 */
[----:B------:R-:W3:Y:S08]  /*0310*/  LDC.64 R12, c[0x0][0x3a0] ;  /* 0x0000e800ff0c7b82 */ /* 0x000ef00000000a00 */
[----:B------:R-:W4:Y:S01]  /*0320*/  LDC.64 R14, c[0x0][0x380] ;  /* 0x0000e000ff0e7b82 */ /* 0x000f220000000a00 */
[----:B0-----:R-:W-:Y:S01]  /*0330*/  IMAD.WIDE.U32 R6, R2, R10, R6 ;  /* 0x0000000a02067225 */ /* 0x001fe200078e0006 */
[----:B-1----:R-:W-:-:S03]  /*0340*/  ISETP.NE.AND P0, PT, R0, RZ, PT ;  /* 0x000000ff0000720c */ /* 0x002fc60003f05270 */
[----:B------:R-:W-:Y:S02]  /*0350*/  IMAD R7, R2, R11, R7 ;  /* 0x0000000b02077224 */ /* 0x000fe400078e0207 */
        /* <DEDUP_REMOVED lines=21> */
.L_x_65:
[----:B------:R-:W-:Y:S01]  /*04b0*/  @P0 ELECT P1, URZ, PT ;  /* 0x0000000000ff082f */ /* 0x000fe20003820000 */
[----:B------:R1:W-:-:S12]  /*04c0*/  UBLKCP.S.G [UR6], [UR4], UR10 ;  /* 0x00000006040073ba */ /* 0x0003d8000800020a */
[----:B------:R-:W-:Y:S02]  /*04d0*/  @P1 PLOP3.LUT P0, PT, P1, PT, PT, 0x8, 0x80 ;  /* 0x000000000080181c */ /* 0x000fe40000f0e170 */
[----:B------:R-:W-:-:S11]  /*04e0*/  PLOP3.LUT P1, PT, PT, PT, PT, 0x8, 0x80 ;  /* 0x000000000080781c */ /* 0x000fd60003f2e170 */
[----:B-1----:R-:W-:Y:S05]  /*04f0*/  @P0 BRA.U.ANY `(.L_x_65) ;  /* 0xfffffffd00ec0947 */ /* 0x002fea000393ffff */
.L_x_64:
[----:B------:R-:W-:Y:S05]  /*0500*/  BSYNC.RECONVERGENT B0 ;  /* 0x0000000000007941 */ /* 0x000fea0003800200 */
.L_x_63:
[----:B------:R-:W-:Y:S01]  /*0510*/  BAR.SYNC.DEFER_BLOCKING 0x0 ;  /* 0x0000000000007b1d */ /* 0x000fe20000010000 */
[----:B0-----:R-:W-:Y:S02]  /*0520*/  MOV R6, 0x400 ;  /* 0x0000040000067802 */ /* 0x001fe40000000f00 */
[----:B------:R-:W-:Y:S02]  /*0530*/  SHF.L.U32 R7, RZ, 0x1f, RZ ;  /* 0x0000001fff077819 */ /* 0x000fe400000006ff */
[----:B------:R-:W-:-:S07]  /*0540*/  LEA R6, R17, R6, 0x18 ;  /* 0x0000000611067211 */ /* 0x000fce00078ec0ff */
.L_x_66:
[----:B0-----:R0:W1:Y:S02]  /*0550*/  SYNCS.PHASECHK.TRANS64.TRYWAIT P0, [R6+URZ+0x18000], R7 ;  /* 0x01800007060075a7 */ /* 0x00106400080011ff */
[----:B-1----:R-:W-:Y:S05]  /*0560*/  @!P0 NANOSLEEP.SYNCS 0x989680 ;  /* 0x009896800000895d */ /* 0x002fea0003900000 */
[----:B------:R-:W1:Y:S02]  /*0570*/  @!P0 SYNCS.PHASECHK.TRANS64 P0, [R6+URZ+0x18000], R7 ;  /* 0x01800007060085a7 */ /* 0x000e6400080010ff */
[----:B-1----:R-:W-:Y:S05]  /*0580*/  @!P0 BRA `(.L_x_66) ;  /* 0xfffffffc00f08947 */ /* 0x002fea000383ffff */
[C---:B------:R-:W-:Y:S01]  /*0590*/  IMAD.SHL.U32 R8, R0.reuse, 0x10, RZ ;  /* 0x0000001000087824 */ /* 0x040fe200078e00ff */
[C---:B0-----:R-:W-:Y:S01]  /*05a0*/  SHF.L.U32 R7, R0.reuse, 0x8, RZ ;  /* 0x0000000800077819 */ /* 0x041fe200000006ff */
[C---:B------:R-:W-:Y:S01]  /*05b0*/  IMAD.SHL.U32 R12, R0.reuse, 0x40, RZ ;  /* 0x00000040000c7824 */ /* 0x040fe200078e00ff */
[----:B------:R-:W-:Y:S01]  /*05c0*/  SHF.L.U32 R13, R0, 0xa, RZ ;  /* 0x0000000a000d7819 */ /* 0x000fe200000006ff */
[----:B------:R-:W0:Y:S01]  /*05d0*/  LDCU UR4, c[0x0][0x3d8] ;  /* 0x00007b00ff0477ac */ /* 0x000e220008000800 */
[----:B------:R-:W-:Y:S01]  /*05e0*/  LOP3.LUT R8, R8, 0x7f0, RZ, 0xc0, !PT ;  /* 0x000007f008087812 */ /* 0x000fe200078ec0ff */
[----:B------:R-:W-:Y:S01]  /*05f0*/  IMAD.SHL.U32 R44, R0, 0x4, RZ ;  /* 0x00000004002c7824 */ /* 0x000fe200078e00ff */
[----:B------:R-:W-:Y:S01]  /*0600*/  LOP3.LUT R40, R12, 0x1c0, RZ, 0xc0, !PT ;  /* 0x000001c00c287812 */ /* 0x000fe200078ec0ff */
[----:B------:R-:W1:Y:S01]  /*0610*/  LDCU.64 UR6, c[0x0][0x3c8] ;  /* 0x00007900ff0677ac */ /* 0x000e620008000a00 */
[----:B------:R-:W-:Y:S01]  /*0620*/  LOP3.LUT R7, R8, 0x38000, R7, 0xf8, !PT ;  /* 0x0003800008077812 */ /* 0x000fe200078ef807 */
[----:B------:R-:W-:Y:S01]  /*0630*/  BSSY.RECONVERGENT B0, `(.L_x_67) ;  /* 0x00000bd000007945 */ /* 0x000fe20003800200 */
[----:B------:R-:W-:Y:S01]  /*0640*/  LOP3.LUT R42, R12, 0x200, RZ, 0xc0, !PT ;  /* 0x000002000c2a7812 */ /* 0x000fe200078ec0ff */
[----:B------:R-:W2:Y:S01]  /*0650*/  LDCU.64 UR10, c[0x0][0x3d0] ;  /* 0x00007a00ff0a77ac */ /* 0x000ea20008000a00 */
[----:B------:R-:W-:Y:S01]  /*0660*/  LOP3.LUT R45, R13, 0x2000, RZ, 0xc0, !PT ;  /* 0x000020000d2d7812 */ /* 0x000fe200078ec0ff */
[----:B------:R-:W-:Y:S01]  /*0670*/  IMAD.IADD R56, R6, 0x1, R7 ;  /* 0x0000000106387824 */ /* 0x000fe200078e0207 */
[----:B------:R-:W-:Y:S01]  /*0680*/  SHF.R.U32.HI R41, RZ, 0x1, R0 ;  /* 0x00000001ff297819 */ /* 0x000fe20000011600 */
[----:B------:R-:W-:Y:S01]  /*0690*/  IMAD.SHL.U32 R7, R0, 0x8, RZ ;  /* 0x0000000800077824 */ /* 0x000fe200078e00ff */
[----:B------:R-:W-:-:S02]  /*06a0*/  LOP3.LUT R46, R44, 0x1c0, RZ, 0xc0, !PT ;  /* 0x000001c02c2e7812 */ /* 0x000fc400078ec0ff */
[----:B------:R-:W0:Y:S01]  /*06b0*/  LDS.128 R24, [R56+0x1800] ;  /* 0x0018000038187984 */ /* 0x000e220000000c00 */
[----:B------:R-:W-:Y:S02]  /*06c0*/  SHF.L.U32 R43, R0, 0x5, RZ ;  /* 0x00000005002b7819 */ /* 0x000fe400000006ff */
[--C-:B------:R-:W-:Y:S01]  /*06d0*/  LOP3.LUT R40, R40, 0x8, R41.reuse, 0xf8, !PT ;  /* 0x0000000828287812 */ /* 0x100fe200078ef829 */
[----:B------:R-:W3:Y:S01]  /*06e0*/  LDS.128 R8, [R56] ;  /* 0x0000000038087984 */ /* 0x000ee20000000c00 */
[----:B------:R-:W-:Y:S02]  /*06f0*/  LOP3.LUT R46, R46, 0x38, R41, 0xf8, !PT ;  /* 0x000000382e2e7812 */ /* 0x000fe400078ef829 */
[----:B------:R-:W-:Y:S01]  /*0700*/  LOP3.LUT R43, R42, 0x7c00, R43, 0xf8, !PT ;  /* 0x00007c002a2b7812 */ /* 0x000fe200078ef82b */
[----:B------:R-:W4:Y:S01]  /*0710*/  LDS.128 R20, [R56+0x1000] ;  /* 0x0010000038147984 */ /* 0x000f220000000c00 */
[--C-:B------:R-:W-:Y:S02]  /*0720*/  LOP3.LUT R40, R40, 0x38, R7.reuse, 0x78, !PT ;  /* 0x0000003828287812 */ /* 0x100fe400078e7807 */
[----:B------:R-:W-:Y:S01]  /*0730*/  LOP3.LUT R45, R45, 0xe00, R44, 0xf8, !PT ;  /* 0x00000e002d2d7812 */ /* 0x000fe200078ef82c */
[----:B------:R-:W5:Y:S01]  /*0740*/  LDS.128 R28, [R56+0x2000] ;  /* 0x00200000381c7984 */ /* 0x000f620000000c00 */
[----:B------:R-:W-:-:S02]  /*0750*/  LOP3.LUT R46, R46, 0x38, R7, 0x78, !PT ;  /* 0x000000382e2e7812 */ /* 0x000fc400078e7807 */
[----:B------:R-:W-:Y:S01]  /*0760*/  LOP3.LUT R55, R43, R40, RZ, 0xfc, !PT ;  /* 0x000000282b377212 */ /* 0x000fe200078efcff */
[----:B------:R-:W1:Y:S01]  /*0770*/  LDS.128 R32, [R56+0x2800] ;  /* 0x0028000038207984 */ /* 0x000e620000000c00 */
[----:B------:R-:W-:Y:S02]  /*0780*/  LOP3.LUT R57, R45, R46, RZ, 0xfc, !PT ;  /* 0x0000002e2d397212 */ /* 0x000fe400078efcff */
[----:B------:R-:W-:Y:S01]  /*0790*/  R2P PR, R0, 0x6 ;  /* 0x0000000600007804 */ /* 0x000fe20000000000 */
[----:B------:R-:W2:Y:S01]  /*07a0*/  LDS.128 R36, [R56+0x3000] ;  /* 0x0030000038247984 */ /* 0x000ea20000000c00 */
[----:B------:R-:W-:-:S03]  /*07b0*/  VIADDMNMX R59, R59, -R4, 0x80, PT ;  /* 0x000000803b3b7446 */ /* 0x000fc60003800904 */
[----:B------:R-:W2:Y:S04]  /*07c0*/  LDS.128 R12, [R56+0x3800] ;  /* 0x00380000380c7984 */ /* 0x000ea80000000c00 */
[----:B------:R-:W2:Y:S01]  /*07d0*/  LDS.128 R16, [R56+0x800] ;  /* 0x0008000038107984 */ /* 0x000ea20000000c00 */
[----:B0-----:R-:W-:Y:S01]  /*07e0*/  FMUL.FTZ R24, R24, UR4 ;  /* 0x0000000418187c20 */ /* 0x001fe20008410000 */
[----:B------:R-:W-:Y:S01]  /*07f0*/  FMUL.FTZ R25, R25, UR4 ;  /* 0x0000000419197c20 */ /* 0x000fe20008410000 */
[----:B------:R-:W-:Y:S01]  /*0800*/  FMUL.FTZ R40, R26, UR4 ;  /* 0x000000041a287c20 */ /* 0x000fe20008410000 */
[----:B------:R-:W-:Y:S01]  /*0810*/  FMUL.FTZ R41, R27, UR4 ;  /* 0x000000041b297c20 */ /* 0x000fe20008410000 */
[----:B---3--:R-:W-:Y:S01]  /*0820*/  FMUL.FTZ R74, R8, UR4 ;  /* 0x00000004084a7c20 */ /* 0x008fe20008410000 */
[----:B------:R-:W-:Y:S01]  /*0830*/  FMUL.FTZ R75, R9, UR4 ;  /* 0x00000004094b7c20 */ /* 0x000fe20008410000 */
[----:B------:R-:W-:Y:S01]  /*0840*/  FMUL.FTZ R60, R10, UR4 ;  /* 0x000000040a3c7c20 */ /* 0x000fe20008410000 */
[----:B------:R-:W-:Y:S01]  /*0850*/  FMUL.FTZ R70, R11, UR4 ;  /* 0x000000040b467c20 */ /* 0x000fe20008410000 */
[----:B----4-:R-:W-:Y:S01]  /*0860*/  FMUL.FTZ R47, R20, UR4 ;  /* 0x00000004142f7c20 */ /* 0x010fe20008410000 */
[----:B------:R-:W-:Y:S01]  /*0870*/  FMUL.FTZ R58, R21, UR4 ;  /* 0x00000004153a7c20 */ /* 0x000fe20008410000 */
[----:B------:R-:W-:Y:S01]  /*0880*/  FMUL.FTZ R50, R22, UR4 ;  /* 0x0000000416327c20 */ /* 0x000fe20008410000 */
[----:B------:R-:W-:Y:S01]  /*0890*/  FMUL.FTZ R63, R23, UR4 ;  /* 0x00000004173f7c20 */ /* 0x000fe20008410000 */
[----:B-----5:R-:W-:Y:S01]  /*08a0*/  FMUL.FTZ R46, R28, UR4 ;  /* 0x000000041c2e7c20 */ /* 0x020fe20008410000 */
[----:B------:R-:W-:Y:S01]  /*08b0*/  FMUL.FTZ R51, R29, UR4 ;  /* 0x000000041d337c20 */ /* 0x000fe20008410000 */
[----:B------:R-:W-:Y:S01]  /*08c0*/  FMUL.FTZ R48, R30, UR4 ;  /* 0x000000041e307c20 */ /* 0x000fe20008410000 */
[----:B------:R-:W-:Y:S01]  /*08d0*/  FMUL.FTZ R61, R31, UR4 ;  /* 0x000000041f3d7c20 */ /* 0x000fe20008410000 */
[----:B-1----:R-:W-:Y:S01]  /*08e0*/  FMUL.FTZ R42, R32, UR4 ;  /* 0x00000004202a7c20 */ /* 0x002fe20008410000 */
[----:B------:R-:W-:Y:S01]  /*08f0*/  FMUL.FTZ R45, R33, UR4 ;  /* 0x00000004212d7c20 */ /* 0x000fe20008410000 */
[----:B------:R-:W-:Y:S01]  /*0900*/  FMUL.FTZ R43, R34, UR4 ;  /* 0x00000004222b7c20 */ /* 0x000fe20008410000 */
[----:B------:R-:W-:Y:S01]  /*0910*/  FMUL.FTZ R44, R35, UR4 ;  /* 0x00000004232c7c20 */ /* 0x000fe20008410000 */
[----:B--2---:R-:W-:Y:S01]  /*0920*/  FMUL.FTZ R52, R36, UR4 ;  /* 0x0000000424347c20 */ /* 0x004fe20008410000 */
[----:B------:R-:W-:Y:S01]  /*0930*/  FMUL.FTZ R49, R37, UR4 ;  /* 0x0000000425317c20 */ /* 0x000fe20008410000 */
[----:B------:R-:W0:Y:S01]  /*0940*/  LDS.128 R8, [R56+0x4000] ;  /* 0x0040000038087984 */ /* 0x000e220000000c00 */
[----:B------:R-:W-:Y:S01]  /*0950*/  F2FP.BF16.F32.PACK_AB R30, R25, R24 ;  /* 0x00000018191e723e */ /* 0x000fe200000010ff */
[----:B------:R-:W-:Y:S01]  /*0960*/  FMUL.FTZ R54, R12, UR4 ;  /* 0x000000040c367c20 */ /* 0x000fe20008410000 */
[----:B------:R-:W-:Y:S01]  /*0970*/  FMUL.FTZ R67, R13, UR4 ;  /* 0x000000040d437c20 */ /* 0x000fe20008410000 */
[----:B------:R-:W-:Y:S01]  /*0980*/  FMUL.FTZ R62, R14, UR4 ;  /* 0x000000040e3e7c20 */ /* 0x000fe20008410000 */
[----:B------:R-:W-:Y:S01]  /*0990*/  FMUL.FTZ R69, R15, UR4 ;  /* 0x000000040f457c20 */ /* 0x000fe20008410000 */
[----:B------:R-:W-:Y:S01]  /*09a0*/  FMUL.FTZ R53, R38, UR4 ;  /* 0x0000000426357c20 */ /* 0x000fe20008410000 */
[----:B------:R-:W1:Y:S01]  /*09b0*/  LDS.128 R12, [R56+0x4800] ;  /* 0x00480000380c7984 */ /* 0x000e620000000c00 */
[----:B------:R-:W-:Y:S01]  /*09c0*/  FMUL.FTZ R66, R39, UR4 ;  /* 0x0000000427427c20 */ /* 0x000fe20008410000 */
[----:B------:R-:W-:Y:S01]  /*09d0*/  F2FP.BF16.F32.PACK_AB R31, R41, R40 ;  /* 0x00000028291f723e */ /* 0x000fe200000010ff */
[----:B------:R-:W-:Y:S01]  /*09e0*/  FMUL.FTZ R71, R18, UR4 ;  /* 0x0000000412477c20 */ /* 0x000fe20008410000 */
[----:B------:R-:W2:Y:S01]  /*09f0*/  LDS.128 R20, [R56+0x5000] ;  /* 0x0050000038147984 */ /* 0x000ea20000000c00 */
[----:B------:R-:W-:Y:S01]  /*0a00*/  F2FP.BF16.F32.PACK_AB R28, R58, R47 ;  /* 0x0000002f3a1c723e */ /* 0x000fe200000010ff */
[----:B------:R-:W-:Y:S01]  /*0a10*/  FMUL.FTZ R72, R19, UR4 ;  /* 0x0000000413487c20 */ /* 0x000fe20008410000 */
[----:B------:R-:W-:Y:S01]  /*0a20*/  F2FP.BF16.F32.PACK_AB R29, R63, R50 ;  /* 0x000000323f1d723e */ /* 0x000fe200000010ff */
[----:B------:R-:W3:Y:S01]  /*0a30*/  LDS.128 R24, [R56+0x5800] ;  /* 0x0058000038187984 */ /* 0x000ee20000000c00 */
[----:B------:R-:W-:Y:S01]  /*0a40*/  F2FP.BF16.F32.PACK_AB R40, R51, R46 ;  /* 0x0000002e3328723e */ /* 0x000fe200000010ff */
[----:B------:R-:W-:Y:S01]  /*0a50*/  FMUL.FTZ R68, R16, UR4 ;  /* 0x0000000410447c20 */ /* 0x000fe20008410000 */
[----:B------:R-:W-:Y:S01]  /*0a60*/  F2FP.BF16.F32.PACK_AB R41, R61, R48 ;  /* 0x000000303d29723e */ /* 0x000fe200000010ff */
[----:B------:R-:W4:Y:S01]  /*0a70*/  LDS.128 R32, [R56+0x6000] ;  /* 0x0060000038207984 */ /* 0x000f220000000c00 */
[----:B------:R-:W-:Y:S01]  /*0a80*/  F2FP.BF16.F32.PACK_AB R42, R45, R42 ;  /* 0x0000002a2d2a723e */ /* 0x000fe200000010ff */
[----:B------:R-:W-:Y:S01]  /*0a90*/  FMUL.FTZ R73, R17, UR4 ;  /* 0x0000000411497c20 */ /* 0x000fe20008410000 */
[----:B------:R-:W-:Y:S01]  /*0aa0*/  F2FP.BF16.F32.PACK_AB R43, R44, R43 ;  /* 0x0000002b2c2b723e */ /* 0x000fe200000010ff */
[----:B------:R-:W5:Y:S01]  /*0ab0*/  LDS.128 R36, [R56+0x6800] ;  /* 0x0068000038247984 */ /* 0x000f620000000c00 */
[----:B------:R-:W-:Y:S01]  /*0ac0*/  F2FP.BF16.F32.PACK_AB R52, R49, R52 ;  /* 0x000000343134723e */ /* 0x000fe200000010ff */
[----:B------:R-:W-:Y:S01]  /*0ad0*/  VIADD R58, R6, 0x10000 ;  /* 0x00010000063a7836 */ /* 0x000fe20000000000 */
[----:B------:R-:W-:Y:S01]  /*0ae0*/  F2FP.BF16.F32.PACK_AB R19, R72, R71 ;  /* 0x000000474813723e */ /* 0x000fe200000010ff */
[----:B------:R-:W5:Y:S01]  /*0af0*/  LDS.128 R44, [R56+0x7000] ;  /* 0x00700000382c7984 */ /* 0x000f620000000c00 */
[----:B------:R-:W-:Y:S01]  /*0b00*/  IMAD.MOV.U32 R71, RZ, RZ, 0x20 ;  /* 0x00000020ff477424 */ /* 0x000fe200078e00ff */
[----:B------:R-:W-:Y:S01]  /*0b10*/  F2FP.BF16.F32.PACK_AB R18, R73, R68 ;  /* 0x000000444912723e */ /* 0x000fe200000010ff */
[C---:B------:R-:W-:Y:S01]  /*0b20*/  IMAD R61, R55.reuse, 0x2, R6 ;  /* 0x00000002373d7824 */ /* 0x040fe200078e0206 */
[----:B------:R-:W5:Y:S01]  /*0b30*/  LDS.128 R48, [R56+0x7800] ;  /* 0x0078000038307984 */ /* 0x000f620000000c00 */
[----:B------:R-:W-:-:S02]  /*0b40*/  LEA R68, R55, R58, 0x1 ;  /* 0x0000003a37447211 */ /* 0x000fc400078e08ff */
[----:B------:R-:W-:Y:S02]  /*0b50*/  SEL R71, R71, 0xffffffe0, !P1 ;  /* 0xffffffe047477807 */ /* 0x000fe40004800000 */
[----:B------:R-:W-:Y:S02]  /*0b60*/  F2FP.BF16.F32.PACK_AB R16, R75, R74 ;  /* 0x0000004a4b10723e */ /* 0x000fe400000010ff */
[----:B------:R-:W-:Y:S01]  /*0b70*/  F2FP.BF16.F32.PACK_AB R17, R70, R60 ;  /* 0x0000003c4611723e */ /* 0x000fe200000010ff */
[----:B------:R-:W-:Y:S02]  /*0b80*/  IMAD.IADD R63, R71, 0x1, R68 ;  /* 0x00000001473f7824 */ /* 0x000fe400078e0244 */
[----:B0-----:R-:W-:Y:S01]  /*0b90*/  FMUL.FTZ R8, R8, UR4 ;  /* 0x0000000408087c20 */ /* 0x001fe20008410000 */
[C---:B------:R-:W-:Y:S02]  /*0ba0*/  VIADD R60, R68.reuse, 0x40 ;  /* 0x00000040443c7836 */ /* 0x040fe40000000000 */
[----:B------:R-:W-:Y:S01]  /*0bb0*/  FMUL.FTZ R9, R9, UR4 ;  /* 0x0000000409097c20 */ /* 0x000fe20008410000 */
[----:B------:R-:W-:Y:S01]  /*0bc0*/  @P2 IADD3 R60, PT, PT, R68, -0x40, RZ ;  /* 0xffffffc0443c2810 */ /* 0x000fe20007ffe0ff */
[----:B------:R-:W-:Y:S01]  /*0bd0*/  FMUL.FTZ R10, R10, UR4 ;  /* 0x000000040a0a7c20 */ /* 0x000fe20008410000 */
[----:B------:R-:W-:Y:S01]  /*0be0*/  FMUL.FTZ R11, R11, UR4 ;  /* 0x000000040b0b7c20 */ /* 0x000fe20008410000 */
[----:B------:R0:W-:Y:S01]  /*0bf0*/  STSM.16.M88.4 [R61+0x10000], R16 ;  /* 0x010000103d007844 */ /* 0x0001e20000000200 */
[----:B-1----:R-:W-:Y:S01]  /*0c00*/  FMUL.FTZ R12, R12, UR4 ;  /* 0x000000040c0c7c20 */ /* 0x002fe20008410000 */
[----:B------:R-:W-:Y:S01]  /*0c10*/  FMUL.FTZ R13, R13, UR4 ;  /* 0x000000040d0d7c20 */ /* 0x000fe20008410000 */
[----:B------:R-:W-:Y:S01]  /*0c20*/  FMUL.FTZ R14, R14, UR4 ;  /* 0x000000040e0e7c20 */ /* 0x000fe20008410000 */
[----:B------:R-:W-:Y:S01]  /*0c30*/  FMUL.FTZ R15, R15, UR4 ;  /* 0x000000040f0f7c20 */ /* 0x000fe20008410000 */
[----:B------:R1:W-:Y:S01]  /*0c40*/  STSM.16.M88.4 [R63], R28 ;  /* 0x0000001c3f007844 */ /* 0x0003e20000000200 */
[----:B--2---:R-:W-:Y:S01]  /*0c50*/  FMUL.FTZ R20, R20, UR4 ;  /* 0x0000000414147c20 */ /* 0x004fe20008410000 */
        /* <DEDUP_REMOVED lines=8> */
[----:B------:R-:W-:Y:S01]  /*0ce0*/  F2FP.BF16.F32.PACK_AB R55, R69, R62 ;  /* 0x0000003e4537723e */ /* 0x000fe200000010ff */
[----:B0-----:R-:W-:Y:S01]  /*0cf0*/  FMUL.FTZ R17, R34, UR4 ;  /* 0x0000000422117c20 */ /* 0x001fe20008410000 */
[----:B------:R-:W-:Y:S01]  /*0d00*/  FMUL.FTZ R18, R35, UR4 ;  /* 0x0000000423127c20 */ /* 0x000fe20008410000 */
[----:B------:R-:W-:Y:S01]  /*0d10*/  FMUL.FTZ R16, R32, UR4 ;  /* 0x0000000420107c20 */ /* 0x000fe20008410000 */
[----:B-----5:R-:W-:Y:S01]  /*0d20*/  FMUL.FTZ R36, R36, UR4 ;  /* 0x0000000424247c20 */ /* 0x020fe20008410000 */
[----:B------:R-:W-:Y:S01]  /*0d30*/  FMUL.FTZ R37, R37, UR4 ;  /* 0x0000000425257c20 */ /* 0x000fe20008410000 */
[----:B------:R-:W-:Y:S01]  /*0d40*/  FMUL.FTZ R19, R38, UR4 ;  /* 0x0000000426137c20 */ /* 0x000fe20008410000 */
[----:B-1----:R-:W-:Y:S01]  /*0d50*/  FMUL.FTZ R28, R39, UR4 ;  /* 0x00000004271c7c20 */ /* 0x002fe20008410000 */
[----:B------:R-:W-:Y:S01]  /*0d60*/  FMUL.FTZ R44, R44, UR4 ;  /* 0x000000042c2c7c20 */ /* 0x000fe20008410000 */
[----:B------:R-:W-:Y:S01]  /*0d70*/  FMUL.FTZ R45, R45, UR4 ;  /* 0x000000042d2d7c20 */ /* 0x000fe20008410000 */
[----:B------:R-:W-:Y:S01]  /*0d80*/  FMUL.FTZ R46, R46, UR4 ;  /* 0x000000042e2e7c20 */ /* 0x000fe20008410000 */
[----:B------:R-:W-:Y:S01]  /*0d90*/  FMUL.FTZ R47, R47, UR4 ;  /* 0x000000042f2f7c20 */ /* 0x000fe20008410000 */
[----:B------:R-:W-:Y:S01]  /*0da0*/  FMUL.FTZ R48, R48, UR4 ;  /* 0x0000000430307c20 */ /* 0x000fe20008410000 */
[----:B------:R-:W-:Y:S01]  /*0db0*/  FMUL.FTZ R49, R49, UR4 ;  /* 0x0000000431317c20 */ /* 0x000fe20008410000 */
[----:B------:R-:W-:Y:S01]  /*0dc0*/  FMUL.FTZ R50, R50, UR4 ;  /* 0x0000000432327c20 */ /* 0x000fe20008410000 */
[----:B------:R-:W-:Y:S01]  /*0dd0*/  FMUL.FTZ R51, R51, UR4 ;  /* 0x0000000433337c20 */ /* 0x000fe20008410000 */
[----:B------:R-:W-:Y:S01]  /*0de0*/  F2FP.BF16.F32.PACK_AB R8, R9, R8 ;  /* 0x000000080908723e */ /* 0x000fe200000010ff */
[----:B------:R-:W-:Y:S01]  /*0df0*/  IMAD.IADD R62, R71, 0x1, R60 ;  /* 0x00000001473e7824 */ /* 0x000fe200078e023c */
[----:B------:R-:W-:Y:S01]  /*0e00*/  F2FP.BF16.F32.PACK_AB R53, R66, R53 ;  /* 0x000000354235723e */ /* 0x000fe200000010ff */
[----:B------:R-:W-:Y:S01]  /*0e10*/  STSM.16.M88.4 [R60], R40 ;  /* 0x000000283c007844 */ /* 0x000fe20000000200 */
[----:B------:R-:W-:Y:S01]  /*0e20*/  F2FP.BF16.F32.PACK_AB R54, R67, R54 ;  /* 0x000000364336723e */ /* 0x000fe200000010ff */
[----:B------:R-:W0:Y:S01]  /*0e30*/  LDCU UR4, c[0x0][0x3b4] ;  /* 0x00007680ff0477ac */ /* 0x000e220008000800 */
[----:B------:R-:W-:Y:S01]  /*0e40*/  F2FP.BF16.F32.PACK_AB R9, R11, R10 ;  /* 0x0000000a0b09723e */ /* 0x000fe200000010ff */
[----:B------:R-:W-:Y:S01]  /*0e50*/  IMAD.MOV.U32 R29, RZ, RZ, RZ ;  /* 0x000000ffff1d7224 */ /* 0x000fe200078e00ff */
[----:B------:R-:W-:Y:S01]  /*0e60*/  F2FP.BF16.F32.PACK_AB R10, R13, R12 ;  /* 0x0000000c0d0a723e */ /* 0x000fe200000010ff */
[----:B------:R-:W-:Y:S01]  /*0e70*/  STSM.16.M88.4 [R62], R52 ;  /* 0x000000343e007844 */ /* 0x000fe20000000200 */
[----:B------:R-:W-:-:S02]  /*0e80*/  F2FP.BF16.F32.PACK_AB R11, R15, R14 ;  /* 0x0000000e0f0b723e */ /* 0x000fc400000010ff */
[----:B------:R-:W-:Y:S02]  /*0e90*/  F2FP.BF16.F32.PACK_AB R12, R21, R20 ;  /* 0x00000014150c723e */ /* 0x000fe400000010ff */
[----:B------:R-:W-:Y:S01]  /*0ea0*/  F2FP.BF16.F32.PACK_AB R13, R23, R22 ;  /* 0x00000016170d723e */ /* 0x000fe200000010ff */
[----:B------:R-:W-:Y:S01]  /*0eb0*/  STSM.16.M88.4 [R61+0x14000], R8 ;  /* 0x014000083d007844 */ /* 0x000fe20000000200 */
[----:B------:R-:W-:Y:S02]  /*0ec0*/  F2FP.BF16.F32.PACK_AB R14, R25, R24 ;  /* 0x00000018190e723e */ /* 0x000fe400000010ff */
[----:B------:R-:W-:Y:S02]  /*0ed0*/  F2FP.BF16.F32.PACK_AB R15, R27, R26 ;  /* 0x0000001a1b0f723e */ /* 0x000fe400000010ff */
[----:B------:R-:W-:Y:S02]  /*0ee0*/  F2FP.BF16.F32.PACK_AB R17, R18, R17 ;  /* 0x000000111211723e */ /* 0x000fe400000010ff */
[----:B------:R-:W-:Y:S01]  /*0ef0*/  F2FP.BF16.F32.PACK_AB R16, R33, R16 ;  /* 0x000000102110723e */ /* 0x000fe200000010ff */
[----:B------:R1:W-:Y:S01]  /*0f00*/  STSM.16.M88.4 [R63+0x4000], R12 ;  /* 0x0040000c3f007844 */ /* 0x0003e20000000200 */
[----:B------:R-:W-:-:S02]  /*0f10*/  F2FP.BF16.F32.PACK_AB R18, R37, R36 ;  /* 0x000000242512723e */ /* 0x000fc400000010ff */
[----:B------:R-:W-:Y:S02]  /*0f20*/  F2FP.BF16.F32.PACK_AB R19, R28, R19 ;  /* 0x000000131c13723e */ /* 0x000fe400000010ff */
[----:B------:R-:W-:Y:S02]  /*0f30*/  F2FP.BF16.F32.PACK_AB R20, R45, R44 ;  /* 0x0000002c2d14723e */ /* 0x000fe400000010ff */
[----:B------:R-:W-:Y:S01]  /*0f40*/  F2FP.BF16.F32.PACK_AB R21, R47, R46 ;  /* 0x0000002e2f15723e */ /* 0x000fe200000010ff */
[----:B------:R2:W-:Y:S01]  /*0f50*/  STSM.16.M88.4 [R60+0x4000], R16 ;  /* 0x004000103c007844 */ /* 0x0005e20000000200 */
[----:B------:R-:W-:Y:S02]  /*0f60*/  F2FP.BF16.F32.PACK_AB R22, R49, R48 ;  /* 0x000000303116723e */ /* 0x000fe400000010ff */
[----:B------:R-:W-:Y:S02]  /*0f70*/  F2FP.BF16.F32.PACK_AB R23, R51, R50 ;  /* 0x000000323317723e */ /* 0x000fe400000010ff */
[----:B------:R-:W-:-:S02]  /*0f80*/  LEA R6, R57, R6, 0x1 ;  /* 0x0000000639067211 */ /* 0x000fc400078e08ff */
[----:B------:R-:W-:Y:S01]  /*0f90*/  SHF.R.U32.HI R31, RZ, 0x4, R0 ;  /* 0x00000004ff1f7819 */ /* 0x000fe20000011600 */
[----:B------:R2:W-:Y:S01]  /*0fa0*/  STSM.16.M88.4 [R62+0x4000], R20 ;  /* 0x004000143e007844 */ /* 0x0005e20000000200 */
[----:B------:R-:W-:Y:S01]  /*0fb0*/  LOP3.LUT R28, R7, 0x78, RZ, 0xc0, !PT ;  /* 0x00000078071c7812 */ /* 0x000fe200078ec0ff */
[----:B-1----:R-:W-:Y:S01]  /*0fc0*/  IMAD R12, R57, 0x2, R58 ;  /* 0x00000002390c7824 */ /* 0x002fe200078e023a */
[----:B------:R-:W-:Y:S01]  /*0fd0*/  BAR.SYNC.DEFER_BLOCKING 0x0 ;  /* 0x0000000000007b1d */ /* 0x000fe20000010000 */
[C---:B------:R-:W-:Y:S01]  /*0fe0*/  IADD3 R8, P1, PT, R31.reuse, R64, RZ ;  /* 0x000000401f087210 */ /* 0x040fe20007f3e0ff */
[C---:B------:R-:W-:Y:S01]  /*0ff0*/  VIADD R4, R31.reuse, 0x20 ;  /* 0x000000201f047836 */ /* 0x040fe20000000000 */
[----:B0-----:R-:W-:Y:S01]  /*1000*/  ISETP.GE.AND P0, PT, R28, UR4, PT ;  /* 0x000000041c007c0c */ /* 0x001fe2000bf06270 */
[----:B------:R-:W-:Y:S01]  /*1010*/  IMAD.WIDE.U32 R10, R2, UR6, R28 ;  /* 0x00000006020a7c25 */ /* 0x000fe2000f8e001c */
[----:B------:R-:W-:Y:S02]  /*1020*/  IADD3.X R9, PT, PT, RZ, R65, RZ, P1, !PT ;  /* 0x00000041ff097210 */ /* 0x000fe40000ffe4ff */
[CC--:B------:R-:W-:Y:S01]  /*1030*/  ISETP.GE.OR P1, PT, R31.reuse, R59.reuse, P0 ;  /* 0x0000003b1f00720c */ /* 0x0c0fe20000726670 */
[C---:B------:R-:W-:Y:S01]  /*1040*/  VIADD R0, R31.reuse, 0x10 ;  /* 0x000000101f007836 */ /* 0x040fe20000000000 */
[----:B------:R-:W-:Y:S01]  /*1050*/  ISETP.GE.OR P5, PT, R4, R59, P0 ;  /* 0x0000003b0400720c */ /* 0x000fe200007a6670 */
[----:B------:R-:W-:Y:S01]  /*1060*/  IMAD R11, R2, UR7, R11 ;  /* 0x00000007020b7c24 */ /* 0x000fe2000f8e020b */
[----:B------:R-:W-:-:S02]  /*1070*/  IADD3 R4, PT, PT, R31, 0x40, RZ ;  /* 0x000000401f047810 */ /* 0x000fc40007ffe0ff */
[-C--:B------:R-:W-:Y:S01]  /*1080*/  ISETP.GE.OR P6, PT, R0, R59.reuse, P0 ;  /* 0x0000003b0000720c */ /* 0x080fe200007c6670 */
[----:B------:R-:W-:Y:S01]  /*1090*/  VIADD R0, R31, 0x30 ;  /* 0x000000301f007836 */ /* 0x000fe20000000000 */
[-C--:B------:R-:W-:Y:S01]  /*10a0*/  ISETP.GE.OR P3, PT, R4, R59.reuse, P0 ;  /* 0x0000003b0400720c */ /* 0x080fe20000766670 */
[----:B------:R-:W-:Y:S01]  /*10b0*/  IMAD.WIDE.U32 R4, R5, 0x80, R8 ;  /* 0x0000008005047825 */ /* 0x000fe200078e0008 */
[----:B------:R-:W-:Y:S02]  /*10c0*/  IADD3 R7, PT, PT, R31, 0x50, RZ ;  /* 0x000000501f077810 */ /* 0x000fe40007ffe0ff */
[-C--:B------:R-:W-:Y:S01]  /*10d0*/  ISETP.GE.OR P4, PT, R0, R59.reuse, P0 ;  /* 0x0000003b0000720c */ /* 0x080fe20000786670 */
[----:B------:R-:W-:Y:S01]  /*10e0*/  IMAD.WIDE.U32 R8, R3, UR10, R10 ;  /* 0x0000000a03087c25 */ /* 0x000fe2000f8e000a */
[----:B------:R-:W-:Y:S02]  /*10f0*/  IADD3 R0, PT, PT, R31, 0x60, RZ ;  /* 0x000000601f007810 */ /* 0x000fe40007ffe0ff */
[----:B------:R-:W-:Y:S01]  /*1100*/  ISETP.GE.OR P2, PT, R7, R59, P0 ;  /* 0x0000003b0700720c */ /* 0x000fe20000746670 */
[----:B------:R2:W0:Y:S01]  /*1110*/  LDS.128 R24, [R6+0x13800] ;  /* 0x0138000006187984 */ /* 0x0004220000000c00 */
[----:B------:R-:W-:-:S02]  /*1120*/  IMAD R3, R3, UR11, R9 ;  /* 0x0000000b03037c24 */ /* 0x000fc4000f8e0209 */
[----:B------:R-:W-:Y:S01]  /*1130*/  VIADD R31, R31, 0x70 ;  /* 0x000000701f1f7836 */ /* 0x000fe20000000000 */
[----:B------:R-:W-:Y:S08]  /*1140*/  @P1 BRA `(.L_x_68) ;  /* 0x00000000002c1947 */ /* 0x000ff00003800000 */
[----:B------:R-:W1:Y:S01]  /*1150*/  LDS.128 R12, [R12] ;  /* 0x000000000c0c7984 */ /* 0x000e620000000c00 */
[----:B------:R-:W3:Y:S01]  /*1160*/  LDCU.64 UR4, c[0x0][0x3c0] ;  /* 0x00007800ff0477ac */ /* 0x000ee20008000a00 */
[----:B------:R-:W-:Y:S01]  /*1170*/  MOV R2, R8 ;  /* 0x0000000800027202 */ /* 0x000fe20000000f00 */
[----:B------:R-:W2:Y:S01]  /*1180*/  LDCU.64 UR6, c[0x0][0x3a8] ;  /* 0x00007500ff0677ac */ /* 0x000ea20008000a00 */
[----:B---3--:R-:W-:-:S03]  /*1190*/  IMAD R7, R5, UR4, RZ ;  /* 0x0000000405077c24 */ /* 0x008fc6000f8e02ff */
[----:B------:R-:W-:-:S04]  /*11a0*/  IMAD.WIDE.U32 R10, R4, UR4, R2 ;  /* 0x00000004040a7c25 */ /* 0x000fc8000f8e0002 */
[----:B------:R-:W-:Y:S01]  /*11b0*/  IMAD R7, R4, UR5, R7 ;  /* 0x0000000504077c24 */ /* 0x000fe2000f8e0207 */
[----:B--2---:R-:W-:-:S03]  /*11c0*/  LEA R16, P1, R10, UR6, 0x1 ;  /* 0x000000060a107c11 */ /* 0x004fc6000f8208ff */
[----:B------:R-:W-:-:S05]  /*11d0*/  IMAD.IADD R7, R11, 0x1, R7 ;  /* 0x000000010b077824 */ /* 0x000fca00078e0207 */
[----:B------:R-:W-:-:S05]  /*11e0*/  LEA.HI.X R17, R10, UR7, R7, 0x1, P1 ;  /* 0x000000070a117c11 */ /* 0x000fca00088f0c07 */
[----:B-1----:R1:W-:Y:S02]  /*11f0*/  STG.E.128 desc[UR8][R16.64], R12 ;  /* 0x0000000c10007986 */ /* 0x0023e4000c101d08 */
.L_x_68:
[----:B------:R-:W-:Y:S05]  /*1200*/  BSYNC.RECONVERGENT B0 ;  /* 0x0000000000007941 */ /* 0x000fea0003800200 */
.L_x_67:
[----:B-1----:R1:W3:Y:S01]  /*1210*/  LDS.128 R12, [R6+0x10800] ;  /* 0x01080000060c7984 */ /* 0x0022e20000000c00 */
[----:B------:R-:W-:Y:S01]  /*1220*/  BSSY.RECONVERGENT B0, `(.L_x_69) ;  /* 0x0000011000007945 */ /* 0x000fe20003800200 */
[-C--:B------:R-:W-:Y:S02]  /*1230*/  ISETP.GE.OR P1, PT, R0, R59.reuse, P0 ;  /* 0x0000003b0000720c */ /* 0x080fe40000726670 */
[----:B------:R-:W-:Y:S01]  /*1240*/  ISETP.GE.OR P0, PT, R31, R59, P0 ;  /* 0x0000003b1f00720c */ /* 0x000fe20000706670 */
[----:B------:R-:W-:-:S12]  /*1250*/  @P6 BRA `(.L_x_70) ;  /* 0x0000000000346947 */ /* 0x000fd80003800000 */
[----:B------:R-:W4:Y:S01]  /*1260*/  LDCU.64 UR4, c[0x0][0x3c0] ;  /* 0x00007800ff0477ac */ /* 0x000f220008000a00 */
[----:B------:R-:W-:Y:S01]  /*1270*/  IADD3 R7, P6, PT, R4, 0x10, RZ ;  /* 0x0000001004077810 */ /* 0x000fe20007fde0ff */
[----:B------:R-:W-:Y:S01]  /*1280*/  IMAD.MOV.U32 R10, RZ, RZ, R8 ;  /* 0x000000ffff0a7224 */ /* 0x000fe200078e0008 */
[----:B------:R-:W-:Y:S01]  /*1290*/  MOV R11, R3 ;  /* 0x00000003000b7202 */ /* 0x000fe20000000f00 */
[----:B------:R-:W2:Y:S01]  /*12a0*/  LDCU.64 UR6, c[0x0][0x3a8] ;  /* 0x00007500ff0677ac */ /* 0x000ea20008000a00 */
[----:B------:R-:W-:-:S05]  /*12b0*/  IADD3.X R0, PT, PT, RZ, R5, RZ, P6, !PT ;  /* 0x00000005ff007210 */ /* 0x000fca00037fe4ff */
[----:B----4-:R-:W-:Y:S02]  /*12c0*/  IMAD R0, R0, UR4, RZ ;  /* 0x0000000400007c24 */ /* 0x010fe4000f8e02ff */
[----:B------:R-:W-:-:S04]  /*12d0*/  IMAD.WIDE.U32 R10, R7, UR4, R10 ;  /* 0x00000004070a7c25 */ /* 0x000fc8000f8e000a */
[----:B------:R-:W-:Y:S01]  /*12e0*/  IMAD R7, R7, UR5, R0 ;  /* 0x0000000507077c24 */ /* 0x000fe2000f8e0200 */
[----:B--2---:R-:W-:-:S03]  /*12f0*/  LEA R16, P6, R10, UR6, 0x1 ;  /* 0x000000060a107c11 */ /* 0x004fc6000f8c08ff */
[----:B------:R-:W-:-:S05]  /*1300*/  IMAD.IADD R7, R11, 0x1, R7 ;  /* 0x000000010b077824 */ /* 0x000fca00078e0207 */
[----:B------:R-:W-:-:S05]  /*1310*/  LEA.HI.X R17, R10, UR7, R7, 0x1, P6 ;  /* 0x000000070a117c11 */ /* 0x000fca000b0f0c07 */
[----:B---3--:R4:W-:Y:S02]  /*1320*/  STG.E.128 desc[UR8][R16.64], R12 ;  /* 0x0000000c10007986 */ /* 0x0089e4000c101d08 */
.L_x_70:
[----:B------:R-:W-:Y:S05]  /*1330*/  BSYNC.RECONVERGENT B0 ;  /* 0x0000000000007941 */ /* 0x000fea0003800200 */
.L_x_69:
[----:B---34-:R3:W4:Y:S01]  /*1340*/  LDS.128 R12, [R6+0x11000] ;  /* 0x01100000060c7984 */ /* 0x0187220000000c00 */
[----:B------:R-:W-:Y:S04]  /*1350*/  BSSY.RECONVERGENT B0, `(.L_x_71) ;  /* 0x000000f000007945 */ /* 0x000fe80003800200 */
[----:B------:R-:W-:Y:S05]  /*1360*/  @P5 BRA `(.L_x_72) ;  /* 0x0000000000345947 */ /* 0x000fea0003800000 */
[----:B------:R-:W5:Y:S01]  /*1370*/  LDCU.64 UR4, c[0x0][0x3c0] ;  /* 0x00007800ff0477ac */ /* 0x000f620008000a00 */
[----:B------:R-:W-:Y:S01]  /*1380*/  IADD3 R7, P5, PT, R4, 0x20, RZ ;  /* 0x0000002004077810 */ /* 0x000fe20007fbe0ff */
[----:B------:R-:W-:Y:S01]  /*1390*/  IMAD.MOV.U32 R10, RZ, RZ, R8 ;  /* 0x000000ffff0a7224 */ /* 0x000fe200078e0008 */
[----:B------:R-:W-:Y:S01]  /*13a0*/  MOV R11, R3 ;  /* 0x00000003000b7202 */ /* 0x000fe20000000f00 */
[----:B------:R-:W2:Y:S01]  /*13b0*/  LDCU.64 UR6, c[0x0][0x3a8] ;  /* 0x00007500ff0677ac */ /* 0x000ea20008000a00 */
[----:B------:R-:W-:-:S05]  /*13c0*/  IADD3.X R0, PT, PT, RZ, R5, RZ, P5, !PT ;  /* 0x00000005ff007210 */ /* 0x000fca0002ffe4ff */
[----:B-----5:R-:W-:Y:S02]  /*13d0*/  IMAD R0, R0, UR4, RZ ;  /* 0x0000000400007c24 */ /* 0x020fe4000f8e02ff */
[----:B------:R-:W-:-:S04]  /*13e0*/  IMAD.WIDE.U32 R10, R7, UR4, R10 ;  /* 0x00000004070a7c25 */ /* 0x000fc8000f8e000a */
[----:B------:R-:W-:Y:S01]  /*13f0*/  IMAD R7, R7, UR5, R0 ;  /* 0x0000000507077c24 */ /* 0x000fe2000f8e0200 */
[----:B--2---:R-:W-:-:S03]  /*1400*/  LEA R16, P5, R10, UR6, 0x1 ;  /* 0x000000060a107c11 */ /* 0x004fc6000f8a08ff */
[----:B------:R-:W-:-:S05]  /*1410*/  IMAD.IADD R7, R11, 0x1, R7 ;  /* 0x000000010b077824 */ /* 0x000fca00078e0207 */
[----:B------:R-:W-:-:S05]  /*1420*/  LEA.HI.X R17, R10, UR7, R7, 0x1, P5 ;  /* 0x000000070a117c11 */ /* 0x000fca000a8f0c07 */
[----:B----4-:R2:W-:Y:S02]  /*1430*/  STG.E.128 desc[UR8][R16.64], R12 ;  /* 0x0000000c10007986 */ /* 0x0105e4000c101d08 */
.L_x_72:
[----:B------:R-:W-:Y:S05]  /*1440*/  BSYNC.RECONVERGENT B0 ;  /* 0x0000000000007941 */ /* 0x000fea0003800200 */
.L_x_71:
[----:B--2-4-:R2:W4:Y:S01]  /*1450*/  LDS.128 R12, [R6+0x11800] ;  /* 0x01180000060c7984 */ /* 0x0145220000000c00 */
[----:B------:R-:W-:Y:S04]  /*1460*/  BSSY.RECONVERGENT B0, `(.L_x_73) ;  /* 0x000000f000007945 */ /* 0x000fe80003800200 */
[----:B------:R-:W-:Y:S05]  /*1470*/  @P4 BRA `(.L_x_74) ;  /* 0x0000000000344947 */ /* 0x000fea0003800000 */
[----:B------:R-:W5:Y:S01]  /*1480*/  LDCU.64 UR4, c[0x0][0x3c0] ;  /* 0x00007800ff0477ac */ /* 0x000f620008000a00 */
[----:B------:R-:W-:Y:S01]  /*1490*/  IADD3 R7, P4, PT, R4, 0x30, RZ ;  /* 0x0000003004077810 */ /* 0x000fe20007f9e0ff */
[----:B------:R-:W-:Y:S01]  /*14a0*/  IMAD.MOV.U32 R10, RZ, RZ, R8 ;  /* 0x000000ffff0a7224 */ /* 0x000fe200078e0008 */
[----:B------:R-:W-:Y:S01]  /*14b0*/  MOV R11, R3 ;  /* 0x00000003000b7202 */ /* 0x000fe20000000f00 */
[----:B------:R-:W0:Y:S01]  /*14c0*/  LDCU.64 UR6, c[0x0][0x3a8] ;  /* 0x00007500ff0677ac */ /* 0x000e220008000a00 */
[----:B------:R-:W-:-:S05]  /*14d0*/  IADD3.X R0, PT, PT, RZ, R5, RZ, P4, !PT ;  /* 0x00000005ff007210 */ /* 0x000fca00027fe4ff */
[----:B-----5:R-:W-:Y:S02]  /*14e0*/  IMAD R0, R0, UR4, RZ ;  /* 0x0000000400007c24 */ /* 0x020fe4000f8e02ff */
[----:B------:R-:W-:-:S04]  /*14f0*/  IMAD.WIDE.U32 R10, R7, UR4, R10 ;  /* 0x00000004070a7c25 */ /* 0x000fc8000f8e000a */
[----:B------:R-:W-:Y:S01]  /*1500*/  IMAD R7, R7, UR5, R0 ;  /* 0x0000000507077c24 */ /* 0x000fe2000f8e0200 */
[----:B0-----:R-:W-:-:S03]  /*1510*/  LEA R16, P4, R10, UR6, 0x1 ;  /* 0x000000060a107c11 */ /* 0x001fc6000f8808ff */
[----:B------:R-:W-:-:S05]  /*1520*/  IMAD.IADD R7, R11, 0x1, R7 ;  /* 0x000000010b077824 */ /* 0x000fca00078e0207 */
[----:B------:R-:W-:-:S05]  /*1530*/  LEA.HI.X R17, R10, UR7, R7, 0x1, P4 ;  /* 0x000000070a117c11 */ /* 0x000fca000a0f0c07 */
[----:B----4-:R0:W-:Y:S02]  /*1540*/  STG.E.128 desc[UR8][R16.64], R12 ;  /* 0x0000000c10007986 */ /* 0x0101e4000c101d08 */
.L_x_74:
[----:B------:R-:W-:Y:S05]  /*1550*/  BSYNC.RECONVERGENT B0 ;  /* 0x0000000000007941 */ /* 0x000fea0003800200 */
.L_x_73:
[----:B0---4-:R0:W4:Y:S01]  /*1560*/  LDS.128 R12, [R6+0x12000] ;  /* 0x01200000060c7984 */ /* 0x0111220000000c00 */
[----:B------:R-:W-:Y:S04]  /*1570*/  BSSY.RECONVERGENT B0, `(.L_x_75) ;  /* 0x000000f000007945 */ /* 0x000fe80003800200 */
[----:B------:R-:W-:Y:S05]  /*1580*/  @P3 BRA `(.L_x_76) ;  /* 0x0000000000343947 */ /* 0x000fea0003800000 */
[----:B------:R-:W5:Y:S01]  /*1590*/  LDCU.64 UR4, c[0x0][0x3c0] ;  /* 0x00007800ff0477ac */ /* 0x000f620008000a00 */
[----:B------:R-:W-:Y:S01]  /*15a0*/  IADD3 R7, P3, PT, R4, 0x40, RZ ;  /* 0x0000004004077810 */ /* 0x000fe20007f7e0ff */
[----:B------:R-:W-:Y:S01]  /*15b0*/  IMAD.MOV.U32 R10, RZ, RZ, R8 ;  /* 0x000000ffff0a7224 */ /* 0x000fe200078e0008 */
        /* <DEDUP_REMOVED lines=10> */
.L_x_76:
[----:B------:R-:W-:Y:S05]  /*1660*/  BSYNC.RECONVERGENT B0 ;  /* 0x0000000000007941 */ /* 0x000fea0003800200 */
.L_x_75:
[----:B-1--4-:R1:W4:Y:S01]  /*1670*/  LDS.128 R12, [R6+0x12800] ;  /* 0x01280000060c7984 */ /* 0x0123220000000c00 */
        /* <DEDUP_REMOVED lines=15> */
.L_x_78:
[----:B------:R-:W-:Y:S05]  /*1770*/  BSYNC.RECONVERGENT B0 ;  /* 0x0000000000007941 */ /* 0x000fea0003800200 */
.L_x_77:
[----:B0---4-:R0:W4:Y:S01]  /*1780*/  LDS.128 R12, [R6+0x13000] ;  /* 0x01300000060c7984 */ /* 0x0111220000000c00 */
[----:B------:R-:W-:Y:S04]  /*1790*/  BSSY.RECONVERGENT B0, `(.L_x_79) ;  /* 0x000000f000007945 */ /* 0x000fe80003800200 */
[----:B------:R-:W-:Y:S05]  /*17a0*/  @P1 BRA `(.L_x_80) ;  /* 0x0000000000341947 */ /* 0x000fea0003800000 */
[----:B------:R-:W5:Y:S01]  /*17b0*/  LDCU.64 UR4, c[0x0][0x3c0] ;  /* 0x00007800ff0477ac */ /* 0x000f620008000a00 */
[----:B------:R-:W-:Y:S01]  /*17c0*/  IADD3 R11, P1, PT, R4, 0x60, RZ ;  /* 0x00000060040b7810 */ /* 0x000fe20007f3e0ff */
[----:B0123--:R-:W-:Y:S01]  /*17d0*/  IMAD.MOV.U32 R6, RZ, RZ, R8 ;  /* 0x000000ffff067224 */ /* 0x00ffe200078e0008 */
        /* <DEDUP_REMOVED lines=10> */
.L_x_80:
[----:B------:R-:W-:Y:S05]  /*1880*/  BSYNC.RECONVERGENT B0 ;  /* 0x0000000000007941 */ /* 0x000fea0003800200 */
.L_x_79:
        /* <DEDUP_REMOVED lines=14> */
.L_x_81:
        /* <DEDUP_REMOVED lines=9> */
.L_x_134:


//--------------------- .text._ZN7cutlass13device_kernelIN5flash32FlashAttnBwdPostprocessConvertdQIN4cute5tupleIJNS3_1CILi64EEENS5_ILi128EEEEEENS_10bfloat16_tEfNS_4arch4Sm90ELi256ENS3_8TiledMMAINS3_8MMA_AtomIJNS3_4SM904GMMA27MMA_64x64x16_F32BF16BF16_SSILNSF_5MajorE0ELSH_1ELNSF_7ScaleInE1ELSI_1EEEEEENS3_6LayoutINS4_IJNS5_ILi1EEENS5_ILi2EEESM_EEENS4_IJNS5_ILi0EEESM_SP_EEEEENS4_IJNS3_10UnderscoreESS_SS_EEEEELb0EEEEEvNT_6ParamsE --------------------------
	.section	.text._ZN7cutlass13device_kernelIN5flash32FlashAttnBwdPostprocessConvertdQIN4cute5tupleIJNS3_1CILi64EEENS5_ILi128EEEEEENS_10bfloat16_tEfNS_4arch4Sm90ELi256ENS3_8TiledMMAINS3_8MMA_AtomIJNS3_4SM904GMMA27MMA_64x64x16_F32BF16BF16_SSILNSF_5MajorE0ELSH_1ELNSF_7ScaleInE1ELSI_1EEEEEENS3_6LayoutINS4_IJNS5_ILi1EEENS5_ILi2EEESM_EEENS4_IJNS5_ILi0EEESM_SP_EEEEENS4_IJNS3_10UnderscoreESS_SS_EEEEELb0EEEEEvNT_6ParamsE,"ax",@progbits
	.align	128
.text._ZN7cutlass13device_kernelIN5flash32FlashAttnBwdPostprocessConvertdQIN4cute5tupleIJNS3_1CILi64EEENS5_ILi128EEEEEENS_10bfloat16_tEfNS_4arch4Sm90ELi256ENS3_8TiledMMAINS3_8MMA_AtomIJNS3_4SM904GMMA27MMA_64x64x16_F32BF16BF16_SSILNSF_5MajorE0ELSH_1ELNSF_7ScaleInE1ELSI_1EEEEEENS3_6LayoutINS4_IJNS5_ILi1EEENS5_ILi2EEESM_EEENS4_IJNS5_ILi0EEESM_SP_EEEEENS4_IJNS3_10UnderscoreESS_SS_EEEEELb0EEEEEvNT_6ParamsE:
        .type           _ZN7cutlass13device_kernelIN5flash32FlashAttnBwdPostprocessConvertdQIN4cute5tupleIJNS3_1CILi64EEENS5_ILi128EEEEEENS_10bfloat16_tEfNS_4arch4Sm90ELi256ENS3_8TiledMMAINS3_8MMA_AtomIJNS3_4SM904GMMA27MMA_64x64x16_F32BF16BF16_SSILNSF_5MajorE0ELSH_1ELNSF_7ScaleInE1ELSI_1EEEEEENS3_6LayoutINS4_IJNS5_ILi1EEENS5_ILi2EEESM_EEENS4_IJNS5_ILi0EEESM_SP_EEEEENS4_IJNS3_10UnderscoreESS_SS_EEEEELb0EEEEEvNT_6ParamsE,@function
        .size           _ZN7cutlass13device_kernelIN5flash32FlashAttnBwdPostprocessConvertdQIN4cute5tupleIJNS3_1CILi64EEENS5_ILi128EEEEEENS_10bfloat16_tEfNS_4arch4Sm90ELi256ENS3_8TiledMMAINS3_8MMA_AtomIJNS3_4SM904GMMA27MMA_64x64x16_F32BF16BF16_SSILNSF_5MajorE0ELSH_1ELNSF_7ScaleInE1ELSI_1EEEEEENS3_6LayoutINS4_IJNS5_ILi1EEENS5_ILi2EEESM_EEENS4_IJNS5_ILi0EEESM_SP_EEEEENS4_IJNS3_10UnderscoreESS_SS_EEEEELb0EEEEEvNT_6ParamsE,(.L_x_135 - _ZN7cutlass13device_kernelIN5flash32FlashAttnBwdPostprocessConvertdQIN4cute5tupleIJNS3_1CILi64EEENS5_ILi128EEEEEENS_10bfloat16_tEfNS_4arch4Sm90ELi256ENS3_8TiledMMAINS3_8MMA_AtomIJNS3_4SM904GMMA27MMA_64x64x16_F32BF16BF16_SSILNSF_5MajorE0ELSH_1ELNSF_7ScaleInE1ELSI_1EEEEEENS3_6LayoutINS4_IJNS5_ILi1EEENS5_ILi2EEESM_EEENS4_IJNS5_ILi0EEESM_SP_EEEEENS4_IJNS3_10UnderscoreESS_SS_EEEEELb0EEEEEvNT_6ParamsE)
        .other          _ZN7cutlass13device_kernelIN5flash32FlashAttnBwdPostprocessConvertdQIN4cute5tupleIJNS3_1CILi64EEENS5_ILi128EEEEEENS_10bfloat16_tEfNS_4arch4Sm90ELi256ENS3_8TiledMMAINS3_8MMA_AtomIJNS3_4SM904GMMA27MMA_64x64x16_F32BF16BF16_SSILNSF_5MajorE0ELSH_1ELNSF_7ScaleInE1ELSI_1EEEEEENS3_6LayoutINS4_IJNS5_ILi1EEENS5_ILi2EEESM_EEENS4_IJNS5_ILi0EEESM_SP_EEEEENS4_IJNS3_10UnderscoreESS_SS_EEEEELb0EEEEEvNT_6ParamsE,@"STO_CUDA_ENTRY STV_DEFAULT"
_ZN7cutlass13device_kernelIN5flash32FlashAttnBwdPostprocessConvertdQIN4cute5tupleIJNS3_1CILi64EEENS5_ILi128EEEEEENS_10bfloat16_tEfNS_4arch4Sm90ELi256ENS3_8TiledMMAINS3_8MMA_AtomIJNS3_4SM904GMMA27MMA_64x64x16_F32BF16BF16_SSILNSF_5MajorE0ELSH_1ELNSF_7ScaleInE1ELSI_1EEEEEENS3_6LayoutINS4_IJNS5_ILi1EEENS5_ILi2EEESM_EEENS4_IJNS5_ILi0EEESM_SP_EEEEENS4_IJNS3_10UnderscoreESS_SS_EEEEELb0EEEEEvNT_6ParamsE:
        /* <DEDUP_REMOVED lines=17> */
.L_x_82:
[----:B------:R-:W0:Y:S01]  /*0110*/  LDC.64 R6, c[0x0][0x3e0] ;  /* 0x0000f800ff067b82 */ /* 0x000e220000000a00 */
[----:B------:R-:W1:Y:S01]  /*0120*/  LDCU.64 UR4, c[0x0][0x3e8] ;  /* 0x00007d00ff0477ac */ /* 0x000e620008000a00 */
[----:B0-----:R-:W-:-:S05]  /*0130*/  IMAD.WIDE.U32 R6, R37, 0x4, R6 ;  /* 0x0000000425067825 */ /* 0x001fca00078e0006 */
[----:B------:R-:W2:Y:S01]  /*0140*/  LDG.E R2, desc[UR8][R6.64] ;  /* 0x0000000806027981 */ /* 0x000ea2000c1e1900 */
[----:B-1----:R-:W-:-:S04]  /*0150*/  UISETP.NE.U32.AND UP0, UPT, UR4, URZ, UPT ;  /* 0x000000ff0400728c */ /* 0x002fc8000bf05070 */
[----:B------:R-:W-:Y:S01]  /*0160*/  UISETP.NE.AND.EX UP0, UPT, UR5, URZ, UPT, UP0 ;  /* 0x000000ff0500728c */ /* 0x000fe2000bf05300 */
[----:B--2---:R-:W-:-:S05]  /*0170*/  IMAD R0, R37, 0x40, R2 ;  /* 0x0000004025007824 */ /* 0x004fca00078e0202 */
[----:B------:R-:W-:-:S04]  /*0180*/  SHF.R.S32.HI R3, RZ, 0x1f, R0 ;  /* 0x0000001fff037819 */ /* 0x000fc80000011400 */
[----:B------:R-:W-:-:S05]  /*0190*/  LEA.HI R3, R3, R0, RZ, 0x6 ;  /* 0x0000000003037211 */ /* 0x000fca00078f30ff */
[----:B------:R-:W-:-:S05]  /*01a0*/  IMAD.SHL.U32 R3, R3, 0x80, RZ ;  /* 0x0000008003037824 */ /* 0x000fca00078e00ff */
[----:B------:R-:W-:Y:S02]  /*01b0*/  LOP3.LUT R4, R3, 0xffffe000, RZ, 0xc0, !PT ;  /* 0xffffe00003047812 */ /* 0x000fe400078ec0ff */
[----:B------:R-:W-:Y:S02]  /*01c0*/  SHF.R.S32.HI R3, RZ, 0x1f, R2 ;  /* 0x0000001fff037819 */ /* 0x000fe40000011402 */
[----:B------:R-:W-:Y:S01]  /*01d0*/  SHF.R.S32.HI R5, RZ, 0x1f, R4 ;  /* 0x0000001fff057819 */ /* 0x000fe20000011404 */
[----:B------:R-:W-:Y:S06]  /*01e0*/  BRA.U !UP0, `(.L_x_85) ;  /* 0x0000000108107547 */ /* 0x000fec000b800000 */
.L_x_84:
[----:B------:R-:W0:Y:S02]  /*01f0*/  LDC.64 R6, c[0x0][0x3e8] ;  /* 0x0000fa00ff067b82 */ /* 0x000e240000000a00 */
[----:B0-----:R-:W-:-:S05]  /*0200*/  IMAD.WIDE.U32 R6, R37, 0x4, R6 ;  /* 0x0000000425067825 */ /* 0x001fca00078e0006 */
[----:B------:R0:W5:Y:S01]  /*0210*/  LDG.E R39, desc[UR8][R6.64] ;  /* 0x0000000806277981 */ /* 0x000162000c1e1900 */
[----:B------:R-:W-:Y:S05]  /*0220*/  BRA `(.L_x_83) ;  /* 0x0000000000087947 */ /* 0x000fea0003800000 */
.L_x_85:
[----:B------:R-:W2:Y:S02]  /*0230*/  LDG.E R7, desc[UR8][R6.64+0x4] ;  /* 0x0000040806077981 */ /* 0x000ea4000c1e1900 */
[----:B--2---:R-:W-:-:S07]  /*0240*/  IADD3 R39, PT, PT, -R2, R7, RZ ;  /* 0x0000000702277210 */ /* 0x004fce0007ffe1ff */
.L_x_83:
[----:B------:R-:W-:Y:S01]  /*0250*/  IMAD.SHL.U32 R40, R38, 0x40, RZ ;  /* 0x0000004026287824 */ /* 0x000fe200078e00ff */
[----:B------:R-:W-:-:S04]  /*0260*/  ISETP.NE.AND.EX P0, PT, R9, RZ, PT, P0 ;  /* 0x000000ff0900720c */ /* 0x000fc80003f05300 */
[----:B-----5:R-:W-:-:S13]  /*0270*/  ISETP.GT.AND P2, PT, R39, R40, PT ;  /* 0x000000282700720c */ /* 0x020fda0003f44270 */
[----:B------:R-:W-:Y:S05]  /*0280*/  @!P2 EXIT P0 ;  /* 0x000000000000a94d */ /* 0x000fea0000000000 */
[----:B------:R-:W1:Y:S01]  /*0290*/  S2R R41, SR_CTAID.Y ;  /* 0x0000000000297919 */ /* 0x000e620000002600 */
[----:B0-----:R-:W1:Y:S01]  /*02a0*/  LDC.64 R6, c[0x0][0x398] ;  /* 0x0000e600ff067b82 */ /* 0x001e620000000a00 */
[----:B------:R-:W-:Y:S01]  /*02b0*/  LEA R4, P0, R38, R4, 0xd ;  /* 0x0000000426047211 */ /* 0x000fe200078068ff */
[----:B------:R-:W-:Y:S01]  /*02c0*/  BSSY.RECONVERGENT B0, `(.L_x_86) ;  /* 0x0000024000007945 */ /* 0x000fe20003800200 */
[----:B------:R-:W0:Y:S01]  /*02d0*/  S2R R0, SR_TID.X ;  /* 0x0000000000007919 */ /* 0x000e220000002100 */
[----:B------:R-:W-:Y:S02]  /*02e0*/  SEL R37, R37, RZ, !P1 ;  /* 0x000000ff25257207 */ /* 0x000fe40004800000 */
[----:B------:R-:W-:Y:S01]  /*02f0*/  IMAD.X R5, RZ, RZ, R5, P0 ;  /* 0x000000ffff057224 */ /* 0x000fe200000e0605 */
[----:B------:R-:W2:Y:S01]  /*0300*/  S2R R13, SR_CgaCtaId ;  /* 0x00000000000d7919 */ /* 0x000ea20000008800 */
[----:B------:R-:W3:Y:S08]  /*0310*/  LDC.64 R8, c[0x0][0x3a0] ;  /* 0x0000e800ff087b82 */ /* 0x000ef00000000a00 */
[----:B------:R-:W4:Y:S01]  /*0320*/  LDC.64 R10, c[0x0][0x380] ;  /* 0x0000e000ff0a7b82 */ /* 0x000f220000000a00 */
[----:B-1----:R-:W-:Y:S01]  /*0330*/  IMAD.WIDE.U32 R4, R41, R6, R4 ;  /* 0x0000000629047225 */ /* 0x002fe200078e0004 */
[----:B0-----:R-:W-:-:S03]  /*0340*/  ISETP.NE.AND P0, PT, R0, RZ, PT ;  /* 0x000000ff0000720c */ /* 0x001fc60003f05270 */
        /* <DEDUP_REMOVED lines=22> */
.L_x_88:
[----:B------:R-:W-:Y:S01]  /*04b0*/  @P0 ELECT P1, URZ, PT ;  /* 0x0000000000ff082f */ /* 0x000fe20003820000 */
[----:B------:R1:W-:-:S12]  /*04c0*/  UBLKCP.S.G [UR6], [UR4], UR10 ;  /* 0x00000006040073ba */ /* 0x0003d8000800020a */
[----:B------:R-:W-:Y:S02]  /*04d0*/  @P1 PLOP3.LUT P0, PT, P1, PT, PT, 0x8, 0x80 ;  /* 0x000000000080181c */ /* 0x000fe40000f0e170 */
[----:B------:R-:W-:-:S11]  /*04e0*/  PLOP3.LUT P1, PT, PT, PT, PT, 0x8, 0x80 ;  /* 0x000000000080781c */ /* 0x000fd60003f2e170 */
[----:B-1----:R-:W-:Y:S05]  /*04f0*/  @P0 BRA.U.ANY `(.L_x_88) ;  /* 0xfffffffd00ec0947 */ /* 0x002fea000393ffff */
.L_x_87:
[----:B------:R-:W-:Y:S05]  /*0500*/  BSYNC.RECONVERGENT B0 ;  /* 0x0000000000007941 */ /* 0x000fea0003800200 */
.L_x_86:
[----:B------:R-:W-:Y:S01]  /*0510*/  BAR.SYNC.DEFER_BLOCKING 0x0 ;  /* 0x0000000000007b1d */ /* 0x000fe20000010000 */
[----:B------:R-:W-:Y:S02]  /*0520*/  MOV R42, 0x400 ;  /* 0x00000400002a7802 */ /* 0x000fe40000000f00 */
[----:B------:R-:W-:Y:S02]  /*0530*/  SHF.L.U32 R5, RZ, 0x1f, RZ ;  /* 0x0000001fff057819 */ /* 0x000fe400000006ff */
[----:B------:R-:W-:-:S07]  /*0540*/  LEA R42, R13, R42, 0x18 ;  /* 0x0000002a0d2a7211 */ /* 0x000fce00078ec0ff */
.L_x_89:
[----:B-1----:R1:W2:Y:S02]  /*0550*/  SYNCS.PHASECHK.TRANS64.TRYWAIT P0, [R42+URZ+0xc000], R5 ;  /* 0x00c000052a0075a7 */ /* 0x0022a400080011ff */
[----:B--2---:R-:W-:Y:S05]  /*0560*/  @!P0 NANOSLEEP.SYNCS 0x989680 ;  /* 0x009896800000895d */ /* 0x004fea0003900000 */
[----:B------:R-:W2:Y:S02]  /*0570*/  @!P0 SYNCS.PHASECHK.TRANS64 P0, [R42+URZ+0xc000], R5 ;  /* 0x00c000052a0085a7 */ /* 0x000ea400080010ff */
[----:B--2---:R-:W-:Y:S05]  /*0580*/  @!P0 BRA `(.L_x_89) ;  /* 0xfffffffc00f08947 */ /* 0x004fea000383ffff */
[C---:B-1----:R-:W-:Y:S01]  /*0590*/  SHF.L.U32 R5, R0.reuse, 0x4, RZ ;  /* 0x0000000400057819 */ /* 0x042fe200000006ff */
[C---:B0-----:R-:W-:Y:S01]  /*05a0*/  IMAD.SHL.U32 R4, R0.reuse, 0x80, RZ ;  /* 0x0000008000047824 */ /* 0x041fe200078e00ff */
[C---:B------:R-:W-:Y:S01]  /*05b0*/  SHF.L.U32 R16, R0.reuse, 0x6, RZ ;  /* 0x0000000600107819 */ /* 0x040fe200000006ff */
[C---:B------:R-:W-:Y:S01]  /*05c0*/  IMAD.SHL.U32 R44, R0.reuse, 0x4, RZ ;  /* 0x00000004002c7824 */ /* 0x040fe200078e00ff */
[----:B------:R-:W-:Y:S01]  /*05d0*/  LOP3.LUT R5, R5, 0x7f0, RZ, 0xc0, !PT ;  /* 0x000007f005057812 */ /* 0x000fe200078ec0ff */
[C---:B------:R-:W-:Y:S01]  /*05e0*/  IMAD.SHL.U32 R12, R0.reuse, 0x20, RZ ;  /* 0x00000020000c7824 */ /* 0x040fe200078e00ff */
[----:B------:R-:W-:Y:S01]  /*05f0*/  SHF.R.U32.HI R20, RZ, 0x1, R0 ;  /* 0x00000001ff147819 */ /* 0x000fe20000011600 */
[----:B------:R-:W-:Y:S01]  /*0600*/  IMAD.SHL.U32 R21, R0, 0x200, RZ ;  /* 0x0000020000157824 */ /* 0x000fe200078e00ff */
[----:B------:R-:W-:Y:S01]  /*0610*/  LOP3.LUT R5, R5, 0x1c000, R4, 0xf8, !PT ;  /* 0x0001c00005057812 */ /* 0x000fe200078ef804 */
[----:B------:R-:W0:Y:S01]  /*0620*/  LDCU UR4, c[0x0][0x3d8] ;  /* 0x00007b00ff0477ac */ /* 0x000e220008000800 */
[----:B------:R-:W-:Y:S01]  /*0630*/  LOP3.LUT R47, R16, 0x1c0, RZ, 0xc0, !PT ;  /* 0x000001c0102f7812 */ /* 0x000fe200078ec0ff */
[----:B------:R-:W-:Y:S01]  /*0640*/  IMAD.SHL.U32 R36, R0, 0x8, RZ ;  /* 0x0000000800247824 */ /* 0x000fe200078e00ff */
[----:B------:R-:W-:Y:S01]  /*0650*/  LOP3.LUT R43, R44, 0x1c0, RZ, 0xc0, !PT ;  /* 0x000001c02c2b7812 */ /* 0x000fe200078ec0ff */
[----:B------:R-:W-:Y:S01]  /*0660*/  IMAD.IADD R46, R42, 0x1, R5 ;  /* 0x000000012a2e7824 */ /* 0x000fe200078e0205 */
[----:B------:R-:W-:Y:S01]  /*0670*/  LOP3.LUT R45, R12, 0x7c00, RZ, 0xc0, !PT ;  /* 0x00007c000c2d7812 */ /* 0x000fe200078ec0ff */
[----:B------:R-:W1:Y:S01]  /*0680*/  LDCU.64 UR6, c[0x0][0x3c8] ;  /* 0x00007900ff0677ac */ /* 0x000e620008000a00 */
[----:B------:R-:W-:Y:S01]  /*0690*/  LOP3.LUT R25, R21, 0x1000, RZ, 0xc0, !PT ;  /* 0x0000100015197812 */ /* 0x000fe200078ec0ff */
[----:B------:R-:W-:Y:S01]  /*06a0*/  BSSY.RECONVERGENT B0, `(.L_x_90) ;  /* 0x0000074000007945 */ /* 0x000fe20003800200 */
[----:B------:R-:W0:Y:S01]  /*06b0*/  LDS.128 R28, [R46] ;  /* 0x000000002e1c7984 */ /* 0x000e220000000c00 */
[--C-:B------:R-:W-:Y:S01]  /*06c0*/  LOP3.LUT R47, R47, 0x8, R20.reuse, 0xf8, !PT ;  /* 0x000000082f2f7812 */ /* 0x100fe200078ef814 */
[----:B------:R-:W2:Y:S01]  /*06d0*/  LDCU.64 UR10, c[0x0][0x3d0] ;  /* 0x00007a00ff0a77ac */ /* 0x000ea20008000a00 */
[----:B------:R-:W-:Y:S01]  /*06e0*/  LOP3.LUT R43, R43, 0x38, R20, 0xf8, !PT ;  /* 0x000000382b2b7812 */ /* 0x000fe200078ef814 */
[----:B------:R-:W3:Y:S01]  /*06f0*/  LDS.128 R32, [R46+0x800] ;  /* 0x000800002e207984 */ /* 0x000ee20000000c00 */
[----:B------:R-:W-:-:S02]  /*0700*/  LOP3.LUT R45, R45, 0x200, R16, 0xf8, !PT ;  /* 0x000002002d2d7812 */ /* 0x000fc400078ef810 */
[----:B------:R-:W-:Y:S01]  /*0710*/  LOP3.LUT R44, R25, 0xe00, R44, 0xf8, !PT ;  /* 0x00000e00192c7812 */ /* 0x000fe200078ef82c */
[----:B------:R-:W4:Y:S01]  /*0720*/  LDS.128 R4, [R46+0x1000] ;  /* 0x001000002e047984 */ /* 0x000f220000000c00 */
[----:B------:R-:W-:Y:S02]  /*0730*/  LOP3.LUT R48, R47, 0x38, R36, 0x78, !PT ;  /* 0x000000382f307812 */ /* 0x000fe400078e7824 */
[----:B------:R-:W-:Y:S01]  /*0740*/  R2P PR, R0, 0x6 ;  /* 0x0000000600007804 */ /* 0x000fe20000000000 */
[----:B------:R-:W5:Y:S01]  /*0750*/  LDS.128 R8, [R46+0x1800] ;  /* 0x001800002e087984 */ /* 0x000f620000000c00 */
[----:B------:R-:W-:-:S03]  /*0760*/  VIADDMNMX R39, R39, -R40, 0x40, PT ;  /* 0x0000004027277446 */ /* 0x000fc60003800928 */
[----:B------:R-:W1:Y:S04]  /*0770*/  LDS.128 R12, [R46+0x2000] ;  /* 0x002000002e0c7984 */ /* 0x000e680000000c00 */
        /* <DEDUP_REMOVED lines=9> */
[----:B------:R-:W-:Y:S01]  /*0810*/  F2FP.BF16.F32.PACK_AB R28, R29, R28 ;  /* 0x0000001c1d1c723e */ /* 0x000fe200000010ff */
[----:B------:R-:W-:Y:S01]  /*0820*/  FMUL.FTZ R34, R34, UR4 ;  /* 0x0000000422227c20 */ /* 0x000fe20008410000 */
[----:B------:R-:W-:Y:S01]  /*0830*/  F2FP.BF16.F32.PACK_AB R29, R31, R30 ;  /* 0x0000001e1f1d723e */ /* 0x000fe200000010ff */
[----:B----4-:R-:W-:Y:S01]  /*0840*/  FMUL.FTZ R4, R4, UR4 ;  /* 0x0000000404047c20 */ /* 0x010fe20008410000 */
[----:B------:R-:W-:Y:S01]  /*0850*/  F2FP.BF16.F32.PACK_AB R30, R33, R32 ;  /* 0x00000020211e723e */ /* 0x000fe200000010ff */
        /* <DEDUP_REMOVED lines=8> */
[----:B------:R-:W-:Y:S01]  /*08e0*/  LOP3.LUT R35, R45, R48, RZ, 0xfc, !PT ;  /* 0x000000302d237212 */ /* 0x000fe200078efcff */
[----:B--2---:R-:W-:Y:S01]  /*08f0*/  FMUL.FTZ R12, R20, UR4 ;  /* 0x00000004140c7c20 */ /* 0x004fe20008410000 */
[----:B------:R-:W-:Y:S01]  /*0900*/  F2FP.BF16.F32.PACK_AB R4, R5, R4 ;  /* 0x000000040504723e */ /* 0x000fe200000010ff */
[----:B------:R-:W-:Y:S01]  /*0910*/  VIADD R20, R42, 0x8000 ;  /* 0x000080002a147836 */ /* 0x000fe20000000000 */
[----:B------:R-:W-:Y:S01]  /*0920*/  F2FP.BF16.F32.PACK_AB R5, R7, R32 ;  /* 0x000000200705723e */ /* 0x000fe200000010ff */
[----:B------:R-:W-:Y:S01]  /*0930*/  FMUL.FTZ R16, R16, UR4 ;  /* 0x0000000410107c20 */ /* 0x000fe20008410000 */
[----:B------:R-:W-:Y:S01]  /*0940*/  FMUL.FTZ R17, R17, UR4 ;  /* 0x0000000411117c20 */ /* 0x000fe20008410000 */
[----:B------:R-:W-:Y:S01]  /*0950*/  F2FP.BF16.F32.PACK_AB R7, R11, R10 ;  /* 0x0000000a0b07723e */ /* 0x000fe200000010ff */
[----:B------:R-:W-:Y:S01]  /*0960*/  IMAD.MOV.U32 R11, RZ, RZ, 0x20 ;  /* 0x00000020ff0b7424 */ /* 0x000fe200078e00ff */
[----:B------:R-:W-:Y:S01]  /*0970*/  F2FP.BF16.F32.PACK_AB R31, R47, R34 ;  /* 0x000000222f1f723e */ /* 0x000fe200000010ff */
[----:B------:R-:W-:Y:S01]  /*0980*/  FMUL.FTZ R9, R9, UR4 ;  /* 0x0000000409097c20 */ /* 0x000fe20008410000 */
[C---:B------:R-:W-:Y:S01]  /*0990*/  LEA R34, R35.reuse, R42, 0x1 ;  /* 0x0000002a23227211 */ /* 0x040fe200078e08ff */
[----:B------:R-:W-:Y:S01]  /*09a0*/  IMAD R35, R35, 0x2, R20 ;  /* 0x0000000223237824 */ /* 0x000fe200078e0214 */
[----:B------:R-:W-:Y:S01]  /*09b0*/  F2FP.BF16.F32.PACK_AB R10, R17, R16 ;  /* 0x00000010110a723e */ /* 0x000fe200000010ff */
[----:B------:R-:W-:Y:S01]  /*09c0*/  FMUL.FTZ R13, R13, UR4 ;  /* 0x000000040d0d7c20 */ /* 0x000fe20008410000 */
[----:B------:R-:W-:Y:S01]  /*09d0*/  SEL R16, R11, 0xffffffe0, !P1 ;  /* 0xffffffe00b107807 */ /* 0x000fe20004800000 */
[----:B------:R0:W-:Y:S01]  /*09e0*/  STSM.16.M88.4 [R34+0x8000], R28 ;  /* 0x0080001c22007844 */ /* 0x0001e20000000200 */
        /* <DEDUP_REMOVED lines=12> */
[----:B------:R-:W1:Y:S01]  /*0ab0*/  LDCU UR4, c[0x0][0x3b4] ;  /* 0x00007680ff0477ac */ /* 0x000e620008000800 */
[----:B------:R-:W-:-:S02]  /*0ac0*/  F2FP.BF16.F32.PACK_AB R8, R13, R8 ;  /* 0x000000080d08723e */ /* 0x000fc400000010ff */
[C---:B0-----:R-:W-:Y:S01]  /*0ad0*/  IADD3 R29, PT, PT, R35.reuse, 0x40, RZ ;  /* 0x00000040231d7810 */ /* 0x041fe20007ffe0ff */
[----:B------:R-:W-:Y:S01]  /*0ae0*/  @P2 VIADD R29, R35, 0xffffffc0 ;  /* 0xffffffc0231d2836 */ /* 0x000fe20000000000 */
[----:B------:R-:W-:Y:S01]  /*0af0*/  F2FP.BF16.F32.PACK_AB R9, R15, R14 ;  /* 0x0000000e0f09723e */ /* 0x000fe200000010ff */
[C---:B------:R-:W-:Y:S01]  /*0b00*/  IMAD.IADD R35, R16.reuse, 0x1, R35 ;  /* 0x0000000110237824 */ /* 0x040fe200078e0223 */
[----:B------:R-:W-:Y:S02]  /*0b10*/  F2FP.BF16.F32.PACK_AB R11, R19, R18 ;  /* 0x00000012130b723e */ /* 0x000fe400000010ff */
[----:B------:R-:W-:Y:S01]  /*0b20*/  F2FP.BF16.F32.PACK_AB R12, R21, R12 ;  /* 0x0000000c150c723e */ /* 0x000fe200000010ff */
[----:B------:R-:W-:Y:S01]  /*0b30*/  IMAD.IADD R21, R16, 0x1, R29 ;  /* 0x0000000110157824 */ /* 0x000fe200078e021d */
[----:B------:R-:W-:Y:S01]  /*0b40*/  F2FP.BF16.F32.PACK_AB R13, R23, R22 ;  /* 0x00000016170d723e */ /* 0x000fe200000010ff */
[----:B------:R0:W-:Y:S01]  /*0b50*/  STSM.16.M88.4 [R35], R4 ;  /* 0x0000000423007844 */ /* 0x0001e20000000200 */
[----:B------:R-:W-:-:S02]  /*0b60*/  F2FP.BF16.F32.PACK_AB R14, R25, R24 ;  /* 0x00000018190e723e */ /* 0x000fc400000010ff */
[----:B------:R-:W-:Y:S01]  /*0b70*/  F2FP.BF16.F32.PACK_AB R15, R27, R26 ;  /* 0x0000001a1b0f723e */ /* 0x000fe200000010ff */
[----:B------:R2:W-:Y:S01]  /*0b80*/  STSM.16.M88.4 [R29], R8 ;  /* 0x000000081d007844 */ /* 0x0005e20000000200 */
[----:B------:R-:W-:Y:S02]  /*0b90*/  LOP3.LUT R33, R43, 0x38, R36, 0x78, !PT ;  /* 0x000000382b217812 */ /* 0x000fe400078e7824 */
[----:B------:R-:W-:Y:S01]  /*0ba0*/  SHF.R.U32.HI R25, RZ, 0x4, R0 ;  /* 0x00000004ff197819 */ /* 0x000fe20000011600 */
[----:B------:R3:W-:Y:S01]  /*0bb0*/  STSM.16.M88.4 [R21], R12 ;  /* 0x0000000c15007844 */ /* 0x0007e20000000200 */
[----:B------:R-:W-:Y:S01]  /*0bc0*/  LOP3.LUT R33, R44, R33, RZ, 0xfc, !PT ;  /* 0x000000212c217212 */ /* 0x000fe200078efcff */
[----:B------:R-:W-:Y:S03]  /*0bd0*/  BAR.SYNC.DEFER_BLOCKING 0x0 ;  /* 0x0000000000007b1d */ /* 0x000fe60000010000 */
[----:B------:R-:W-:Y:S01]  /*0be0*/  LEA R42, R33, R42, 0x1 ;  /* 0x0000002a212a7211 */ /* 0x000fe200078e08ff */
[C---:B------:R-:W-:Y:S01]  /*0bf0*/  VIADD R0, R25.reuse, 0x10 ;  /* 0x0000001019007836 */ /* 0x040fe20000000000 */
[----:B------:R-:W-:-:S02]  /*0c00*/  IADD3 R22, P0, PT, R25, R2, RZ ;  /* 0x0000000219167210 */ /* 0x000fc40007f1e0ff */
[----:B------:R-:W-:Y:S02]  /*0c10*/  LOP3.LUT R2, R36, 0x78, RZ, 0xc0, !PT ;  /* 0x0000007824027812 */ /* 0x000fe400078ec0ff */
[----:B0-----:R-:W-:Y:S01]  /*0c20*/  IADD3 R4, PT, PT, R25, 0x20, RZ ;  /* 0x0000002019047810 */ /* 0x001fe20007ffe0ff */
[----:B------:R-:W-:Y:S01]  /*0c30*/  IMAD.X R23, RZ, RZ, R3, P0 ;  /* 0x000000ffff177224 */ /* 0x000fe200000e0603 */
[----:B-1----:R-:W-:Y:S01]  /*0c40*/  ISETP.GE.AND P0, PT, R2, UR4, PT ;  /* 0x0000000402007c0c */ /* 0x002fe2000bf06270 */
[----:B------:R-:W-:Y:S02]  /*0c50*/  IMAD.MOV.U32 R3, RZ, RZ, RZ ;  /* 0x000000ffff037224 */ /* 0x000fe400078e00ff */
[----:B--2---:R-:W-:Y:S01]  /*0c60*/  IMAD R8, R33, 0x2, R20 ;  /* 0x0000000221087824 */ /* 0x004fe200078e0214 */
[-C--:B------:R-:W-:Y:S01]  /*0c70*/  ISETP.GE.OR P3, PT, R25, R39.reuse, P0 ;  /* 0x000000271900720c */ /* 0x080fe20000766670 */
[----:B------:R-:W-:Y:S01]  /*0c80*/  IMAD.WIDE.U32 R2, R41, UR6, R2 ;  /* 0x0000000629027c25 */ /* 0x000fe2000f8e0002 */
[----:B------:R-:W-:-:S02]  /*0c90*/  ISETP.GE.OR P2, PT, R0, R39, P0 ;  /* 0x000000270000720c */ /* 0x000fc40000746670 */
[-C--:B------:R-:W-:Y:S01]  /*0ca0*/  ISETP.GE.OR P1, PT, R4, R39.reuse, P0 ;  /* 0x000000270400720c */ /* 0x080fe20000726670 */
[----:B------:R-:W-:Y:S02]  /*0cb0*/  IMAD R3, R41, UR7, R3 ;  /* 0x0000000729037c24 */ /* 0x000fe4000f8e0203 */
[----:B------:R-:W-:Y:S02]  /*0cc0*/  VIADD R25, R25, 0x30 ;  /* 0x0000003019197836 */ /* 0x000fe40000000000 */
[----:B------:R-:W-:Y:S01]  /*0cd0*/  IMAD.WIDE.U32 R2, R37, UR10, R2 ;  /* 0x0000000a25027c25 */ /* 0x000fe2000f8e0002 */
[----:B------:R3:W0:Y:S02]  /*0ce0*/  LDS.128 R16, [R42+0x9800] ;  /* 0x009800002a107984 */ /* 0x0006240000000c00 */
[----:B------:R-:W-:Y:S01]  /*0cf0*/  ISETP.GE.OR P0, PT, R25, R39, P0 ;  /* 0x000000271900720c */ /* 0x000fe20000706670 */
[----:B------:R-:W-:Y:S02]  /*0d00*/  IMAD R5, R37, UR11, R3 ;  /* 0x0000000b25057c24 */ /* 0x000fe4000f8e0203 */
[----:B------:R-:W-:Y:S01]  /*0d10*/  IMAD.WIDE.U32 R38, R38, 0x40, R22 ;  /* 0x0000004026267825 */ /* 0x000fe200078e0016 */
[----:B------:R-:W-:Y:S09]  /*0d20*/  @P3 BRA `(.L_x_91) ;  /* 0x00000000002c3947 */ /* 0x000ff20003800000 */
[----:B------:R-:W1:Y:S01]  /*0d30*/  LDS.128 R8, [R8] ;  /* 0x0000000008087984 */ /* 0x000e620000000c00 */
[----:B------:R-:W3:Y:S01]  /*0d40*/  LDCU.64 UR4, c[0x0][0x3c0] ;  /* 0x00007800ff0477ac */ /* 0x000ee20008000a00 */
[----:B------:R-:W-:Y:S01]  /*0d50*/  IMAD.MOV.U32 R4, RZ, RZ, R2 ;  /* 0x000000ffff047224 */ /* 0x000fe200078e0002 */
[----:B------:R-:W2:Y:S01]  /*0d60*/  LDCU.64 UR6, c[0x0][0x3a8] ;  /* 0x00007500ff0677ac */ /* 0x000ea20008000a00 */
[----:B---3--:R-:W-:Y:S02]  /*0d70*/  IMAD R13, R39, UR4, RZ ;  /* 0x00000004270d7c24 */ /* 0x008fe4000f8e02ff */
[----:B------:R-:W-:-:S04]  /*0d80*/  IMAD.WIDE.U32 R6, R38, UR4, R4 ;  /* 0x0000000426067c25 */ /* 0x000fc8000f8e0004 */
[----:B------:R-:W-:Y:S01]  /*0d90*/  IMAD R13, R38, UR5, R13 ;  /* 0x00000005260d7c24 */ /* 0x000fe2000f8e020d */
[----:B--2---:R-:W-:-:S04]  /*0da0*/  LEA R12, P3, R6, UR6, 0x1 ;  /* 0x00000006060c7c11 */ /* 0x004fc8000f8608ff */
[----:B------:R-:W-:-:S04]  /*0db0*/  IADD3 R7, PT, PT, R7, R13, RZ ;  /* 0x0000000d07077210 */ /* 0x000fc80007ffe0ff */
[----:B------:R-:W-:-:S05]  /*0dc0*/  LEA.HI.X R13, R6, UR7, R7, 0x1, P3 ;  /* 0x00000007060d7c11 */ /* 0x000fca00098f0c07 */
[----:B-1----:R1:W-:Y:S02]  /*0dd0*/  STG.E.128 desc[UR8][R12.64], R8 ;  /* 0x000000080c007986 */ /* 0x0023e4000c101d08 */
.L_x_91:
[----:B------:R-:W-:Y:S05]  /*0de0*/  BSYNC.RECONVERGENT B0 ;  /* 0x0000000000007941 */ /* 0x000fea0003800200 */
.L_x_90:
[----:B-1----:R1:W2:Y:S01]  /*0df0*/  LDS.128 R8, [R42+0x8800] ;  /* 0x008800002a087984 */ /* 0x0022a20000000c00 */
[----:B------:R-:W-:Y:S04]  /*0e00*/  BSSY.RECONVERGENT B0, `(.L_x_92) ;  /* 0x000000f000007945 */ /* 0x000fe80003800200 */
[----:B------:R-:W-:Y:S05]  /*0e10*/  @P2 BRA `(.L_x_93) ;  /* 0x0000000000342947 */ /* 0x000fea0003800000 */
[----:B------:R-:W4:Y:S01]  /*0e20*/  LDCU.64 UR4, c[0x0][0x3c0] ;  /* 0x00007800ff0477ac */ /* 0x000f220008000a00 */
[----:B---3--:R-:W-:Y:S01]  /*0e30*/  IADD3 R13, P2, PT, R38, 0x10, RZ ;  /* 0x00000010260d7810 */ /* 0x008fe20007f5e0ff */
[----:B------:R-:W-:Y:S01]  /*0e40*/  IMAD.MOV.U32 R6, RZ, RZ, R2 ;  /* 0x000000ffff067224 */ /* 0x000fe200078e0002 */
[----:B------:R-:W3:Y:S01]  /*0e50*/  LDCU.64 UR6, c[0x0][0x3a8] ;  /* 0x00007500ff0677ac */ /* 0x000ee20008000a00 */
[----:B------:R-:W-:Y:S02]  /*0e60*/  IMAD.MOV.U32 R7, RZ, RZ, R5 ;  /* 0x000000ffff077224 */ /* 0x000fe400078e0005 */
[----:B------:R-:W-:-:S04]  /*0e70*/  IMAD.X R0, RZ, RZ, R39, P2 ;  /* 0x000000ffff007224 */ /* 0x000fc800010e0627 */
[----:B----4-:R-:W-:Y:S02]  /*0e80*/  IMAD R0, R0, UR4, RZ ;  /* 0x0000000400007c24 */ /* 0x010fe4000f8e02ff */
[----:B------:R-:W-:-:S04]  /*0e90*/  IMAD.WIDE.U32 R6, R13, UR4, R6 ;  /* 0x000000040d067c25 */ /* 0x000fc8000f8e0006 */
[----:B------:R-:W-:Y:S01]  /*0ea0*/  IMAD R13, R13, UR5, R0 ;  /* 0x000000050d0d7c24 */ /* 0x000fe2000f8e0200 */
[----:B---3--:R-:W-:-:S04]  /*0eb0*/  LEA R12, P2, R6, UR6, 0x1 ;  /* 0x00000006060c7c11 */ /* 0x008fc8000f8408ff */
[----:B------:R-:W-:-:S04]  /*0ec0*/  IADD3 R7, PT, PT, R7, R13, RZ ;  /* 0x0000000d07077210 */ /* 0x000fc80007ffe0ff */
[----:B------:R-:W-:-:S05]  /*0ed0*/  LEA.HI.X R13, R6, UR7, R7, 0x1, P2 ;  /* 0x00000007060d7c11 */ /* 0x000fca00090f0c07 */
[----:B--2---:R4:W-:Y:S02]  /*0ee0*/  STG.E.128 desc[UR8][R12.64], R8 ;  /* 0x000000080c007986 */ /* 0x0049e4000c101d08 */
.L_x_93:
[----:B------:R-:W-:Y:S05]  /*0ef0*/  BSYNC.RECONVERGENT B0 ;  /* 0x0000000000007941 */ /* 0x000fea0003800200 */
.L_x_92:
[----:B-1-3--:R-:W1:Y:S01]  /*0f00*/  LDS.128 R40, [R42+0x9000] ;  /* 0x009000002a287984 */ /* 0x00ae620000000c00 */
[----:B------:R-:W-:Y:S04]  /*0f10*/  BSSY.RECONVERGENT B0, `(.L_x_94) ;  /* 0x000000f000007945 */ /* 0x000fe80003800200 */
[----:B------:R-:W-:Y:S05]  /*0f20*/  @P1 BRA `(.L_x_95) ;  /* 0x0000000000341947 */ /* 0x000fea0003800000 */
[----:B------:R-:W3:Y:S01]  /*0f30*/  LDCU.64 UR4, c[0x0][0x3c0] ;  /* 0x00007800ff0477ac */ /* 0x000ee20008000a00 */
[----:B--2-4-:R-:W-:Y:S01]  /*0f40*/  IADD3 R9, P1, PT, R38, 0x20, RZ ;  /* 0x0000002026097810 */ /* 0x014fe20007f3e0ff */
[----:B------:R-:W-:Y:S01]  /*0f50*/  IMAD.MOV.U32 R6, RZ, RZ, R2 ;  /* 0x000000ffff067224 */ /* 0x000fe200078e0002 */
[----:B------:R-:W-:Y:S01]  /*0f60*/  MOV R7, R5 ;  /* 0x0000000500077202 */ /* 0x000fe20000000f00 */
[----:B------:R-:W2:Y:S02]  /*0f70*/  LDCU.64 UR6, c[0x0][0x3a8] ;  /* 0x00007500ff0677ac */ /* 0x000ea40008000a00 */
[----:B------:R-:W-:-:S04]  /*0f80*/  IMAD.X R0, RZ, RZ, R39, P1 ;  /* 0x000000ffff007224 */ /* 0x000fc800008e0627 */
[----:B---3--:R-:W-:Y:S02]  /*0f90*/  IMAD R0, R0, UR4, RZ ;  /* 0x0000000400007c24 */ /* 0x008fe4000f8e02ff */
[----:B------:R-:W-:-:S04]  /*0fa0*/  IMAD.WIDE.U32 R6, R9, UR4, R6 ;  /* 0x0000000409067c25 */ /* 0x000fc8000f8e0006 */
[----:B------:R-:W-:Y:S01]  /*0fb0*/  IMAD R9, R9, UR5, R0 ;  /* 0x0000000509097c24 */ /* 0x000fe2000f8e0200 */
[----:B--2---:R-:W-:-:S03]  /*0fc0*/  LEA R8, P1, R6, UR6, 0x1 ;  /* 0x0000000606087c11 */ /* 0x004fc6000f8208ff */
[----:B------:R-:W-:-:S05]  /*0fd0*/  IMAD.IADD R7, R7, 0x1, R9 ;  /* 0x0000000107077824 */ /* 0x000fca00078e0209 */
[----:B------:R-:W-:-:S05]  /*0fe0*/  LEA.HI.X R9, R6, UR7, R7, 0x1, P1 ;  /* 0x0000000706097c11 */ /* 0x000fca00088f0c07 */
[----:B-1----:R3:W-:Y:S02]  /*0ff0*/  STG.E.128 desc[UR8][R8.64], R40 ;  /* 0x0000002808007986 */ /* 0x0027e4000c101d08 */
.L_x_95:
[----:B------:R-:W-:Y:S05]  /*1000*/  BSYNC.RECONVERGENT B0 ;  /* 0x0000000000007941 */ /* 0x000fea0003800200 */
.L_x_94:
[----:B------:R-:W-:Y:S05]  /*1010*/  @P0 EXIT ;  /* 0x000000000000094d */ /* 0x000fea0003800000 */
[----:B------:R-:W5:Y:S01]  /*1020*/  LDCU.64 UR4, c[0x0][0x3c0] ;  /* 0x00007800ff0477ac */ /* 0x000f620008000a00 */
[----:B------:R-:W-:Y:S02]  /*1030*/  IADD3 R7, P0, PT, R38, 0x30, RZ ;  /* 0x0000003026077810 */ /* 0x000fe40007f1e0ff */
[----:B------:R-:W-:Y:S01]  /*1040*/  MOV R3, R5 ;  /* 0x0000000500037202 */ /* 0x000fe20000000f00 */
[----:B------:R-:W0:Y:S02]  /*1050*/  LDCU.64 UR6, c[0x0][0x3a8] ;  /* 0x00007500ff0677ac */ /* 0x000e240008000a00 */
[----:B------:R-:W-:-:S04]  /*1060*/  IMAD.X R38, RZ, RZ, R39, P0 ;  /* 0x000000ffff267224 */ /* 0x000fc800000e0627 */
[----:B-----5:R-:W-:Y:S02]  /*1070*/  IMAD R38, R38, UR4, RZ ;  /* 0x0000000426267c24 */ /* 0x020fe4000f8e02ff */
[----:B------:R-:W-:-:S04]  /*1080*/  IMAD.WIDE.U32 R2, R7, UR4, R2 ;  /* 0x0000000407027c25 */ /* 0x000fc8000f8e0002 */
[----:B------:R-:W-:Y:S01]  /*1090*/  IMAD R7, R7, UR5, R38 ;  /* 0x0000000507077c24 */ /* 0x000fe2000f8e0226 */
[----:B0-----:R-:W-:-:S03]  /*10a0*/  LEA R4, P0, R2, UR6, 0x1 ;  /* 0x0000000602047c11 */ /* 0x001fc6000f8008ff */
[----:B------:R-:W-:-:S05]  /*10b0*/  IMAD.IADD R3, R3, 0x1, R7 ;  /* 0x0000000103037824 */ /* 0x000fca00078e0207 */
[----:B------:R-:W-:-:S05]  /*10c0*/  LEA.HI.X R5, R2, UR7, R3, 0x1, P0 ;  /* 0x0000000702057c11 */ /* 0x000fca00080f0c03 */
[----:B------:R-:W-:Y:S01]  /*10d0*/  STG.E.128 desc[UR8][R4.64], R16 ;  /* 0x0000001004007986 */ /* 0x000fe2000c101d08 */
[----:B------:R-:W-:Y:S05]  /*10e0*/  EXIT ;  /* 0x000000000000794d */ /* 0x000fea0003800000 */
.L_x_96:
        /* <DEDUP_REMOVED lines=9> */
.L_x_135:


//--------------------- .text._ZN7cutlass13device_kernelIN5flash11enable_sm90INS1_16FlashAttnBwdSm90INS1_25CollectiveMainloopBwdSm90ILi2ELi2ELi2EN4cute5tupleIJNS5_1CILi1EEES8_S8_EEENS6_IJNS7_ILi64EEENS7_ILi128EEESB_EEENS_10bfloat16_tEfNS_4arch4Sm90ELb1ELb0ELb0ELb1ELb1ELb1ELb0ELb0ELi2ELi1ELi2ELi1ELb0EEENS1_24CollectiveEpilogueBwdGQAISC_fSF_Li256ELb1ELb1EEENS1_25SingleTileBwdLPTSchedulerILb1ELi128ELb1EEEEEEEEEvNT_6ParamsE --------------------------
	.section	.text._ZN7cutlass13device_kernelIN5flash11enable_sm90INS1_16FlashAttnBwdSm90INS1_25CollectiveMainloopBwdSm90ILi2ELi2ELi2EN4cute5tupleIJNS5_1CILi1EEES8_S8_EEENS6_IJNS7_ILi64EEENS7_ILi128EEESB_EEENS_10bfloat16_tEfNS_4arch4Sm90ELb1ELb0ELb0ELb1ELb1ELb1ELb0ELb0ELi2ELi1ELi2ELi1ELb0EEENS1_24CollectiveEpilogueBwdGQAISC_fSF_Li256ELb1ELb1EEENS1_25SingleTileBwdLPTSchedulerILb1ELi128ELb1EEEEEEEEEvNT_6ParamsE,"ax",@progbits
	.align	128
.text._ZN7cutlass13device_kernelIN5flash11enable_sm90INS1_16FlashAttnBwdSm90INS1_25CollectiveMainloopBwdSm90ILi2ELi2ELi2EN4cute5tupleIJNS5_1CILi1EEES8_S8_EEENS6_IJNS7_ILi64EEENS7_ILi128EEESB_EEENS_10bfloat16_tEfNS_4arch4Sm90ELb1ELb0ELb0ELb1ELb1ELb1ELb0ELb0ELi2ELi1ELi2ELi1ELb0EEENS1_24CollectiveEpilogueBwdGQAISC_fSF_Li256ELb1ELb1EEENS1_25SingleTileBwdLPTSchedulerILb1ELi128ELb1EEEEEEEEEvNT_6ParamsE:
        .type           _ZN7cutlass13device_kernelIN5flash11enable_sm90INS1_16FlashAttnBwdSm90INS1_25CollectiveMainloopBwdSm90ILi2ELi2ELi2EN4cute5tupleIJNS5_1CILi1EEES8_S8_EEENS6_IJNS7_ILi64EEENS7_ILi128EEESB_EEENS_10bfloat16_tEfNS_4arch4Sm90ELb1ELb0ELb0ELb1ELb1ELb1ELb0ELb0ELi2ELi1ELi2ELi1ELb0EEENS1_24CollectiveEpilogueBwdGQAISC_fSF_Li256ELb1ELb1EEENS1_25SingleTileBwdLPTSchedulerILb1ELi128ELb1EEEEEEEEEvNT_6ParamsE,@function
        .size           _ZN7cutlass13device_kernelIN5flash11enable_sm90INS1_16FlashAttnBwdSm90INS1_25CollectiveMainloopBwdSm90ILi2ELi2ELi2EN4cute5tupleIJNS5_1CILi1EEES8_S8_EEENS6_IJNS7_ILi64EEENS7_ILi128EEESB_EEENS_10bfloat16_tEfNS_4arch4Sm90ELb1ELb0ELb0ELb1ELb1ELb1ELb0ELb0ELi2ELi1ELi2ELi1ELb0EEENS1_24CollectiveEpilogueBwdGQAISC_fSF_Li256ELb1ELb1EEENS1_25SingleTileBwdLPTSchedulerILb1ELi128ELb1EEEEEEEEEvNT_6ParamsE,(.L_x_136 - _ZN7cutlass13device_kernelIN5flash11enable_sm90INS1_16FlashAttnBwdSm90INS1_25CollectiveMainloopBwdSm90ILi2ELi2ELi2EN4cute5tupleIJNS5_1CILi1EEES8_S8_EEENS6_IJNS7_ILi64EEENS7_ILi128EEESB_EEENS_10bfloat16_tEfNS_4arch4Sm90ELb1ELb0ELb0ELb1ELb1ELb1ELb0ELb0ELi2ELi1ELi2ELi1ELb0EEENS1_24CollectiveEpilogueBwdGQAISC_fSF_Li256ELb1ELb1EEENS1_25SingleTileBwdLPTSchedulerILb1ELi128ELb1EEEEEEEEEvNT_6ParamsE)
        .other          _ZN7cutlass13device_kernelIN5flash11enable_sm90INS1_16FlashAttnBwdSm90INS1_25CollectiveMainloopBwdSm90ILi2ELi2ELi2EN4cute5tupleIJNS5_1CILi1EEES8_S8_EEENS6_IJNS7_ILi64EEENS7_ILi128EEESB_EEENS_10bfloat16_tEfNS_4arch4Sm90ELb1ELb0ELb0ELb1ELb1ELb1ELb0ELb0ELi2ELi1ELi2ELi1ELb0EEENS1_24CollectiveEpilogueBwdGQAISC_fSF_Li256ELb1ELb1EEENS1_25SingleTileBwdLPTSchedulerILb1ELi128ELb1EEEEEEEEEvNT_6ParamsE,@"STO_CUDA_ENTRY STV_DEFAULT"
_ZN7cutlass13device_kernelIN5flash11enable_sm90INS1_16FlashAttnBwdSm90INS1_25CollectiveMainloopBwdSm90ILi2ELi2ELi2EN4cute5tupleIJNS5_1CILi1EEES8_S8_EEENS6_IJNS7_ILi64EEENS7_ILi128EEESB_EEENS_10bfloat16_tEfNS_4arch4Sm90ELb1ELb0ELb0ELb1ELb1ELb1ELb0ELb0ELi2ELi1ELi2ELi1ELb0EEENS1_24CollectiveEpilogueBwdGQAISC_fSF_Li256ELb1ELb1EEENS1_25SingleTileBwdLPTSchedulerILb1ELi128ELb1EEEEEEEEEvNT_6ParamsE:
[----:B------:R-:W-:Y:S01]  /*0000*/  LDC R1, c[0x0][0x37c] ;  /* 0x0000df00ff017b82 */ /* 0x000fe20000000800 */
[----:B------:R-:W-:Y:S05]  /*0010*/  EXIT ;  /* 0x000000000000794d */ /* 0x000fea0003800000 */
.L_x_97:
        /* <DEDUP_REMOVED lines=14> */
.L_x_136:


//--------------------- .text._ZN7cutlass13device_kernelIN5flash22FlashAttnBwdPreprocessIN4cute5tupleIJNS3_1CILi64EEENS5_ILi128EEEEEENS_10bfloat16_tEfNS_4arch4Sm90ELb1ELb1EEEEEvNT_6ParamsE --------------------------
	.section	.text._ZN7cutlass13device_kernelIN5flash22FlashAttnBwdPreprocessIN4cute5tupleIJNS3_1CILi64EEENS5_ILi128EEEEEENS_10bfloat16_tEfNS_4arch4Sm90ELb1ELb1EEEEEvNT_6ParamsE,"ax",@progbits
	.align	128
.text._ZN7cutlass13device_kernelIN5flash22FlashAttnBwdPreprocessIN4cute5tupleIJNS3_1CILi64EEENS5_ILi128EEEEEENS_10bfloat16_tEfNS_4arch4Sm90ELb1ELb1EEEEEvNT_6ParamsE:
        .type           _ZN7cutlass13device_kernelIN5flash22FlashAttnBwdPreprocessIN4cute5tupleIJNS3_1CILi64EEENS5_ILi128EEEEEENS_10bfloat16_tEfNS_4arch4Sm90ELb1ELb1EEEEEvNT_6ParamsE,@function
        .size           _ZN7cutlass13device_kernelIN5flash22FlashAttnBwdPreprocessIN4cute5tupleIJNS3_1CILi64EEENS5_ILi128EEEEEENS_10bfloat16_tEfNS_4arch4Sm90ELb1ELb1EEEEEvNT_6ParamsE,(.L_x_137 - _ZN7cutlass13device_kernelIN5flash22FlashAttnBwdPreprocessIN4cute5tupleIJNS3_1CILi64EEENS5_ILi128EEEEEENS_10bfloat16_tEfNS_4arch4Sm90ELb1ELb1EEEEEvNT_6ParamsE)
        .other          _ZN7cutlass13device_kernelIN5flash22FlashAttnBwdPreprocessIN4cute5tupleIJNS3_1CILi64EEENS5_ILi128EEEEEENS_10bfloat16_tEfNS_4arch4Sm90ELb1ELb1EEEEEvNT_6ParamsE,@"STO_CUDA_ENTRY STV_DEFAULT"
_ZN7cutlass13device_kernelIN5flash22FlashAttnBwdPreprocessIN4cute5tupleIJNS3_1CILi64EEENS5_ILi128EEEEEENS_10bfloat16_tEfNS_4arch4Sm90ELb1ELb1EEEEEvNT_6ParamsE:
        /* <DEDUP_REMOVED lines=10> */
[----:B------:R-:W-:Y:S01]  /*00a0*/  IMAD.MOV.U32 R3, RZ, RZ, RZ ;  /* 0x000000ffff037224 */ /* 0x000fe200078e00ff */
[----:B------:R-:W-:Y:S01]  /*00b0*/  CS2R R42, SRZ ;  /* 0x00000000002a7805 */ /* 0x000fe2000001ff00 */
[----:B------:R-:W1:Y:S01]  /*00c0*/  LDCU UR7, c[0x0][0x388] ;  /* 0x00007100ff0777ac */ /* 0x000e620008000800 */
[----:B0-----:R-:W-:-:S04]  /*00d0*/  UISETP.NE.U32.AND UP0, UPT, UR8, URZ, UPT ;  /* 0x000000ff0800728c */ /* 0x001fc8000bf05070 */
[----:B------:R-:W-:Y:S01]  /*00e0*/  UISETP.NE.AND.EX UP0, UPT, UR9, URZ, UPT, UP0 ;  /* 0x000000ff0900728c */ /* 0x000fe2000bf05300 */
[----:B-1----:R-:W-:-:S08]  /*00f0*/  IMAD.U32 R53, RZ, RZ, UR7 ;  /* 0x00000007ff357e24 */ /* 0x002fd0000f8e00ff */
[----:B------:R-:W-:Y:S05]  /*0100*/  BRA.U !UP0, `(.L_x_99) ;  /* 0x00000001084c7547 */ /* 0x000fea000b800000 */
[----:B------:R-:W-:Y:S05]  /*0110*/  BRA `(.L_x_100) ;  /* 0x0000000000307947 */ /* 0x000fea0003800000 */
.L_x_98:
[----:B------:R-:W0:Y:S01]  /*0120*/  LDC.64 R4, c[0x0][0x460] ;  /* 0x00011800ff047b82 */ /* 0x000e220000000a00 */
[----:B------:R-:W1:Y:S01]  /*0130*/  LDCU.64 UR8, c[0x0][0x468] ;  /* 0x00008d00ff0877ac */ /* 0x000e620008000a00 */
[----:B0-----:R-:W-:-:S05]  /*0140*/  IMAD.WIDE.U32 R4, R2, 0x4, R4 ;  /* 0x0000000402047825 */ /* 0x001fca00078e0004 */
[----:B------:R-:W2:Y:S01]  /*0150*/  LDG.E R42, desc[UR4][R4.64] ;  /* 0x00000004042a7981 */ /* 0x000ea2000c1e1900 */
[----:B-1----:R-:W-:-:S04]  /*0160*/  UISETP.NE.U32.AND UP0, UPT, UR8, URZ, UPT ;  /* 0x000000ff0800728c */ /* 0x002fc8000bf05070 */
[----:B------:R-:W-:Y:S01]  /*0170*/  UISETP.NE.AND.EX UP0, UPT, UR9, URZ, UPT, UP0 ;  /* 0x000000ff0900728c */ /* 0x000fe2000bf05300 */
[----:B--2---:R-:W-:Y:S02]  /*0180*/  LEA R3, R2, R42, 0x6 ;  /* 0x0000002a02037211 */ /* 0x004fe400078e30ff */
[----:B------:R-:W-:Y:S02]  /*0190*/  SHF.R.S32.HI R43, RZ, 0x1f, R42 ;  /* 0x0000001fff2b7819 */ /* 0x000fe4000001142a */
[----:B------:R-:W-:-:S04]  /*01a0*/  SHF.R.S32.HI R6, RZ, 0x1f, R3 ;  /* 0x0000001fff067819 */ /* 0x000fc80000011403 */
[----:B------:R-:W-:-:S04]  /*01b0*/  LEA.HI R3, R6, R3, RZ, 0x6 ;  /* 0x0000000306037211 */ /* 0x000fc800078f30ff */
[----:B------:R-:W-:Y:S01]  /*01c0*/  LOP3.LUT R3, R3, 0xffffffc0, RZ, 0xc0, !PT ;  /* 0xffffffc003037812 */ /* 0x000fe200078ec0ff */
[----:B------:R-:W-:Y:S06]  /*01d0*/  BRA.U !UP0, `(.L_x_101) ;  /* 0x0000000108107547 */ /* 0x000fec000b800000 */
.L_x_100:
[----:B------:R-:W0:Y:S02]  /*01e0*/  LDC.64 R4, c[0x0][0x468] ;  /* 0x00011a00ff047b82 */ /* 0x000e240000000a00 */
[----:B0-----:R-:W-:-:S05]  /*01f0*/  IMAD.WIDE.U32 R4, R2, 0x4, R4 ;  /* 0x0000000402047825 */ /* 0x001fca00078e0004 */
[----:B------:R0:W5:Y:S01]  /*0200*/  LDG.E R53, desc[UR4][R4.64] ;  /* 0x0000000404357981 */ /* 0x000162000c1e1900 */
[----:B------:R-:W-:Y:S05]  /*0210*/  BRA `(.L_x_99) ;  /* 0x0000000000087947 */ /* 0x000fea0003800000 */
.L_x_101:
[----:B------:R-:W2:Y:S02]  /*0220*/  LDG.E R5, desc[UR4][R4.64+0x4] ;  /* 0x0000040404057981 */ /* 0x000ea4000c1e1900 */
[----:B--2---:R-:W-:-:S07]  /*0230*/  IMAD.IADD R53, R5, 0x1, -R42 ;  /* 0x0000000105357824 */ /* 0x004fce00078e0a2a */
.L_x_99:
[----:B0-----:R-:W0:Y:S01]  /*0240*/  S2R R4, SR_TID.X ;  /* 0x0000000000047919 */ /* 0x001e220000002100 */
[----:B------:R-:W-:Y:S01]  /*0250*/  IMAD.SHL.U32 R5, R0, 0x40, RZ ;  /* 0x0000004000057824 */ /* 0x000fe200078e00ff */
[----:B------:R-:W-:-:S04]  /*0260*/  ISETP.NE.AND.EX P0, PT, R7, RZ, PT, P0 ;  /* 0x000000ff0700720c */ /* 0x000fc80003f05300 */
[----:B-----5:R-:W-:-:S13]  /*0270*/  ISETP.GT.AND P1, PT, R53, R5, PT ;  /* 0x000000053500720c */ /* 0x020fda0003f24270 */
[----:B------:R-:W-:Y:S05]  /*0280*/  @!P1 EXIT P0 ;  /* 0x000000000000994d */ /* 0x000fea0000000000 */
[----:B------:R-:W1:Y:S01]  /*0290*/  LDCU UR7, c[0x0][0x38c] ;  /* 0x00007180ff0777ac */ /* 0x000e620008000800 */
[----:B------:R-:W2:Y:S01]  /*02a0*/  LDC.64 R10, c[0x0][0x3a0] ;  /* 0x0000e800ff0a7b82 */ /* 0x000ea20000000a00 */
[----:B0-----:R-:W-:Y:S01]  /*02b0*/  SHF.L.U32 R44, R4, 0x3, RZ ;  /* 0x00000003042c7819 */ /* 0x001fe200000006ff */
[----:B------:R-:W-:Y:S01]  /*02c0*/  IMAD.IADD R7, R53, 0x1, -R5 ;  /* 0x0000000135077824 */ /* 0x000fe200078e0a05 */
[----:B------:R-:W-:Y:S01]  /*02d0*/  SHF.R.U32.HI R6, RZ, 0x4, R4 ;  /* 0x00000004ff067819 */ /* 0x000fe20000011604 */
[----:B------:R-:W-:Y:S01]  /*02e0*/  HFMA2 R45, -RZ, RZ, 0, 0 ;  /* 0x00000000ff2d7431 */ /* 0x000fe200000001ff */
[----:B------:R-:W-:Y:S02]  /*02f0*/  LOP3.LUT R44, R44, 0x78, RZ, 0xc0, !PT ;  /* 0x000000782c2c7812 */ /* 0x000fe400078ec0ff */
[C---:B------:R-:W-:Y:S01]  /*0300*/  IADD3 R34, P4, PT, R6.reuse, R42, RZ ;  /* 0x0000002a06227210 */ /* 0x040fe20007f9e0ff */
[C---:B------:R-:W-:Y:S01]  /*0310*/  VIADD R40, R6.reuse, 0x10 ;  /* 0x0000001006287836 */ /* 0x040fe20000000000 */
[----:B------:R-:W0:Y:S01]  /*0320*/  LDC.64 R14, c[0x0][0x3c0] ;  /* 0x0000f000ff0e7b82 */ /* 0x000e220000000a00 */
[----:B------:R-:W-:-:S02]  /*0330*/  IADD3 R52, PT, PT, R6, 0x30, RZ ;  /* 0x0000003006347810 */ /* 0x000fc40007ffe0ff */
[----:B------:R-:W-:Y:S01]  /*0340*/  IMAD.X R35, RZ, RZ, R43, P4 ;  /* 0x000000ffff237224 */ /* 0x000fe200020e062b */
[----:B------:R-:W-:Y:S01]  /*0350*/  SEL R41, R2, RZ, !P3 ;  /* 0x000000ff02297207 */ /* 0x000fe20005800000 */
[----:B------:R-:W-:Y:S01]  /*0360*/  IMAD.WIDE.U32 R34, R0, 0x40, R34 ;  /* 0x0000004000227825 */ /* 0x000fe200078e0022 */
[----:B-1----:R-:W-:Y:S02]  /*0370*/  ISETP.GE.AND P0, PT, R44, UR7, PT ;  /* 0x000000072c007c0c */ /* 0x002fe4000bf06270 */
[----:B------:R-:W1:Y:S02]  /*0380*/  LDC.64 R22, c[0x0][0x3a8] ;  /* 0x0000ea00ff167b82 */ /* 0x000e640000000a00 */
[-C--:B------:R-:W-:Y:S02]  /*0390*/  ISETP.GE.OR P1, PT, R40, R7.reuse, P0 ;  /* 0x000000072800720c */ /* 0x080fe40000726670 */
[----:B------:R-:W-:Y:S01]  /*03a0*/  ISETP.GE.OR P2, PT, R6, R7, P0 ;  /* 0x000000070600720c */ /* 0x000fe20000746670 */
[----:B--2---:R-:W-:-:S03]  /*03b0*/  IMAD.WIDE.U32 R8, R10, UR6, R44 ;  /* 0x000000060a087c25 */ /* 0x004fc6000f8e002c */
[----:B------:R-:W2:Y:S01]  /*03c0*/  LDC.64 R30, c[0x0][0x3b8] ;  /* 0x0000ee00ff1e7b82 */ /* 0x000ea20000000a00 */
[----:B------:R-:W-:Y:S02]  /*03d0*/  IMAD R9, R11, UR6, R9 ;  /* 0x000000060b097c24 */ /* 0x000fe4000f8e0209 */
[----:B0-----:R-:W-:-:S05]  /*03e0*/  IMAD.WIDE.U32 R12, R14, UR6, R44 ;  /* 0x000000060e0c7c25 */ /* 0x001fca000f8e002c */
[----:B------:R-:W0:Y:S01]  /*03f0*/  LDC.64 R10, c[0x0][0x3c8] ;  /* 0x0000f200ff0a7b82 */ /* 0x000e220000000a00 */
[----:B------:R-:W-:Y:S01]  /*0400*/  @!P1 IADD3 R19, P4, PT, R34, 0x10, RZ ;  /* 0x0000001022139810 */ /* 0x000fe20007f9e0ff */
[----:B------:R-:W-:Y:S01]  /*0410*/  VIADD R45, R6, 0x20 ;  /* 0x00000020062d7836 */ /* 0x000fe20000000000 */
[----:B------:R-:W-:Y:S01]  /*0420*/  @!P1 IADD3 R27, P5, PT, R34, 0x10, RZ ;  /* 0x00000010221b9810 */ /* 0x000fe20007fbe0ff */
[----:B------:R-:W-:-:S04]  /*0430*/  IMAD R13, R15, UR6, R13 ;  /* 0x000000060f0d7c24 */ /* 0x000fc8000f8e020d */
[----:B------:R-:W3:Y:S01]  /*0440*/  @!P1 LDC.64 R36, c[0x0][0x398] ;  /* 0x0000e600ff249b82 */ /* 0x000ee20000000a00 */
[-C--:B------:R-:W-:Y:S01]  /*0450*/  ISETP.GE.OR P3, PT, R45, R7.reuse, P0 ;  /* 0x000000072d00720c */ /* 0x080fe20000766670 */
[----:B-1----:R-:W-:Y:S01]  /*0460*/  IMAD.WIDE.U32 R32, R41, R22, R8 ;  /* 0x0000001629207225 */ /* 0x002fe200078e0008 */
[----:B------:R-:W-:-:S03]  /*0470*/  ISETP.GE.OR P0, PT, R52, R7, P0 ;  /* 0x000000073400720c */ /* 0x000fc60000706670 */
[----:B------:R-:W-:Y:S01]  /*0480*/  @!P1 IMAD.X R9, RZ, RZ, R35, P4 ;  /* 0x000000ffff099224 */ /* 0x000fe200020e0623 */
[----:B------:R-:W-:Y:S01]  /*0490*/  @!P1 MOV R22, R32 ;  /* 0x0000002000169202 */ /* 0x000fe20000000f00 */
[----:B------:R-:W1:Y:S01]  /*04a0*/  @!P2 LDC.64 R20, c[0x0][0x398] ;  /* 0x0000e600ff14ab82 */ /* 0x000e620000000a00 */
[----:B------:R-:W-:Y:S02]  /*04b0*/  IMAD R23, R41, R23, R33 ;  /* 0x0000001729177224 */ /* 0x000fe400078e0221 */
[----:B------:R-:W-:-:S03]  /*04c0*/  @!P2 IMAD.MOV.U32 R8, RZ, RZ, R32 ;  /* 0x000000ffff08a224 */ /* 0x000fc600078e0020 */
[----:B------:R-:W-:Y:S01]  /*04d0*/  @!P3 IMAD.MOV.U32 R59, RZ, RZ, R23 ;  /* 0x000000ffff3bb224 */ /* 0x000fe200078e0017 */
[C---:B------:R-:W-:Y:S01]  /*04e0*/  @!P3 IADD3 R26, P6, PT, R34.reuse, 0x20, RZ ;  /* 0x00000020221ab810 */ /* 0x040fe20007fde0ff */
[C---:B0-----:R-:W-:Y:S01]  /*04f0*/  IMAD.WIDE.U32 R24, R41.reuse, R10, R12 ;  /* 0x0000000a29187225 */ /* 0x041fe200078e000c */
[----:B------:R-:W0:Y:S01]  /*0500*/  LDC.64 R14, c[0x0][0x3b8] ;  /* 0x0000ee00ff0e7b82 */ /* 0x000e220000000a00 */
[C---:B------:R-:W-:Y:S02]  /*0510*/  @!P3 IADD3 R48, P4, PT, R34.reuse, 0x20, RZ ;  /* 0x000000202230b810 */ /* 0x040fe40007f9e0ff */
[----:B------:R-:W-:Y:S01]  /*0520*/  @!P1 IMAD.X R13, RZ, RZ, R35, P5 ;  /* 0x000000ffff0d9224 */ /* 0x000fe200028e0623 */
[----:B------:R-:W-:Y:S01]  /*0530*/  @!P0 IADD3 R55, P5, PT, R34, 0x30, RZ ;  /* 0x0000003022378810 */ /* 0x000fe20007fbe0ff */
[----:B------:R-:W-:Y:S01]  /*0540*/  IMAD R25, R41, R11, R25 ;  /* 0x0000000b29197224 */ /* 0x000fe200078e0219 */
[----:B------:R-:W-:Y:S01]  /*0550*/  @!P3 MOV R58, R32 ;  /* 0x00000020003ab202 */ /* 0x000fe20000000f00 */
[----:B---3--:R-:W-:Y:S01]  /*0560*/  @!P1 IMAD R10, R9, R36, RZ ;  /* 0x00000024090a9224 */ /* 0x008fe200078e02ff */
[----:B------:R-:W3:Y:S01]  /*0570*/  @!P1 LDC.64 R16, c[0x0][0x380] ;  /* 0x0000e000ff109b82 */ /* 0x000ee20000000a00 */
[----:B------:R-:W-:-:S02]  /*0580*/  @!P2 IMAD.MOV.U32 R9, RZ, RZ, R23 ;  /* 0x000000ffff09a224 */ /* 0x000fc400078e0017 */
[----:B------:R-:W-:Y:S02]  /*0590*/  @!P1 IMAD R37, R19, R37, R10 ;  /* 0x0000002513259224 */ /* 0x000fe400078e020a */
[--C-:B------:R-:W-:Y:S02]  /*05a0*/  @!P0 IMAD.MOV.U32 R33, RZ, RZ, R23.reuse ;  /* 0x000000ffff218224 */ /* 0x100fe400078e0017 */
[----:B-1----:R-:W-:Y:S01]  /*05b0*/  @!P2 IMAD R10, R35, R20, RZ ;  /* 0x00000014230aa224 */ /* 0x002fe200078e02ff */
[----:B------:R-:W1:Y:S01]  /*05c0*/  LDC.64 R46, c[0x0][0x3b0] ;  /* 0x0000ec00ff2e7b82 */ /* 0x000e620000000a00 */
[----:B------:R-:W-:-:S04]  /*05d0*/  @!P1 IMAD.WIDE.U32 R22, R19, R36, R22 ;  /* 0x0000002413169225 */ /* 0x000fc800078e0016 */
[-C--:B--2---:R-:W-:Y:S02]  /*05e0*/  @!P1 IMAD R12, R13, R30.reuse, RZ ;  /* 0x0000001e0d0c9224 */ /* 0x084fe400078e02ff */
[----:B------:R-:W-:Y:S01]  /*05f0*/  @!P1 IMAD.WIDE.U32 R18, R27, R30, R24 ;  /* 0x0000001e1b129225 */ /* 0x000fe200078e0018 */
[----:B------:R-:W2:Y:S03]  /*0600*/  @!P0 LDC.64 R38, c[0x0][0x398] ;  /* 0x0000e600ff268b82 */ /* 0x000ea60000000a00 */
[C---:B------:R-:W-:Y:S02]  /*0610*/  @!P2 IMAD R30, R34.reuse, R21, R10 ;  /* 0x00000015221ea224 */ /* 0x040fe400078e020a */
[----:B------:R-:W-:-:S03]  /*0620*/  @!P2 IMAD.WIDE.U32 R20, R34, R20, R8 ;  /* 0x000000142214a225 */ /* 0x000fc600078e0008 */
[----:B------:R-:W4:Y:S01]  /*0630*/  @!P3 LDC.64 R8, c[0x0][0x398] ;  /* 0x0000e600ff08bb82 */ /* 0x000f220000000a00 */
[----:B------:R-:W-:Y:S01]  /*0640*/  @!P1 IMAD R31, R27, R31, R12 ;  /* 0x0000001f1b1f9224 */ /* 0x000fe200078e020c */
[----:B------:R-:W-:Y:S01]  /*0650*/  @!P3 IADD3.X R27, PT, PT, RZ, R35, RZ, P6, !PT ;  /* 0x00000023ff1bb210 */ /* 0x000fe200037fe4ff */
[----:B0-----:R-:W-:Y:S01]  /*0660*/  @!P2 IMAD R29, R35, R14, RZ ;  /* 0x0000000e231da224 */ /* 0x001fe200078e02ff */
[----:B------:R-:W-:Y:S01]  /*0670*/  @!P2 IADD3 R30, PT, PT, R21, R30, RZ ;  /* 0x0000001e151ea210 */ /* 0x000fe20007ffe0ff */
[--C-:B------:R-:W-:Y:S01]  /*0680*/  @!P3 IMAD.X R50, RZ, RZ, R35.reuse, P4 ;  /* 0x000000ffff32b224 */ /* 0x100fe200020e0623 */
[----:B---3--:R-:W-:Y:S01]  /*0690*/  @!P1 LEA R56, P4, R22, R16, 0x1 ;  /* 0x0000001016389211 */ /* 0x008fe200078808ff */
[----:B------:R-:W-:Y:S01]  /*06a0*/  @!P0 IMAD.X R28, RZ, RZ, R35, P5 ;  /* 0x000000ffff1c8224 */ /* 0x000fe200028e0623 */
[----:B------:R-:W0:Y:S01]  /*06b0*/  @!P2 LDC.64 R12, c[0x0][0x380] ;  /* 0x0000e000ff0cab82 */ /* 0x000e220000000a00 */
[----:B------:R-:W-:Y:S01]  /*06c0*/  @!P1 IMAD.IADD R23, R23, 0x1, R37 ;  /* 0x0000000117179824 */ /* 0x000fe200078e0225 */
[----:B-1----:R-:W-:Y:S01]  /*06d0*/  @!P1 LEA R46, P5, R18, R46, 0x1 ;  /* 0x0000002e122e9211 */ /* 0x002fe200078a08ff */
[----:B------:R-:W-:Y:S01]  /*06e0*/  @!P1 IMAD.IADD R16, R19, 0x1, R31 ;  /* 0x0000000113109824 */ /* 0x000fe200078e021f */
[C---:B------:R-:W-:Y:S01]  /*06f0*/  @!P0 IADD3 R49, P6, PT, R34.reuse, 0x30, RZ ;  /* 0x0000003022318810 */ /* 0x040fe20007fde0ff */
[----:B------:R-:W-:Y:S01]  /*0700*/  @!P2 IMAD R29, R34, R15, R29 ;  /* 0x0000000f221da224 */ /* 0x000fe200078e021d */
[----:B------:R-:W-:Y:S01]  /*0710*/  @!P1 LEA.HI.X R57, R22, R17, R23, 0x1, P4 ;  /* 0x0000001116399211 */ /* 0x000fe200020f0c17 */
[----:B------:R-:W-:Y:S01]  /*0720*/  @!P2 IMAD.WIDE.U32 R14, R34, R14, R24 ;  /* 0x0000000e220ea225 */ /* 0x000fe200078e0018 */
[----:B------:R-:W1:Y:S01]  /*0730*/  LDC.64 R10, c[0x0][0x3b0] ;  /* 0x0000ec00ff0a7b82 */ /* 0x000e620000000a00 */
[----:B------:R-:W-:-:S02]  /*0740*/  @!P1 LEA.HI.X R47, R18, R47, R16, 0x1, P5 ;  /* 0x0000002f122f9211 */ /* 0x000fc400028f0c10 */
[----:B------:R-:W-:Y:S01]  /*0750*/  @!P2 IMAD.IADD R29, R15, 0x1, R29 ;  /* 0x000000010f1da824 */ /* 0x000fe200078e021d */
[----:B------:R-:W-:Y:S01]  /*0760*/  @!P0 IADD3.X R51, PT, PT, RZ, R35, RZ, P6, !PT ;  /* 0x00000023ff338210 */ /* 0x000fe200037fe4ff */
[----:B--2---:R-:W-:Y:S02]  /*0770*/  @!P0 IMAD R28, R28, R38, RZ ;  /* 0x000000261c1c8224 */ /* 0x004fe400078e02ff */
[-C--:B----4-:R-:W-:Y:S01]  /*0780*/  @!P3 IMAD R27, R27, R8.reuse, RZ ;  /* 0x000000081b1bb224 */ /* 0x090fe200078e02ff */
[----:B------:R-:W2:Y:S01]  /*0790*/  LDC.64 R34, c[0x0][0x3b0] ;  /* 0x0000ec00ff227b82 */ /* 0x000ea20000000a00 */
[----:B------:R-:W-:-:S04]  /*07a0*/  @!P3 IMAD.WIDE.U32 R58, R26, R8, R58 ;  /* 0x000000081a3ab225 */ /* 0x000fc800078e003a */
[----:B------:R-:W-:Y:S01]  /*07b0*/  @!P3 IMAD R54, R26, R9, R27 ;  /* 0x000000091a36b224 */ /* 0x000fe200078e021b */
[----:B------:R-:W-:Y:S02]  /*07c0*/  CS2R R8, SRZ ;  /* 0x0000000000087805 */ /* 0x000fe4000001ff00 */
[C---:B0-----:R-:W-:Y:S01]  /*07d0*/  @!P2 LEA R18, P4, R20.reuse, R12, 0x1 ;  /* 0x0000000c1412a211 */ /* 0x041fe200078808ff */
[----:B------:R-:W0:Y:S01]  /*07e0*/  LDC.64 R26, c[0x0][0x3b8] ;  /* 0x0000ee00ff1a7b82 */ /* 0x000e220000000a00 */
[----:B------:R-:W-:Y:S02]  /*07f0*/  @!P0 IMAD R39, R55, R39, R28 ;  /* 0x0000002737278224 */ /* 0x000fe400078e021c */
[----:B------:R-:W-:Y:S02]  /*0800*/  @!P2 LEA.HI.X R19, R20, R13, R30, 0x1, P4 ;  /* 0x0000000d1413a211 */ /* 0x000fe400020f0c1e */
[----:B------:R-:W-:Y:S02]  /*0810*/  CS2R R12, SRZ ;  /* 0x00000000000c7805 */ /* 0x000fe4000001ff00 */
[C---:B-1----:R-:W-:Y:S01]  /*0820*/  @!P2 LEA R16, P5, R14.reuse, R10, 0x1 ;  /* 0x0000000a0e10a211 */ /* 0x042fe200078a08ff */
[----:B------:R-:W1:Y:S03]  /*0830*/  LDC.64 R30, c[0x0][0x3b8] ;  /* 0x0000ee00ff1e7b82 */ /* 0x000e660000000a00 */
[----:B------:R-:W-:-:S02]  /*0840*/  @!P2 LEA.HI.X R17, R14, R11, R29, 0x1, P5 ;  /* 0x0000000b0e11a211 */ /* 0x000fc400028f0c1d */
[----:B------:R-:W-:Y:S02]  /*0850*/  CS2R R10, SRZ ;  /* 0x00000000000a7805 */ /* 0x000fe4000001ff00 */
[----:B------:R-:W-:Y:S01]  /*0860*/  CS2R R14, SRZ ;  /* 0x00000000000e7805 */ /* 0x000fe2000001ff00 */
[----:B------:R-:W3:Y:S01]  /*0870*/  @!P3 LDC.64 R28, c[0x0][0x380] ;  /* 0x0000e000ff1cbb82 */ /* 0x000ee20000000a00 */
[----:B------:R-:W-:Y:S02]  /*0880*/  @!P0 IMAD.WIDE.U32 R60, R55, R38, R32 ;  /* 0x00000026373c8225 */ /* 0x000fe400078e0020 */
[----:B------:R4:W2:Y:S01]  /*0890*/  @!P2 LDG.E.128 R8, desc[UR4][R18.64] ;  /* 0x000000041208a981 */ /* 0x0008a2000c1e1d00 */
[----:B------:R-:W-:-:S04]  /*08a0*/  CS2R R20, SRZ ;  /* 0x0000000000147805 */ /* 0x000fc8000001ff00 */
[----:B------:R-:W1:Y:S01]  /*08b0*/  @!P0 LDC.64 R36, c[0x0][0x380] ;  /* 0x0000e000ff248b82 */ /* 0x000e620000000a00 */
[----:B------:R4:W2:Y:S01]  /*08c0*/  @!P2 LDG.E.128 R12, desc[UR4][R16.64] ;  /* 0x00000004100ca981 */ /* 0x0008a2000c1e1d00 */
[----:B------:R-:W-:Y:S02]  /*08d0*/  CS2R R22, SRZ ;  /* 0x0000000000167805 */ /* 0x000fe4000001ff00 */
[----:B----4-:R-:W-:-:S04]  /*08e0*/  CS2R R18, SRZ ;  /* 0x0000000000127805 */ /* 0x010fc8000001ff00 */
[----:B------:R-:W4:Y:S01]  /*08f0*/  LDC.64 R32, c[0x0][0x3b0] ;  /* 0x0000ec00ff207b82 */ /* 0x000f220000000a00 */
[----:B------:R3:W4:Y:S01]  /*0900*/  @!P1 LDG.E.128 R20, desc[UR4][R46.64] ;  /* 0x000000042e149981 */ /* 0x000722000c1e1d00 */
[----:B------:R-:W-:Y:S01]  /*0910*/  CS2R R16, SRZ ;  /* 0x0000000000107805 */ /* 0x000fe2000001ff00 */
[----:B0-----:R-:W-:-:S05]  /*0920*/  @!P3 IMAD R50, R50, R26, RZ ;  /* 0x0000001a3232b224 */ /* 0x001fca00078e02ff */
[----:B------:R0:W4:Y:S01]  /*0930*/  @!P1 LDG.E.128 R16, desc[UR4][R56.64] ;  /* 0x0000000438109981 */ /* 0x000122000c1e1d00 */
[----:B------:R-:W-:Y:S01]  /*0940*/  @!P3 IMAD.IADD R54, R59, 0x1, R54 ;  /* 0x000000013b36b824 */ /* 0x000fe200078e0236 */
[----:B---3--:R-:W-:Y:S01]  /*0950*/  @!P3 LEA R46, P1, R58, R28, 0x1 ;  /* 0x0000001c3a2eb211 */ /* 0x008fe200078208ff */
[C---:B------:R-:W-:Y:S01]  /*0960*/  @!P3 IMAD R27, R48.reuse, R27, R50 ;  /* 0x0000001b301bb224 */ /* 0x040fe200078e0232 */
[----:B0-----:R-:W-:Y:S01]  /*0970*/  @!P0 MOV R56, R24 ;  /* 0x0000001800388202 */ /* 0x001fe20000000f00 */
[--C-:B------:R-:W-:Y:S02]  /*0980*/  @!P0 IMAD.MOV.U32 R57, RZ, RZ, R25.reuse ;  /* 0x000000ffff398224 */ /* 0x100fe400078e0019 */
[----:B------:R-:W-:-:S04]  /*0990*/  @!P3 IMAD.WIDE.U32 R24, R48, R26, R24 ;  /* 0x0000001a3018b225 */ /* 0x000fc800078e0018 */
[-C--:B-1----:R-:W-:Y:S01]  /*09a0*/  @!P0 IMAD R26, R51, R30.reuse, RZ ;  /* 0x0000001e331a8224 */ /* 0x082fe200078e02ff */
[----:B------:R-:W-:Y:S01]  /*09b0*/  @!P3 LEA.HI.X R47, R58, R29, R54, 0x1, P1 ;  /* 0x0000001d3a2fb211 */ /* 0x000fe200008f0c36 */
[----:B------:R-:W-:Y:S01]  /*09c0*/  @!P0 IMAD.WIDE.U32 R56, R49, R30, R56 ;  /* 0x0000001e31388225 */ /* 0x000fe200078e0038 */
[----:B------:R-:W-:-:S03]  /*09d0*/  @!P0 LEA R50, P1, R60, R36, 0x1 ;  /* 0x000000243c328211 */ /* 0x000fc600078208ff */
[----:B------:R-:W-:Y:S01]  /*09e0*/  @!P0 IMAD R31, R49, R31, R26 ;  /* 0x0000001f311f8224 */ /* 0x000fe200078e021a */
[----:B------:R-:W-:Y:S01]  /*09f0*/  @!P3 IADD3 R27, PT, PT, R25, R27, RZ ;  /* 0x0000001b191bb210 */ /* 0x000fe20007ffe0ff */
[----:B------:R-:W-:Y:S01]  /*0a00*/  @!P0 IMAD.IADD R39, R61, 0x1, R39 ;  /* 0x000000013d278824 */ /* 0x000fe200078e0227 */
[----:B--2---:R-:W-:Y:S01]  /*0a10*/  @!P3 LEA R34, P2, R24, R34, 0x1 ;  /* 0x000000221822b211 */ /* 0x004fe200078408ff */
[----:B------:R-:W-:Y:S01]  /*0a20*/  @!P0 IMAD.IADD R36, R57, 0x1, R31 ;  /* 0x0000000139248824 */ /* 0x000fe200078e021f */
[----:B------:R-:W-:Y:S02]  /*0a30*/  CS2R R28, SRZ ;  /* 0x00000000001c7805 */ /* 0x000fe4000001ff00 */
[----:B------:R-:W-:Y:S02]  /*0a40*/  CS2R R30, SRZ ;  /* 0x00000000001e7805 */ /* 0x000fe4000001ff00 */
[----:B------:R-:W-:Y:S02]  /*0a50*/  @!P0 LEA.HI.X R51, R60, R37, R39, 0x1, P1 ;  /* 0x000000253c338211 */ /* 0x000fe400008f0c27 */
[----:B------:R-:W-:-:S02]  /*0a60*/  @!P3 LEA.HI.X R35, R24, R35, R27, 0x1, P2 ;  /* 0x000000231823b211 */ /* 0x000fc400010f0c1b */
[C---:B----4-:R-:W-:Y:S02]  /*0a70*/  @!P0 LEA R48, P1, R56.reuse, R32, 0x1 ;  /* 0x0000002038308211 */ /* 0x050fe400078208ff */
[----:B------:R-:W-:Y:S02]  /*0a80*/  CS2R R24, SRZ ;  /* 0x0000000000187805 */ /* 0x000fe4000001ff00 */
[----:B------:R-:W-:Y:S01]  /*0a90*/  CS2R R26, SRZ ;  /* 0x00000000001a7805 */ /* 0x000fe2000001ff00 */
[----:B------:R0:W2:Y:S01]  /*0aa0*/  @!P3 LDG.E.128 R28, desc[UR4][R34.64] ;  /* 0x00000004221cb981 */ /* 0x0000a2000c1e1d00 */
[----:B------:R-:W-:Y:S02]  /*0ab0*/  @!P0 LEA.HI.X R49, R56, R33, R36, 0x1, P1 ;  /* 0x0000002138318211 */ /* 0x000fe400008f0c24 */
[----:B------:R-:W-:Y:S02]  /*0ac0*/  CS2R R32, SRZ ;  /* 0x0000000000207805 */ /* 0x000fe4000001ff00 */
[----:B------:R-:W-:-:S02]  /*0ad0*/  CS2R R36, SRZ ;  /* 0x0000000000247805 */ /* 0x000fc4000001ff00 */
[----:B------:R-:W-:Y:S01]  /*0ae0*/  CS2R R38, SRZ ;  /* 0x0000000000267805 */ /* 0x000fe2000001ff00 */
[----:B------:R1:W3:Y:S01]  /*0af0*/  @!P3 LDG.E.128 R24, desc[UR4][R46.64] ;  /* 0x000000042e18b981 */ /* 0x0002e2000c1e1d00 */
[----:B0-----:R-:W-:-:S04]  /*0b00*/  CS2R R34, SRZ ;  /* 0x0000000000227805 */ /* 0x001fc8000001ff00 */
[----:B------:R0:W4:Y:S01]  /*0b10*/  @!P0 LDG.E.128 R36, desc[UR4][R48.64] ;  /* 0x0000000430248981 */ /* 0x000122000c1e1d00 */
[----:B-1----:R-:W1:Y:S03]  /*0b20*/  LDC.64 R46, c[0x0][0x400] ;  /* 0x00010000ff2e7b82 */ /* 0x002e660000000a00 */
[----:B------:R0:W4:Y:S01]  /*0b30*/  @!P0 LDG.E.128 R32, desc[UR4][R50.64] ;  /* 0x0000000432208981 */ /* 0x000122000c1e1d00 */
[----:B------:R-:W-:-:S04]  /*0b40*/  ISETP.GE.AND P0, PT, R4, R7, PT ;  /* 0x000000070400720c */ /* 0x000fc80003f06270 */
[----:B------:R-:W-:Y:S01]  /*0b50*/  ISETP.GT.U32.OR P0, PT, R4, 0x3f, P0 ;  /* 0x0000003f0400780c */ /* 0x000fe20000704470 */
[----:B0-----:R-:W0:-:S12]  /*0b60*/  LDC.64 R48, c[0x0][0x408] ;  /* 0x00010200ff307b82 */ /* 0x001e180000000a00 */
[----:B------:R-:W-:Y:S01]  /*0b70*/  @!P0 IMAD.IADD R55, R5, 0x1, R4 ;  /* 0x0000000105378824 */ /* 0x000fe200078e0204 */
[----:B------:R-:W0:Y:S04]  /*0b80*/  @!P0 LDC.64 R50, c[0x0][0x3f8] ;  /* 0x0000fe00ff328b82 */ /* 0x000e280000000a00 */
[----:B------:R-:W-:-:S04]  /*0b90*/  @!P0 IADD3 R42, P1, PT, R55, R42, RZ ;  /* 0x0000002a372a8210 */ /* 0x000fc80007f3e0ff */
[----:B------:R-:W-:-:S03]  /*0ba0*/  @!P0 IADD3.X R43, PT, PT, RZ, R43, RZ, P1, !PT ;  /* 0x0000002bff2b8210 */ /* 0x000fc60000ffe4ff */
[----:B-1----:R-:W-:-:S04]  /*0bb0*/  @!P0 IMAD.WIDE.U32 R42, R46, UR6, R42 ;  /* 0x000000062e2a8c25 */ /* 0x002fc8000f8e002a */
[----:B------:R-:W-:Y:S02]  /*0bc0*/  @!P0 IMAD R43, R47, UR6, R43 ;  /* 0x000000062f2b8c24 */ /* 0x000fe4000f8e022b */
[----:B0-----:R-:W-:-:S04]  /*0bd0*/  @!P0 IMAD.WIDE.U32 R42, R41, R48, R42 ;  /* 0x00000030292a8225 */ /* 0x001fc800078e002a */
[----:B------:R-:W-:Y:S01]  /*0be0*/  @!P0 IMAD R49, R41, R49, R43 ;  /* 0x0000003129318224 */ /* 0x000fe200078e022b */
[----:B------:R-:W-:-:S04]  /*0bf0*/  @!P0 LEA R50, P1, R42, R50, 0x2 ;  /* 0x000000322a328211 */ /* 0x000fc800078210ff */
[----:B------:R-:W-:Y:S01]  /*0c00*/  @!P0 LEA.HI.X R51, R42, R51, R49, 0x2, P1 ;  /* 0x000000332a338211 */ /* 0x000fe200008f1431 */
[----:B------:R-:W-:-:S06]  /*0c10*/  IMAD.MOV.U32 R49, RZ, RZ, 0x7f800000 ;  /* 0x7f800000ff317424 */ /* 0x000fcc00078e00ff */
[----:B------:R0:W5:Y:S01]  /*0c20*/  @!P0 LDG.E R49, desc[UR4][R50.64] ;  /* 0x0000000432318981 */ /* 0x000162000c1e1900 */
[C---:B------:R-:W-:Y:S01]  /*0c30*/  LOP3.LUT R47, R8.reuse, 0xffff0000, RZ, 0xc0, !PT ;  /* 0xffff0000082f7812 */ /* 0x040fe200078ec0ff */
[----:B------:R-:W-:Y:S01]  /*0c40*/  IMAD.U32 R42, R8, 0x10000, RZ ;  /* 0x00010000082a7824 */ /* 0x000fe200078e00ff */
[C---:B------:R-:W-:Y:S02]  /*0c50*/  LOP3.LUT R48, R12.reuse, 0xffff0000, RZ, 0xc0, !PT ;  /* 0xffff00000c307812 */ /* 0x040fe400078ec0ff */
[----:B------:R-:W-:-:S03]  /*0c60*/  SHF.L.U32 R55, R12, 0x10, RZ ;  /* 0x000000100c377819 */ /* 0x000fc600000006ff */
[----:B------:R-:W-:Y:S01]  /*0c70*/  FMUL.FTZ R59, R47, R48 ;  /* 0x000000302f3b7220 */ /* 0x000fe20000410000 */
[C---:B------:R-:W-:Y:S01]  /*0c80*/  IMAD.U32 R48, R14.reuse, 0x10000, RZ ;  /* 0x000100000e307824 */ /* 0x040fe200078e00ff */
[----:B------:R-:W-:Y:S02]  /*0c90*/  LOP3.LUT R47, R14, 0xffff0000, RZ, 0xc0, !PT ;  /* 0xffff00000e2f7812 */ /* 0x000fe400078ec0ff */
[----:B------:R-:W-:Y:S01]  /*0ca0*/  LOP3.LUT R57, R20, 0xffff0000, RZ, 0xc0, !PT ;  /* 0xffff000014397812 */ /* 0x000fe200078ec0ff */
[----:B0-----:R-:W-:Y:S01]  /*0cb0*/  IMAD.U32 R51, R13, 0x10000, RZ ;  /* 0x000100000d337824 */ /* 0x001fe200078e00ff */
[----:B------:R-:W-:Y:S01]  /*0cc0*/  SHF.L.U32 R8, R9, 0x10, RZ ;  /* 0x0000001009087819 */ /* 0x000fe200000006ff */
[----:B------:R-:W-:Y:S01]  /*0cd0*/  FFMA.FTZ R55, R42, R55, R59 ;  /* 0x000000372a377223 */ /* 0x000fe2000001003b */
[----:B------:R-:W-:Y:S02]  /*0ce0*/  LOP3.LUT R50, R13, 0xffff0000, RZ, 0xc0, !PT ;  /* 0xffff00000d327812 */ /* 0x000fe400078ec0ff */
[C---:B------:R-:W-:Y:S01]  /*0cf0*/  LOP3.LUT R14, R16.reuse, 0xffff0000, RZ, 0xc0, !PT ;  /* 0xffff0000100e7812 */ /* 0x040fe200078ec0ff */
[----:B------:R-:W-:Y:S01]  /*0d00*/  IMAD.U32 R16, R16, 0x10000, RZ ;  /* 0x0001000010107824 */ /* 0x000fe200078e00ff */
[----:B------:R-:W-:-:S02]  /*0d10*/  SHF.L.U32 R13, R15, 0x10, RZ ;  /* 0x000000100f0d7819 */ /* 0x000fc400000006ff */
[----:B------:R-:W-:Y:S01]  /*0d20*/  LOP3.LUT R12, R15, 0xffff0000, RZ, 0xc0, !PT ;  /* 0xffff00000f0c7812 */ /* 0x000fe200078ec0ff */
[----:B------:R-:W-:Y:S02]  /*0d30*/  IMAD.U32 R15, R20, 0x10000, RZ ;  /* 0x00010000140f7824 */ /* 0x000fe400078e00ff */
[----:B------:R-:W-:Y:S01]  /*0d40*/  FMUL.FTZ R57, R14, R57 ;  /* 0x000000390e397220 */ /* 0x000fe20000410000 */
[----:B------:R-:W-:Y:S01]  /*0d50*/  LOP3.LUT R43, R9, 0xffff0000, RZ, 0xc0, !PT ;  /* 0xffff0000092b7812 */ /* 0x000fe200078ec0ff */
[----:B------:R-:W-:Y:S01]  /*0d60*/  FFMA.FTZ R14, R8, R51, R55 ;  /* 0x00000033080e7223 */ /* 0x000fe20000010037 */
[----:B------:R-:W-:Y:S01]  /*0d70*/  SHF.L.U32 R8, R17, 0x10, RZ ;  /* 0x0000001011087819 */ /* 0x000fe200000006ff */
[----:B------:R-:W-:Y:S02]  /*0d80*/  IMAD.U32 R51, R21, 0x10000, RZ ;  /* 0x0001000015337824 */ /* 0x000fe400078e00ff */
[----:B------:R-:W-:Y:S01]  /*0d90*/  FFMA.FTZ R15, R16, R15, R57 ;  /* 0x0000000f100f7223 */ /* 0x000fe20000010039 */
[----:B------:R-:W-:-:S02]  /*0da0*/  IMAD.U32 R9, R10, 0x10000, RZ ;  /* 0x000100000a097824 */ /* 0x000fc400078e00ff */
[----:B------:R-:W-:Y:S01]  /*0db0*/  FFMA.FTZ R50, R43, R50, R14 ;  /* 0x000000322b327223 */ /* 0x000fe2000001000e */
[----:B------:R-:W-:Y:S01]  /*0dc0*/  LOP3.LUT R17, R17, 0xffff0000, RZ, 0xc0, !PT ;  /* 0xffff000011117812 */ /* 0x000fe200078ec0ff */
[----:B------:R-:W-:Y:S01]  /*0dd0*/  FFMA.FTZ R16, R8, R51, R15 ;  /* 0x0000003308107223 */ /* 0x000fe2000001000f */
[----:B------:R-:W-:Y:S01]  /*0de0*/  LOP3.LUT R14, R21, 0xffff0000, RZ, 0xc0, !PT ;  /* 0xffff0000150e7812 */ /* 0x000fe200078ec0ff */
[----:B------:R-:W-:Y:S01]  /*0df0*/  FFMA.FTZ R15, R9, R48, R50 ;  /* 0x00000030090f7223 */ /* 0x000fe20000010032 */
[----:B------:R-:W-:Y:S01]  /*0e00*/  LOP3.LUT R46, R10, 0xffff0000, RZ, 0xc0, !PT ;  /* 0xffff00000a2e7812 */ /* 0x000fe200078ec0ff */
[----:B------:R-:W-:Y:S01]  /*0e10*/  IMAD.U32 R8, R18, 0x10000, RZ ;  /* 0x0001000012087824 */ /* 0x000fe200078e00ff */
[----:B------:R-:W-:Y:S01]  /*0e20*/  SHF.L.U32 R9, R22, 0x10, RZ ;  /* 0x0000001016097819 */ /* 0x000fe200000006ff */
[----:B------:R-:W-:Y:S01]  /*0e30*/  FFMA.FTZ R17, R17, R14, R16 ;  /* 0x0000000e11117223 */ /* 0x000fe20000010010 */
[C---:B------:R-:W-:Y:S02]  /*0e40*/  IMAD.U32 R10, R11.reuse, 0x10000, RZ ;  /* 0x000100000b0a7824 */ /* 0x040fe400078e00ff */
[----:B------:R-:W-:Y:S01]  /*0e50*/  FFMA.FTZ R47, R46, R47, R15 ;  /* 0x0000002f2e2f7223 */ /* 0x000fe2000001000f */
[----:B------:R-:W-:Y:S01]  /*0e60*/  LOP3.LUT R18, R18, 0xffff0000, RZ, 0xc0, !PT ;  /* 0xffff000012127812 */ /* 0x000fe200078ec0ff */
[----:B------:R-:W-:Y:S01]  /*0e70*/  FFMA.FTZ R17, R8, R9, R17 ;  /* 0x0000000908117223 */ /* 0x000fe20000010011 */
[----:B------:R-:W-:Y:S01]  /*0e80*/  LOP3.LUT R15, R22, 0xffff0000, RZ, 0xc0, !PT ;  /* 0xffff0000160f7812 */ /* 0x000fe200078ec0ff */
[----:B------:R-:W-:Y:S01]  /*0e90*/  FFMA.FTZ R8, R10, R13, R47 ;  /* 0x0000000d0a087223 */ /* 0x000fe2000001002f */
[----:B------:R-:W-:-:S03]  /*0ea0*/  LOP3.LUT R11, R11, 0xffff0000, RZ, 0xc0, !PT ;  /* 0xffff00000b0b7812 */ /* 0x000fc600078ec0ff */
[----:B------:R-:W-:Y:S01]  /*0eb0*/  FFMA.FTZ R15, R18, R15, R17 ;  /* 0x0000000f120f7223 */ /* 0x000fe20000010011 */
[----:B------:R-:W-:Y:S02]  /*0ec0*/  IMAD.U32 R9, R23, 0x10000, RZ ;  /* 0x0001000017097824 */ /* 0x000fe400078e00ff */
[----:B------:R-:W-:Y:S01]  /*0ed0*/  FFMA.FTZ R11, R11, R12, R8 ;  /* 0x0000000c0b0b7223 */ /* 0x000fe20000010008 */
[----:B------:R-:W-:Y:S02]  /*0ee0*/  LOP3.LUT R8, R23, 0xffff0000, RZ, 0xc0, !PT ;  /* 0xffff000017087812 */ /* 0x000fe400078ec0ff */
[----:B--2---:R-:W-:Y:S02]  /*0ef0*/  LOP3.LUT R21, R28, 0xffff0000, RZ, 0xc0, !PT ;  /* 0xffff00001c157812 */ /* 0x004fe400078ec0ff */
[C---:B---3--:R-:W-:Y:S02]  /*0f00*/  SHF.L.U32 R17, R24.reuse, 0x10, RZ ;  /* 0x0000001018117819 */ /* 0x048fe400000006ff */
[----:B------:R-:W-:Y:S01]  /*0f10*/  LOP3.LUT R24, R24, 0xffff0000, RZ, 0xc0, !PT ;  /* 0xffff000018187812 */ /* 0x000fe200078ec0ff */
[----:B------:R-:W-:Y:S01]  /*0f20*/  IMAD.U32 R22, R28, 0x10000, RZ ;  /* 0x000100001c167824 */ /* 0x000fe200078e00ff */
[----:B----4-:R-:W-:-:S03]  /*0f30*/  LOP3.LUT R23, R36, 0xffff0000, RZ, 0xc0, !PT ;  /* 0xffff000024177812 */ /* 0x010fc600078ec0ff */
[----:B------:R-:W-:Y:S01]  /*0f40*/  FMUL.FTZ R24, R24, R21 ;  /* 0x0000001518187220 */ /* 0x000fe20000410000 */
[----:B------:R-:W-:Y:S01]  /*0f50*/  LOP3.LUT R18, R32, 0xffff0000, RZ, 0xc0, !PT ;  /* 0xffff000020127812 */ /* 0x000fe200078ec0ff */
[C---:B------:R-:W-:Y:S01]  /*0f60*/  IMAD.U32 R43, R29.reuse, 0x10000, RZ ;  /* 0x000100001d2b7824 */ /* 0x040fe200078e00ff */
[----:B------:R-:W-:Y:S01]  /*0f70*/  LOP3.LUT R28, R29, 0xffff0000, RZ, 0xc0, !PT ;  /* 0xffff00001d1c7812 */ /* 0x000fe200078ec0ff */
[----:B------:R-:W-:Y:S01]  /*0f80*/  IMAD.U32 R21, R36, 0x10000, RZ ;  /* 0x0001000024157824 */ /* 0x000fe200078e00ff */
[----:B------:R-:W-:Y:S01]  /*0f90*/  SHF.L.U32 R32, R32, 0x10, RZ ;  /* 0x0000001020207819 */ /* 0x000fe200000006ff */
[----:B------:R-:W-:Y:S01]  /*0fa0*/  FMUL.FTZ R29, R18, R23 ;  /* 0x00000017121d7220 */ /* 0x000fe20000410000 */
[----:B------:R-:W-:Y:S02]  /*0fb0*/  IMAD.U32 R20, R25, 0x10000, RZ ;  /* 0x0001000019147824 */ /* 0x000fe400078e00ff */
[----:B------:R-:W-:Y:S01]  /*0fc0*/  FFMA.FTZ R23, R17, R22, R24 ;  /* 0x0000001611177223 */ /* 0x000fe20000010018 */
[----:B------:R-:W-:Y:S01]  /*0fd0*/  SHF.L.U32 R17, R33, 0x10, RZ ;  /* 0x0000001021117819 */ /* 0x000fe200000006ff */
[----:B------:R-:W-:-:S02]  /*0fe0*/  IMAD.U32 R18, R37, 0x10000, RZ ;  /* 0x0001000025127824 */ /* 0x000fc400078e00ff */
[----:B------:R-:W-:Y:S01]  /*0ff0*/  FFMA.FTZ R32, R32, R21, R29 ;  /* 0x0000001520207223 */ /* 0x000fe2000001001d */
[----:B------:R-:W-:Y:S01]  /*1000*/  LOP3.LUT R25, R25, 0xffff0000, RZ, 0xc0, !PT ;  /* 0xffff000019197812 */ /* 0x000fe200078ec0ff */
[----:B------:R-:W-:Y:S01]  /*1010*/  FFMA.FTZ R22, R20, R43, R23 ;  /* 0x0000002b14167223 */ /* 0x000fe20000010017 */
[----:B------:R-:W-:Y:S01]  /*1020*/  LOP3.LUT R33, R33, 0xffff0000, RZ, 0xc0, !PT ;  /* 0xffff000021217812 */ /* 0x000fe200078ec0ff */
[----:B------:R-:W-:Y:S01]  /*1030*/  IMAD.U32 R10, R19, 0x10000, RZ ;  /* 0x00010000130a7824 */ /* 0x000fe200078e00ff */
[----:B------:R-:W-:Y:S01]  /*1040*/  LOP3.LUT R20, R37, 0xffff0000, RZ, 0xc0, !PT ;  /* 0xffff000025147812 */ /* 0x000fe200078ec0ff */
[----:B------:R-:W-:Y:S01]  /*1050*/  FFMA.FTZ R32, R17, R18, R32 ;  /* 0x0000001211207223 */ /* 0x000fe20000010020 */
[----:B------:R-:W-:Y:S01]  /*1060*/  SHF.L.U32 R16, R30, 0x10, RZ ;  /* 0x000000101e107819 */ /* 0x000fe200000006ff */
[----:B------:R-:W-:Y:S02]  /*1070*/  IMAD.U32 R13, R26, 0x10000, RZ ;  /* 0x000100001a0d7824 */ /* 0x000fe400078e00ff */
[----:B------:R-:W-:Y:S01]  /*1080*/  FFMA.FTZ R22, R25, R28, R22 ;  /* 0x0000001c19167223 */ /* 0x000fe20000010016 */
[----:B------:R-:W-:Y:S01]  /*1090*/  SHF.L.U32 R17, R34, 0x10, RZ ;  /* 0x0000001022117819 */ /* 0x000fe200000006ff */
[----:B------:R-:W-:Y:S01]  /*10a0*/  FFMA.FTZ R10, R10, R9, R15 ;  /* 0x000000090a0a7223 */ /* 0x000fe2000001000f */
[----:B------:R-:W-:-:S02]  /*10b0*/  IMAD.U32 R18, R38, 0x10000, RZ ;  /* 0x0001000026127824 */ /* 0x000fc400078e00ff */
[----:B------:R-:W-:Y:S01]  /*10c0*/  FFMA.FTZ R20, R33, R20, R32 ;  /* 0x0000001421147223 */ /* 0x000fe20000010020 */
[----:B------:R-:W-:Y:S01]  /*10d0*/  LOP3.LUT R26, R26, 0xffff0000, RZ, 0xc0, !PT ;  /* 0xffff00001a1a7812 */ /* 0x000fe200078ec0ff */
[----:B------:R-:W-:Y:S01]  /*10e0*/  FFMA.FTZ R13, R13, R16, R22 ;  /* 0x000000100d0d7223 */ /* 0x000fe20000010016 */
[----:B------:R-:W-:Y:S01]  /*10f0*/  LOP3.LUT R15, R30, 0xffff0000, RZ, 0xc0, !PT ;  /* 0xffff00001e0f7812 */ /* 0x000fe200078ec0ff */
[----:B------:R-:W-:Y:S01]  /*1100*/  FFMA.FTZ R17, R17, R18, R20 ;  /* 0x0000001211117223 */ /* 0x000fe20000010014 */
[----:B------:R-:W-:Y:S02]  /*1110*/  LOP3.LUT R34, R34, 0xffff0000, RZ, 0xc0, !PT ;  /* 0xffff000022227812 */ /* 0x000fe400078ec0ff */
[----:B------:R-:W-:Y:S01]  /*1120*/  LOP3.LUT R21, R38, 0xffff0000, RZ, 0xc0, !PT ;  /* 0xffff000026157812 */ /* 0x000fe200078ec0ff */
        /* <DEDUP_REMOVED lines=8> */
[----:B------:R-:W-:Y:S02]  /*11b0*/  LOP3.LUT R27, R27, 0xffff0000, RZ, 0xc0, !PT ;  /* 0xffff00001b1b7812 */ /* 0x000fe400078ec0ff */
[----:B------:R-:W-:Y:S01]  /*11c0*/  LOP3.LUT R12, R31, 0xffff0000, RZ, 0xc0, !PT ;  /* 0xffff00001f0c7812 */ /* 0x000fe200078ec0ff */
[----:B------:R-:W-:Y:S01]  /*11d0*/  FFMA.FTZ R16, R13, R16, R34 ;  /* 0x000000100d107223 */ /* 0x000fe20000010022 */
[----:B------:R-:W-:Y:S02]  /*11e0*/  LOP3.LUT R35, R35, 0xffff0000, RZ, 0xc0, !PT ;  /* 0xffff000023237812 */ /* 0x000fe400078ec0ff */
[----:B------:R-:W-:Y:S01]  /*11f0*/  LOP3.LUT R14, R39, 0xffff0000, RZ, 0xc0, !PT ;  /* 0xffff0000270e7812 */ /* 0x000fe200078ec0ff */
[----:B------:R-:W-:Y:S01]  /*1200*/  FFMA.FTZ R10, R19, R8, R10 ;  /* 0x00000008130a7223 */ /* 0x000fe2000001000a */
[----:B------:R-:W-:Y:S01]  /*1210*/  FFMA.FTZ R26, R27, R12, R26 ;  /* 0x0000000c1b1a7223 */ /* 0x000fe2000001001a */
[----:B------:R-:W0:Y:S02]  /*1220*/  SHFL.BFLY PT, R8, R11, 0x8, 0x1f ;  /* 0x0d001f000b087f89 */ /* 0x000e2400000e0000 */
[----:B------:R-:W-:-:S02]  /*1230*/  FFMA.FTZ R16, R35, R14, R16 ;  /* 0x0000000e23107223 */ /* 0x000fc40000010010 */
[----:B------:R-:W1:Y:S04]  /*1240*/  SHFL.BFLY PT, R9, R10, 0x8, 0x1f ;  /* 0x0d001f000a097f89 */ /* 0x000e6800000e0000 */
[----:B------:R-:W2:Y:S04]  /*1250*/  SHFL.BFLY PT, R13, R26, 0x8, 0x1f ;  /* 0x0d001f001a0d7f89 */ /* 0x000ea800000e0000 */
[----:B------:R-:W3:Y:S01]  /*1260*/  SHFL.BFLY PT, R17, R16, 0x8, 0x1f ;  /* 0x0d001f0010117f89 */ /* 0x000ee200000e0000 */
[----:B0-----:R-:W-:Y:S01]  /*1270*/  FADD.FTZ R8, R11, R8 ;  /* 0x000000080b087221 */ /* 0x001fe20000010000 */
[----:B-1----:R-:W-:-:S04]  /*1280*/  FADD.FTZ R12, R10, R9 ;  /* 0x000000090a0c7221 */ /* 0x002fc80000010000 */
[----:B------:R-:W0:Y:S01]  /*1290*/  SHFL.BFLY PT, R9, R8, 0x4, 0x1f ;  /* 0x0c801f0008097f89 */ /* 0x000e2200000e0000 */
[----:B--2---:R-:W-:Y:S01]  /*12a0*/  FADD.FTZ R15, R26, R13 ;  /* 0x0000000d1a0f7221 */ /* 0x004fe20000010000 */
[----:B---3--:R-:W-:-:S04]  /*12b0*/  FADD.FTZ R17, R16, R17 ;  /* 0x0000001110117221 */ /* 0x008fc80000010000 */
[----:B------:R-:W1:Y:S04]  /*12c0*/  SHFL.BFLY PT, R14, R15, 0x4, 0x1f ;  /* 0x0c801f000f0e7f89 */ /* 0x000e6800000e0000 */
[----:B------:R-:W2:Y:S04]  /*12d0*/  SHFL.BFLY PT, R13, R12, 0x4, 0x1f ;  /* 0x0c801f000c0d7f89 */ /* 0x000ea800000e0000 */
[----:B------:R-:W3:Y:S01]  /*12e0*/  SHFL.BFLY PT, R18, R17, 0x4, 0x1f ;  /* 0x0c801f0011127f89 */ /* 0x000ee200000e0000 */
[----:B0-----:R-:W-:-:S05]  /*12f0*/  FADD.FTZ R9, R8, R9 ;  /* 0x0000000908097221 */ /* 0x001fca0000010000 */
[----:B------:R-:W0:Y:S01]  /*1300*/  SHFL.BFLY PT, R10, R9, 0x2, 0x1f ;  /* 0x0c401f00090a7f89 */ /* 0x000e2200000e0000 */
[----:B-1----:R-:W-:Y:S01]  /*1310*/  FADD.FTZ R16, R15, R14 ;  /* 0x0000000e0f107221 */ /* 0x002fe20000010000 */
[----:B--2---:R-:W-:Y:S01]  /*1320*/  FADD.FTZ R11, R12, R13 ;  /* 0x0000000d0c0b7221 */ /* 0x004fe20000010000 */
[----:B---3--:R-:W-:-:S03]  /*1330*/  FADD.FTZ R18, R17, R18 ;  /* 0x0000001211127221 */ /* 0x008fc60000010000 */
[----:B------:R-:W1:Y:S04]  /*1340*/  SHFL.BFLY PT, R13, R16, 0x2, 0x1f ;  /* 0x0c401f00100d7f89 */ /* 0x000e6800000e0000 */
[----:B------:R-:W2:Y:S04]  /*1350*/  SHFL.BFLY PT, R14, R11, 0x2, 0x1f ;  /* 0x0c401f000b0e7f89 */ /* 0x000ea800000e0000 */
[----:B------:R-:W3:Y:S01]  /*1360*/  SHFL.BFLY PT, R19, R18, 0x2, 0x1f ;  /* 0x0c401f0012137f89 */ /* 0x000ee200000e0000 */
[----:B------:R-:W-:Y:S01]  /*1370*/  IADD3 R20, PT, PT, R53, 0x3f, RZ ;  /* 0x0000003f35147810 */ /* 0x000fe20007ffe0ff */
[----:B0-----:R-:W-:-:S03]  /*1380*/  FADD.FTZ R12, R9, R10 ;  /* 0x0000000a090c7221 */ /* 0x001fc60000010000 */
[----:B------:R-:W-:-:S04]  /*1390*/  SHF.R.S32.HI R15, RZ, 0x1f, R20 ;  /* 0x0000001fff0f7819 */ /* 0x000fc80000011414 */
[----:B------:R-:W-:Y:S01]  /*13a0*/  LEA.HI R8, R15, R20, RZ, 0x6 ;  /* 0x000000140f087211 */ /* 0x000fe200078f30ff */
[----:B-1----:R-:W-:Y:S02]  /*13b0*/  FADD.FTZ R17, R16, R13 ;  /* 0x0000000d10117221 */ /* 0x002fe40000010000 */
[----:B------:R-:W0:Y:S01]  /*13c0*/  SHFL.BFLY PT, R13, R12, 0x1, 0x1f ;  /* 0x0c201f000c0d7f89 */ /* 0x000e2200000e0000 */
[----:B--2---:R-:W-:Y:S01]  /*13d0*/  FADD.FTZ R14, R11, R14 ;  /* 0x0000000e0b0e7221 */ /* 0x004fe20000010000 */
[----:B------:R-:W-:Y:S01]  /*13e0*/  LOP3.LUT R8, R8, 0xffffffc0, RZ, 0xc0, !PT ;  /* 0xffffffc008087812 */ /* 0x000fe200078ec0ff */
[----:B---3--:R-:W-:-:S03]  /*13f0*/  FADD.FTZ R19, R18, R19 ;  /* 0x0000001312137221 */ /* 0x008fc60000010000 */
[----:B------:R-:W1:Y:S01]  /*1400*/  SHFL.BFLY PT, R15, R14, 0x1, 0x1f ;  /* 0x0c201f000e0f7f89 */ /* 0x000e6200000e0000 */
[----:B------:R-:W-:Y:S01]  /*1410*/  IADD3 R21, PT, PT, R5, R20, -R8 ;  /* 0x0000001405157210 */ /* 0x000fe20007ffe808 */
[----:B------:R-:W2:Y:S02]  /*1420*/  LDC.64 R10, c[0x0][0x440] ;  /* 0x00011000ff0a7b82 */ /* 0x000ea40000000a00 */
[----:B------:R-:W3:Y:S04]  /*1430*/  SHFL.BFLY PT, R16, R17, 0x1, 0x1f ;  /* 0x0c201f0011107f89 */ /* 0x000ee800000e0000 */
[----:B------:R-:W4:Y:S02]  /*1440*/  SHFL.BFLY PT, R18, R19, 0x1, 0x1f ;  /* 0x0c201f0013127f89 */ /* 0x000f2400000e0000 */
[----:B------:R-:W2:Y:S01]  /*1450*/  LDC.64 R8, c[0x0][0x448] ;  /* 0x00011200ff087b82 */ /* 0x000ea20000000a00 */
[----:B------:R-:W-:Y:S01]  /*1460*/  IMAD.IADD R21, R20, 0x1, -R21 ;  /* 0x0000000114157824 */ /* 0x000fe200078e0a15 */
[----:B------:R-:W-:Y:S01]  /*1470*/  ISETP.NE.AND P1, PT, R44, RZ, PT ;  /* 0x000000ff2c00720c */ /* 0x000fe20003f25270 */
[----:B------:R-:W-:Y:S01]  /*1480*/  IMAD.SHL.U32 R23, R4, 0x4, RZ ;  /* 0x0000000404177824 */ /* 0x000fe200078e00ff */
[----:B------:R-:W-:-:S04]  /*1490*/  SHF.L.U32 R20, R0, 0xd, RZ ;  /* 0x0000000d00147819 */ /* 0x000fc800000006ff */
[----:B------:R-:W-:Y:S02]  /*14a0*/  LOP3.LUT R23, R23, R20, RZ, 0xfc, !PT ;  /* 0x0000001417177212 */ /* 0x000fe400078efcff */
[----:B------:R-:W-:Y:S02]  /*14b0*/  SHF.L.U32 R20, R3, 0x7, RZ ;  /* 0x0000000703147819 */ /* 0x000fe400000006ff */
[----:B------:R-:W-:Y:S01]  /*14c0*/  ISETP.GE.AND P0, PT, R4, R21, PT ;  /* 0x000000150400720c */ /* 0x000fe20003f06270 */
[----:B0-----:R-:W-:Y:S01]  /*14d0*/  FADD.FTZ R21, R12, R13 ;  /* 0x0000000d0c157221 */ /* 0x001fe20000010000 */
[----:B------:R-:W-:Y:S01]  /*14e0*/  IADD3 R12, P2, PT, R20, R23, RZ ;  /* 0x00000017140c7210 */ /* 0x000fe20007f5e0ff */
[----:B------:R-:W-:Y:S01]  /*14f0*/  BSSY.RECONVERGENT B0, `(.L_x_102) ;  /* 0x0000021000007945 */ /* 0x000fe20003800200 */
[----:B------:R-:W-:Y:S01]  /*1500*/  ISETP.GT.U32.OR P0, PT, R4, 0x3f, P0 ;  /* 0x0000003f0400780c */ /* 0x000fe20000704470 */
[----:B-1----:R-:W-:Y:S01]  /*1510*/  FADD.FTZ R22, R14, R15 ;  /* 0x0000000f0e167221 */ /* 0x002fe20000010000 */
[----:B------:R-:W-:Y:S01]  /*1520*/  LEA.HI.X.SX32 R13, R20, RZ, 0x1, P2 ;  /* 0x000000ff140d7211 */ /* 0x000fe200010f0eff */
[----:B---3--:R-:W-:Y:S01]  /*1530*/  FADD.FTZ R23, R17, R16 ;  /* 0x0000001011177221 */ /* 0x008fe20000010000 */
[----:B------:R-:W-:Y:S01]  /*1540*/  SHF.R.S32.HI R20, RZ, 0x1f, R3 ;  /* 0x0000001fff147819 */ /* 0x000fe20000011403 */
[----:B----4-:R-:W-:Y:S01]  /*1550*/  FADD.FTZ R18, R19, R18 ;  /* 0x0000001213127221 */ /* 0x010fe20000010000 */
[----:B------:R-:W-:Y:S07]  /*1560*/  @P1 BRA `(.L_x_103) ;  /* 0x0000000000641947 */ /* 0x000fee0003800000 */
[----:B------:R-:W0:Y:S01]  /*1570*/  LDC.64 R16, c[0x0][0x3e8] ;  /* 0x0000fa00ff107b82 */ /* 0x000e220000000a00 */
[----:B------:R-:W1:Y:S01]  /*1580*/  LDCU.64 UR8, c[0x0][0x3f0] ;  /* 0x00007e00ff0877ac */ /* 0x000e620008000a00 */
[----:B------:R-:W-:Y:S02]  /*1590*/  IADD3 R14, P1, PT, R5, R3, RZ ;  /* 0x00000003050e7210 */ /* 0x000fe40007f3e0ff */
[-C--:B------:R-:W-:Y:S01]  /*15a0*/  ISETP.GE.AND P4, PT, R6, R7.reuse, PT ;  /* 0x000000070600720c */ /* 0x080fe20003f86270 */
[----:B------:R-:W3:Y:S01]  /*15b0*/  LDCU.64 UR10, c[0x0][0x3d0] ;  /* 0x00007a00ff0a77ac */ /* 0x000ee20008000a00 */
[-C--:B------:R-:W-:Y:S01]  /*15c0*/  ISETP.GE.AND P3, PT, R40, R7.reuse, PT ;  /* 0x000000072800720c */ /* 0x080fe20003f66270 */
[----:B------:R-:W-:Y:S01]  /*15d0*/  IMAD.X R15, RZ, RZ, R20, P1 ;  /* 0x000000ffff0f7224 */ /* 0x000fe200008e0614 */
[----:B------:R-:W-:Y:S01]  /*15e0*/  ISETP.GE.AND P1, PT, R52, R7, PT ;  /* 0x000000073400720c */ /* 0x000fe20003f26270 */
[----:B0-----:R-:W-:-:S04]  /*15f0*/  IMAD.WIDE.U32 R14, R16, UR6, R14 ;  /* 0x00000006100e7c25 */ /* 0x001fc8000f8e000e */
[----:B------:R-:W-:Y:S01]  /*1600*/  IMAD R15, R17, UR6, R15 ;  /* 0x00000006110f7c24 */ /* 0x000fe2000f8e020f */
[----:B------:R-:W-:Y:S01]  /*1610*/  FSEL R17, R22, RZ, !P3 ;  /* 0x000000ff16117208 */ /* 0x000fe20005800000 */
[----:B-1----:R-:W-:-:S04]  /*1620*/  IMAD.WIDE.U32 R14, R41, UR8, R14 ;  /* 0x00000008290e7c25 */ /* 0x002fc8000f8e000e */
[----:B------:R-:W-:Y:S01]  /*1630*/  IMAD R16, R41, UR9, R15 ;  /* 0x0000000929107c24 */ /* 0x000fe2000f8e020f */
[----:B------:R-:W-:-:S04]  /*1640*/  IADD3 R15, P2, PT, R6, R14, RZ ;  /* 0x0000000e060f7210 */ /* 0x000fc80007f5e0ff */
[----:B------:R-:W-:Y:S02]  /*1650*/  IADD3.X R16, PT, PT, RZ, R16, RZ, P2, !PT ;  /* 0x00000010ff107210 */ /* 0x000fe400017fe4ff */
[----:B---3--:R-:W-:Y:S02]  /*1660*/  LEA R14, P5, R15, UR10, 0x2 ;  /* 0x0000000a0f0e7c11 */ /* 0x008fe4000f8a10ff */
[----:B------:R-:W-:Y:S02]  /*1670*/  ISETP.GE.AND P2, PT, R45, R7, PT ;  /* 0x000000072d00720c */ /* 0x000fe40003f46270 */
[----:B------:R-:W-:Y:S02]  /*1680*/  FSEL R7, R21, RZ, !P4 ;  /* 0x000000ff15077208 */ /* 0x000fe40006000000 */
[----:B------:R-:W-:Y:S02]  /*1690*/  LEA.HI.X R15, R15, UR11, R16, 0x2, P5 ;  /* 0x0000000b0f0f7c11 */ /* 0x000fe4000a8f1410 */
[----:B------:R-:W-:-:S02]  /*16a0*/  FSEL R19, R23, RZ, !P2 ;  /* 0x000000ff17137208 */ /* 0x000fc40005000000 */
[----:B------:R-:W-:Y:S01]  /*16b0*/  FSEL R21, R18, RZ, !P1 ;  /* 0x000000ff12157208 */ /* 0x000fe20004800000 */
[----:B------:R0:W-:Y:S04]  /*16c0*/  STG.E desc[UR4][R14.64], R7 ;  /* 0x000000070e007986 */ /* 0x0001e8000c101904 */
[----:B------:R0:W-:Y:S04]  /*16d0*/  STG.E desc[UR4][R14.64+0x40], R17 ;  /* 0x000040110e007986 */ /* 0x0001e8000c101904 */
[----:B------:R0:W-:Y:S04]  /*16e0*/  STG.E desc[UR4][R14.64+0x80], R19 ;  /* 0x000080130e007986 */ /* 0x0001e8000c101904 */
[----:B------:R0:W-:Y:S02]  /*16f0*/  STG.E desc[UR4][R14.64+0xc0], R21 ;  /* 0x0000c0150e007986 */ /* 0x0001e4000c101904 */
.L_x_103:
[----:B------:R-:W-:Y:S05]  /*1700*/  BSYNC.RECONVERGENT B0 ;  /* 0x0000000000007941 */ /* 0x000fea0003800200 */
.L_x_102:
[----:B------:R-:W-:Y:S04]  /*1710*/  BSSY.RECONVERGENT B0, `(.L_x_104) ;  /* 0x0000012000007945 */ /* 0x000fe80003800200 */
[----:B------:R-:W-:Y:S05]  /*1720*/  @P0 BRA `(.L_x_105) ;  /* 0x0000000000400947 */ /* 0x000fea0003800000 */
[----:B0-----:R-:W0:Y:S01]  /*1730*/  LDC.64 R14, c[0x0][0x418] ;  /* 0x00010600ff0e7b82 */ /* 0x001e220000000a00 */
[----:B------:R-:W-:Y:S01]  /*1740*/  IMAD.IADD R6, R5, 0x1, R4 ;  /* 0x0000000105067824 */ /* 0x000fe200078e0204 */
[----:B------:R-:W1:Y:S04]  /*1750*/  LDCU.64 UR8, c[0x0][0x420] ;  /* 0x00008400ff0877ac */ /* 0x000e680008000a00 */
[----:B------:R-:W-:Y:S01]  /*1760*/  IADD3 R6, P0, PT, R6, R3, RZ ;  /* 0x0000000306067210 */ /* 0x000fe20007f1e0ff */
[----:B-----5:R-:W-:Y:S01]  /*1770*/  FMUL.FTZ R3, R49, 1.4426950216293334961 ;  /* 0x3fb8aa3b31037820 */ /* 0x020fe20000410000 */
[----:B------:R-:W3:Y:S02]  /*1780*/  LDC.64 R16, c[0x0][0x410] ;  /* 0x00010400ff107b82 */ /* 0x000ee40000000a00 */
[----:B------:R-:W-:-:S02]  /*1790*/  IADD3.X R7, PT, PT, RZ, R20, RZ, P0, !PT ;  /* 0x00000014ff077210 */ /* 0x000fc400007fe4ff */
[----:B------:R-:W-:-:S04]  /*17a0*/  FSETP.NEU.FTZ.AND P0, PT, R49, -INF , PT ;  /* 0xff8000003100780b */ /* 0x000fc80003f1d000 */
[----:B------:R-:W-:Y:S01]  /*17b0*/  FSEL R3, R3, RZ, P0 ;  /* 0x000000ff03037208 */ /* 0x000fe20000000000 */
[----:B0-----:R-:W-:-:S04]  /*17c0*/  IMAD.WIDE.U32 R6, R14, UR6, R6 ;  /* 0x000000060e067c25 */ /* 0x001fc8000f8e0006 */
[----:B------:R-:W-:Y:S02]  /*17d0*/  IMAD R7, R15, UR6, R7 ;  /* 0x000000060f077c24 */ /* 0x000fe4000f8e0207 */
[----:B-1----:R-:W-:-:S04]  /*17e0*/  IMAD.WIDE.U32 R6, R41, UR8, R6 ;  /* 0x0000000829067c25 */ /* 0x002fc8000f8e0006 */
[----:B------:R-:W-:Y:S01]  /*17f0*/  IMAD R5, R41, UR9, R7 ;  /* 0x0000000929057c24 */ /* 0x000fe2000f8e0207 */
[----:B---3--:R-:W-:-:S04]  /*1800*/  LEA R14, P1, R6, R16, 0x2 ;  /* 0x00000010060e7211 */ /* 0x008fc800078210ff */
[----:B------:R-:W-:-:S05]  /*1810*/  LEA.HI.X R15, R6, R17, R5, 0x2, P1 ;  /* 0x00000011060f7211 */ /* 0x000fca00008f1405 */
[----:B------:R1:W-:Y:S04]  /*1820*/  STG.E desc[UR4][R14.64], R3 ;  /* 0x000000030e007986 */ /* 0x0003e8000c101904 */
.L_x_105:
[----:B------:R-:W-:Y:S05]  /*1830*/  BSYNC.RECONVERGENT B0 ;  /* 0x0000000000007941 */ /* 0x000fea0003800200 */
.L_x_104:
[----:B------:R-:W3:Y:S01]  /*1840*/  LDCU.64 UR10, c[0x0][0x458] ;  /* 0x00008b00ff0a77ac */ /* 0x000ee20008000a00 */
[----:B--2---:R-:W-:Y:S01]  /*1850*/  IMAD.WIDE.U32 R12, R10, UR6, R12 ;  /* 0x000000060a0c7c25 */ /* 0x004fe2000f8e000c */
[----:B------:R-:W2:Y:S03]  /*1860*/  LDCU.64 UR8, c[0x0][0x428] ;  /* 0x00008500ff0877ac */ /* 0x000ea60008000a00 */
[----:B------:R-:W-:Y:S02]  /*1870*/  IMAD R13, R11, UR6, R13 ;  /* 0x000000060b0d7c24 */ /* 0x000fe4000f8e020d */
[----:B0-----:R-:W-:-:S04]  /*1880*/  IMAD.WIDE.U32 R6, R41, R8, R12 ;  /* 0x0000000829067225 */ /* 0x001fc800078e000c */
[----:B------:R-:W-:Y:S01]  /*1890*/  IMAD R9, R41, R9, R7 ;  /* 0x0000000929097224 */ /* 0x000fe200078e0207 */
[----:B---3--:R-:W-:-:S04]  /*18a0*/  ISETP.NE.U32.AND P0, PT, RZ, UR10, PT ;  /* 0x0000000aff007c0c */ /* 0x008fc8000bf05070 */
[----:B------:R-:W-:Y:S02]  /*18b0*/  ISETP.NE.AND.EX P0, PT, RZ, UR11, PT, P0 ;  /* 0x0000000bff007c0c */ /* 0x000fe4000bf05300 */
[----:B--2---:R-:W-:Y:S02]  /*18c0*/  LEA R8, P1, R6, UR8, 0x2 ;  /* 0x0000000806087c11 */ /* 0x004fe4000f8210ff */
        /* <DEDUP_REMOVED lines=11> */
[----:B-1----:R-:W1:Y:S01]  /*1980*/  LDC R3, c[0x0][0x390] ;  /* 0x0000e400ff037b82 */ /* 0x002e620000000800 */
[----:B------:R-:W2:Y:S07]  /*1990*/  LDCU UR7, c[0x0][0x450] ;  /* 0x00008a00ff0777ac */ /* 0x000eae0008000800 */
[----:B------:R-:W3:Y:S01]  /*19a0*/  LDC.64 R4, c[0x0][0x458] ;  /* 0x00011600ff047b82 */ /* 0x000ee20000000a00 */
[----:B--2---:R-:W-:-:S04]  /*19b0*/  IMAD R0, R0, UR7, R2 ;  /* 0x0000000700007c24 */ /* 0x004fc8000f8e0202 */
[----:B-1----:R-:W-:-:S04]  /*19c0*/  IMAD R3, R0, R3, UR6 ;  /* 0x0000000600037e24 */ /* 0x002fc8000f8e0203 */
[----:B---3--:R-:W-:-:S05]  /*19d0*/  IMAD.WIDE R2, R3, 0x4, R4 ;  /* 0x0000000403027825 */ /* 0x008fca00078e0204 */
[----:B------:R-:W-:Y:S01]  /*19e0*/  STG.E desc[UR4][R2.64], RZ ;  /* 0x000000ff02007986 */ /* 0x000fe2000c101904 */
[----:B------:R-:W-:Y:S05]  /*19f0*/  EXIT ;  /* 0x000000000000794d */ /* 0x000fea0003800000 */
.L_x_106:
        /* <DEDUP_REMOVED lines=16> */
.L_x_137:


//--------------------- .nv.shared._ZN7cutlass13device_kernelIN5flash11enable_sm90INS1_16FlashAttnBwdSm90INS1_25CollectiveMainloopBwdSm90ILi2ELi2ELi2EN4cute5tupleIJNS5_1CILi1EEES8_S8_EEENS6_IJNS7_ILi80EEENS7_ILi128EEESB_EEENS_10bfloat16_tEfNS_4arch4Sm90ELb0ELb0ELb0ELb0ELb0ELb1ELb0ELb1ELi2ELi1ELi2ELi1ELb0EEENS1_21CollectiveEpilogueBwdISC_SD_SF_Li256ELb0ELb0ELi1EEENS1_19SingleTileSchedulerILb0ELb0ELb0ELi128EEEEEEEEEvNT_6ParamsE --------------------------
	.section	.nv.shared._ZN7cutlass13device_kernelIN5flash11enable_sm90INS1_16FlashAttnBwdSm90INS1_25CollectiveMainloopBwdSm90ILi2ELi2ELi2EN4cute5tupleIJNS5_1CILi1EEES8_S8_EEENS6_IJNS7_ILi80EEENS7_ILi128EEESB_EEENS_10bfloat16_tEfNS_4arch4Sm90ELb0ELb0ELb0ELb0ELb0ELb1ELb0ELb1ELi2ELi1ELi2ELi1ELb0EEENS1_21CollectiveEpilogueBwdISC_SD_SF_Li256ELb0ELb0ELi1EEENS1_19SingleTileSchedulerILb0ELb0ELb0ELi128EEEEEEEEEvNT_6ParamsE,"aw",@nobits
	.sectionflags	@""
	.align	16
	.zero		1024


//--------------------- .nv.shared.reserved.0     --------------------------
	.section	.nv.shared.reserved.0,"aw",@nobits
	.weak		__nv_reservedSMEM_offset_0_alias
	.size		__nv_reservedSMEM_offset_0_alias, 0, 64
	.other		__nv_reservedSMEM_offset_0_alias,@"STO_CUDA_RESERVED_SHARED STV_DEFAULT"
__nv_reservedSMEM_offset_0_alias:
	.zero		0
	.zero		64


//--------------------- .nv.global                --------------------------
	.section	.nv.global,"aw",@nobits
.nv.global:
	.type		_ZN66_INTERNAL_1792fac5_30_flash_bwd_hdim128_bf16_sm90_cu_49158569_28454cute1_E,@object
	.size		_ZN66_INTERNAL_1792fac5_30_flash_bwd_hdim128_bf16_sm90_cu_49158569_28454cute1_E,(_ZN66_INTERNAL_1792fac5_30_flash_bwd_hdim128_bf16_sm90_cu_49158569_28454cuda3std3__45__cpo6cbeginE - _ZN66_INTERNAL_1792fac5_30_flash_bwd_hdim128_bf16_sm90_cu_49158569_28454cute1_E)
_ZN66_INTERNAL_1792fac5_30_flash_bwd_hdim128_bf16_sm90_cu_49158569_28454cute1_E:
	.zero		1
	.type		_ZN66_INTERNAL_1792fac5_30_flash_bwd_hdim128_bf16_sm90_cu_49158569_28454cuda3std3__45__cpo6cbeginE,@object
	.size		_ZN66_INTERNAL_1792fac5_30_flash_bwd_hdim128_bf16_sm90_cu_49158569_28454cuda3std3__45__cpo6cbeginE,(_ZN66_INTERNAL_1792fac5_30_flash_bwd_hdim128_bf16_sm90_cu_49158569_28454cuda3std3__48in_placeE - _ZN66_INTERNAL_1792fac5_30_flash_bwd_hdim128_bf16_sm90_cu_49158569_28454cuda3std3__45__cpo6cbeginE)
_ZN66_INTERNAL_1792fac5_30_flash_bwd_hdim128_bf16_sm90_cu_49158569_28454cuda3std3__45__cpo6cbeginE:
	.zero		1
	.type		_ZN66_INTERNAL_1792fac5_30_flash_bwd_hdim128_bf16_sm90_cu_49158569_28454cuda3std3__48in_placeE,@object
	.size		_ZN66_INTERNAL_1792fac5_30_flash_bwd_hdim128_bf16_sm90_cu_49158569_28454cuda3std3__48in_placeE,(_ZN66_INTERNAL_1792fac5_30_flash_bwd_hdim128_bf16_sm90_cu_49158569_28454cuda3std6ranges3__45__cpo9iter_moveE - _ZN66_INTERNAL_1792fac5_30_flash_bwd_hdim128_bf16_sm90_cu_49158569_28454cuda3std3__48in_placeE)
_ZN66_INTERNAL_1792fac5_30_flash_bwd_hdim128_bf16_sm90_cu_49158569_28454cuda3std3__48in_placeE:
	.zero		1
	.type		_ZN66_INTERNAL_1792fac5_30_flash_bwd_hdim128_bf16_sm90_cu_49158569_28454cuda3std6ranges3__45__cpo9iter_moveE,@object
	.size		_ZN66_INTERNAL_1792fac5_30_flash_bwd_hdim128_bf16_sm90_cu_49158569_28454cuda3std6ranges3__45__cpo9iter_moveE,(_ZN66_INTERNAL_1792fac5_30_flash_bwd_hdim128_bf16_sm90_cu_49158569_28454cuda3std3__45__cpo5beginE - _ZN66_INTERNAL_1792fac5_30_flash_bwd_hdim128_bf16_sm90_cu_49158569_28454cuda3std6ranges3__45__cpo9iter_moveE)
_ZN66_INTERNAL_1792fac5_30_flash_bwd_hdim128_bf16_sm90_cu_49158569_28454cuda3std6ranges3__45__cpo9iter_moveE:
	.zero		1
	.type		_ZN66_INTERNAL_1792fac5_30_flash_bwd_hdim128_bf16_sm90_cu_49158569_28454cuda3std3__45__cpo5beginE,@object
	.size		_ZN66_INTERNAL_1792fac5_30_flash_bwd_hdim128_bf16_sm90_cu_49158569_28454cuda3std3__45__cpo5beginE,(_ZN66_INTERNAL_1792fac5_30_flash_bwd_hdim128_bf16_sm90_cu_49158569_28454cuda3std3__468_GLOBAL__N__1792fac5_30_flash_bwd_hdim128_bf16_sm90_cu_49158569_28456ignoreE - _ZN66_INTERNAL_1792fac5_30_flash_bwd_hdim128_bf16_sm90_cu_49158569_28454cuda3std3__45__cpo5beginE)
_ZN66_INTERNAL_1792fac5_30_flash_bwd_hdim128_bf16_sm90_cu_49158569_28454cuda3std3__45__cpo5beginE:
	.zero		1
	.type		_ZN66_INTERNAL_1792fac5_30_flash_bwd_hdim128_bf16_sm90_cu_49158569_28454cuda3std3__468_GLOBAL__N__1792fac5_30_flash_bwd_hdim128_bf16_sm90_cu_49158569_28456ignoreE,@object
	.size		_ZN66_INTERNAL_1792fac5_30_flash_bwd_hdim128_bf16_sm90_cu_49158569_28454cuda3std3__468_GLOBAL__N__1792fac5_30_flash_bwd_hdim128_bf16_sm90_cu_49158569_28456ignoreE,(_ZN66_INTERNAL_1792fac5_30_flash_bwd_hdim128_bf16_sm90_cu_49158569_28454cute7productE - _ZN66_INTERNAL_1792fac5_30_flash_bwd_hdim128_bf16_sm90_cu_49158569_28454cuda3std3__468_GLOBAL__N__1792fac5_30_flash_bwd_hdim128_bf16_sm90_cu_49158569_28456ignoreE)
_ZN66_INTERNAL_1792fac5_30_flash_bwd_hdim128_bf16_sm90_cu_49158569_28454cuda3std3__468_GLOBAL__N__1792fac5_30_flash_bwd_hdim128_bf16_sm90_cu_49158569_28456ignoreE:
	.zero		1
	.type		_ZN66_INTERNAL_1792fac5_30_flash_bwd_hdim128_bf16_sm90_cu_49158569_28454cute7productE,@object
	.size		_ZN66_INTERNAL_1792fac5_30_flash_bwd_hdim128_bf16_sm90_cu_49158569_28454cute7productE,(_ZN66_INTERNAL_1792fac5_30_flash_bwd_hdim128_bf16_sm90_cu_49158569_28454cuda3std3__45__cpo3endE - _ZN66_INTERNAL_1792fac5_30_flash_bwd_hdim128_bf16_sm90_cu_49158569_28454cute7productE)
_ZN66_INTERNAL_1792fac5_30_flash_bwd_hdim128_bf16_sm90_cu_49158569_28454cute7productE:
	.zero		1
	.type		_ZN66_INTERNAL_1792fac5_30_flash_bwd_hdim128_bf16_sm90_cu_49158569_28454cuda3std3__45__cpo3endE,@object
	.size		_ZN66_INTERNAL_1792fac5_30_flash_bwd_hdim128_bf16_sm90_cu_49158569_28454cuda3std3__45__cpo3endE,(_ZN66_INTERNAL_1792fac5_30_flash_bwd_hdim128_bf16_sm90_cu_49158569_28454cuda3std3__419piecewise_constructE - _ZN66_INTERNAL_1792fac5_30_flash_bwd_hdim128_bf16_sm90_cu_49158569_28454cuda3std3__45__cpo3endE)
_ZN66_INTERNAL_1792fac5_30_flash_bwd_hdim128_bf16_sm90_cu_49158569_28454cuda3std3__45__cpo3endE:
	.zero		1
	.type		_ZN66_INTERNAL_1792fac5_30_flash_bwd_hdim128_bf16_sm90_cu_49158569_28454cuda3std3__419piecewise_constructE,@object
	.size		_ZN66_INTERNAL_1792fac5_30_flash_bwd_hdim128_bf16_sm90_cu_49158569_28454cuda3std3__419piecewise_constructE,(_ZN66_INTERNAL_1792fac5_30_flash_bwd_hdim128_bf16_sm90_cu_49158569_28454cuda3std3__45__cpo4cendE - _ZN66_INTERNAL_1792fac5_30_flash_bwd_hdim128_bf16_sm90_cu_49158569_28454cuda3std3__419piecewise_constructE)
_ZN66_INTERNAL_1792fac5_30_flash_bwd_hdim128_bf16_sm90_cu_49158569_28454cuda3std3__419piecewise_constructE:
	.zero		1
	.type		_ZN66_INTERNAL_1792fac5_30_flash_bwd_hdim128_bf16_sm90_cu_49158569_28454cuda3std3__45__cpo4cendE,@object
	.size		_ZN66_INTERNAL_1792fac5_30_flash_bwd_hdim128_bf16_sm90_cu_49158569_28454cuda3std3__45__cpo4cendE,(_ZN66_INTERNAL_1792fac5_30_flash_bwd_hdim128_bf16_sm90_cu_49158569_28454cuda3std6ranges3__45__cpo4swapE - _ZN66_INTERNAL_1792fac5_30_flash_bwd_hdim128_bf16_sm90_cu_49158569_28454cuda3std3__45__cpo4cendE)
_ZN66_INTERNAL_1792fac5_30_flash_bwd_hdim128_bf16_sm90_cu_49158569_28454cuda3std3__45__cpo4cendE:
	.zero		1
	.type		_ZN66_INTERNAL_1792fac5_30_flash_bwd_hdim128_bf16_sm90_cu_49158569_28454cuda3std6ranges3__45__cpo4swapE,@object
	.size		_ZN66_INTERNAL_1792fac5_30_flash_bwd_hdim128_bf16_sm90_cu_49158569_28454cuda3std6ranges3__45__cpo4swapE,(.L_7 - _ZN66_INTERNAL_1792fac5_30_flash_bwd_hdim128_bf16_sm90_cu_49158569_28454cuda3std6ranges3__45__cpo4swapE)
_ZN66_INTERNAL_1792fac5_30_flash_bwd_hdim128_bf16_sm90_cu_49158569_28454cuda3std6ranges3__45__cpo4swapE:
	.zero		1
.L_7:


//--------------------- .nv.shared._ZN7cutlass13device_kernelIN5flash11enable_sm90INS1_16FlashAttnBwdSm90INS1_25CollectiveMainloopBwdSm90ILi2ELi2ELi2EN4cute5tupleIJNS5_1CILi1EEES8_S8_EEENS6_IJNS7_ILi80EEENS7_ILi128EEESB_EEENS_10bfloat16_tEfNS_4arch4Sm90ELb0ELb0ELb0ELb0ELb1ELb1ELb0ELb1ELi2ELi1ELi2ELi1ELb0EEENS1_21CollectiveEpilogueBwdISC_SD_SF_Li256ELb0ELb0ELi1EEENS1_19SingleTileSchedulerILb0ELb0ELb0ELi128EEEEEEEEEvNT_6ParamsE --------------------------
	.section	.nv.shared._ZN7cutlass13device_kernelIN5flash11enable_sm90INS1_16FlashAttnBwdSm90INS1_25CollectiveMainloopBwdSm90ILi2ELi2ELi2EN4cute5tupleIJNS5_1CILi1EEES8_S8_EEENS6_IJNS7_ILi80EEENS7_ILi128EEESB_EEENS_10bfloat16_tEfNS_4arch4Sm90ELb0ELb0ELb0ELb0ELb1ELb1ELb0ELb1ELi2ELi1ELi2ELi1ELb0EEENS1_21CollectiveEpilogueBwdISC_SD_SF_Li256ELb0ELb0ELi1EEENS1_19SingleTileSchedulerILb0ELb0ELb0ELi128EEEEEEEEEvNT_6ParamsE,"aw",@nobits
	.sectionflags	@""
	.align	16
	.zero		1024


//--------------------- .nv.shared._ZN7cutlass13device_kernelIN5flash11enable_sm90INS1_16FlashAttnBwdSm90INS1_25CollectiveMainloopBwdSm90ILi2ELi2ELi2EN4cute5tupleIJNS5_1CILi1EEES8_S8_EEENS6_IJNS7_ILi80EEENS7_ILi128EEESB_EEENS_10bfloat16_tEfNS_4arch4Sm90ELb0ELb0ELb0ELb0ELb0ELb1ELb0ELb1ELi2ELi1ELi2ELi1ELb0EEENS1_24CollectiveEpilogueBwdGQAISC_fSF_Li256ELb0ELb0EEENS1_19SingleTileSchedulerILb0ELb0ELb0ELi128EEEEEEEEEvNT_6ParamsE --------------------------
	.section	.nv.shared._ZN7cutlass13device_kernelIN5flash11enable_sm90INS1_16FlashAttnBwdSm90INS1_25CollectiveMainloopBwdSm90ILi2ELi2ELi2EN4cute5tupleIJNS5_1CILi1EEES8_S8_EEENS6_IJNS7_ILi80EEENS7_ILi128EEESB_EEENS_10bfloat16_tEfNS_4arch4Sm90ELb0ELb0ELb0ELb0ELb0ELb1ELb0ELb1ELi2ELi1ELi2ELi1ELb0EEENS1_24CollectiveEpilogueBwdGQAISC_fSF_Li256ELb0ELb0EEENS1_19SingleTileSchedulerILb0ELb0ELb0ELi128EEEEEEEEEvNT_6ParamsE,"aw",@nobits
	.sectionflags	@""
	.align	16
	.zero		1024


//--------------------- .nv.shared._ZN7cutlass13device_kernelIN5flash11enable_sm90INS1_16FlashAttnBwdSm90INS1_25CollectiveMainloopBwdSm90ILi2ELi2ELi2EN4cute5tupleIJNS5_1CILi1EEES8_S8_EEENS6_IJNS7_ILi80EEENS7_ILi128EEESB_EEENS_10bfloat16_tEfNS_4arch4Sm90ELb0ELb0ELb0ELb0ELb1ELb1ELb0ELb1ELi2ELi1ELi2ELi1ELb0EEENS1_24CollectiveEpilogueBwdGQAISC_fSF_Li256ELb0ELb1EEENS1_19SingleTileSchedulerILb0ELb0ELb0ELi128EEEEEEEEEvNT_6ParamsE --------------------------
	.section	.nv.shared._ZN7cutlass13device_kernelIN5flash11enable_sm90INS1_16FlashAttnBwdSm90INS1_25CollectiveMainloopBwdSm90ILi2ELi2ELi2EN4cute5tupleIJNS5_1CILi1EEES8_S8_EEENS6_IJNS7_ILi80EEENS7_ILi128EEESB_EEENS_10bfloat16_tEfNS_4arch4Sm90ELb0ELb0ELb0ELb0ELb1ELb1ELb0ELb1ELi2ELi1ELi2ELi1ELb0EEENS1_24CollectiveEpilogueBwdGQAISC_fSF_Li256ELb0ELb1EEENS1_19SingleTileSchedulerILb0ELb0ELb0ELi128EEEEEEEEEvNT_6ParamsE,"aw",@nobits
	.sectionflags	@""
	.align	16
	.zero		1024


//--------------------- .nv.shared._ZN7cutlass13device_kernelIN5flash22FlashAttnBwdPreprocessIN4cute5tupleIJNS3_1CILi80EEENS5_ILi128EEEEEENS_10bfloat16_tEfNS_4arch4Sm90ELb1ELb0EEEEEvNT_6ParamsE --------------------------
	.section	.nv.shared._ZN7cutlass13device_kernelIN5flash22FlashAttnBwdPreprocessIN4cute5tupleIJNS3_1CILi80EEENS5_ILi128EEEEEENS_10bfloat16_tEfNS_4arch4Sm90ELb1ELb0EEEEEvNT_6ParamsE,"aw",@nobits
	.sectionflags	@""
	.align	16
	.zero		1024


//--------------------- .nv.shared._ZN7cutlass13device_kernelIN5flash11enable_sm90INS1_16FlashAttnBwdSm90INS1_25CollectiveMainloopBwdSm90ILi2ELi2ELi2EN4cute5tupleIJNS5_1CILi1EEES8_S8_EEENS6_IJNS7_ILi80EEENS7_ILi128EEESB_EEENS_10bfloat16_tEfNS_4arch4Sm90ELb0ELb0ELb0ELb1ELb0ELb1ELb0ELb1ELi2ELi1ELi2ELi1ELb0EEENS1_21CollectiveEpilogueBwdISC_SD_SF_Li256ELb1ELb0ELi1EEENS1_19SingleTileSchedulerILb1ELb0ELb0ELi128EEEEEEEEEvNT_6ParamsE --------------------------
	.section	.nv.shared._ZN7cutlass13device_kernelIN5flash11enable_sm90INS1_16FlashAttnBwdSm90INS1_25CollectiveMainloopBwdSm90ILi2ELi2ELi2EN4cute5tupleIJNS5_1CILi1EEES8_S8_EEENS6_IJNS7_ILi80EEENS7_ILi128EEESB_EEENS_10bfloat16_tEfNS_4arch4Sm90ELb0ELb0ELb0ELb1ELb0ELb1ELb0ELb1ELi2ELi1ELi2ELi1ELb0EEENS1_21CollectiveEpilogueBwdISC_SD_SF_Li256ELb1ELb0ELi1EEENS1_19SingleTileSchedulerILb1ELb0ELb0ELi128EEEEEEEEEvNT_6ParamsE,"aw",@nobits
	.sectionflags	@""
	.align	16
	.zero		1024


//--------------------- .nv.shared._ZN7cutlass13device_kernelIN5flash11enable_sm90INS1_16FlashAttnBwdSm90INS1_25CollectiveMainloopBwdSm90ILi2ELi2ELi2EN4cute5tupleIJNS5_1CILi1EEES8_S8_EEENS6_IJNS7_ILi80EEENS7_ILi128EEESB_EEENS_10bfloat16_tEfNS_4arch4Sm90ELb0ELb0ELb0ELb1ELb1ELb1ELb0ELb1ELi2ELi1ELi2ELi1ELb0EEENS1_21CollectiveEpilogueBwdISC_SD_SF_Li256ELb1ELb0ELi1EEENS1_19SingleTileSchedulerILb1ELb0ELb0ELi128EEEEEEEEEvNT_6ParamsE --------------------------
	.section	.nv.shared._ZN7cutlass13device_kernelIN5flash11enable_sm90INS1_16FlashAttnBwdSm90INS1_25CollectiveMainloopBwdSm90ILi2ELi2ELi2EN4cute5tupleIJNS5_1CILi1EEES8_S8_EEENS6_IJNS7_ILi80EEENS7_ILi128EEESB_EEENS_10bfloat16_tEfNS_4arch4Sm90ELb0ELb0ELb0ELb1ELb1ELb1ELb0ELb1ELi2ELi1ELi2ELi1ELb0EEENS1_21CollectiveEpilogueBwdISC_SD_SF_Li256ELb1ELb0ELi1EEENS1_19SingleTileSchedulerILb1ELb0ELb0ELi128EEEEEEEEEvNT_6ParamsE,"aw",@nobits
	.sectionflags	@""
	.align	16
	.zero		1024


//--------------------- .nv.shared._ZN7cutlass13device_kernelIN5flash11enable_sm90INS1_16FlashAttnBwdSm90INS1_25CollectiveMainloopBwdSm90ILi2ELi2ELi2EN4cute5tupleIJNS5_1CILi1EEES8_S8_EEENS6_IJNS7_ILi80EEENS7_ILi128EEESB_EEENS_10bfloat16_tEfNS_4arch4Sm90ELb0ELb0ELb0ELb1ELb0ELb1ELb0ELb1ELi2ELi1ELi2ELi1ELb0EEENS1_24CollectiveEpilogueBwdGQAISC_fSF_Li256ELb1ELb0EEENS1_19SingleTileSchedulerILb1ELb0ELb0ELi128EEEEEEEEEvNT_6ParamsE --------------------------
	.section	.nv.shared._ZN7cutlass13device_kernelIN5flash11enable_sm90INS1_16FlashAttnBwdSm90INS1_25CollectiveMainloopBwdSm90ILi2ELi2ELi2EN4cute5tupleIJNS5_1CILi1EEES8_S8_EEENS6_IJNS7_ILi80EEENS7_ILi128EEESB_EEENS_10bfloat16_tEfNS_4arch4Sm90ELb0ELb0ELb0ELb1ELb0ELb1ELb0ELb1ELi2ELi1ELi2ELi1ELb0EEENS1_24CollectiveEpilogueBwdGQAISC_fSF_Li256ELb1ELb0EEENS1_19SingleTileSchedulerILb1ELb0ELb0ELi128EEEEEEEEEvNT_6ParamsE,"aw",@nobits
	.sectionflags	@""
	.align	16
	.zero		1024


//--------------------- .nv.shared._ZN7cutlass13device_kernelIN5flash32FlashAttnBwdPostprocessConvertdQIN4cute5tupleIJNS3_1CILi80EEENS5_ILi128EEEEEENS_10bfloat16_tEfNS_4arch4Sm90ELi256ENS3_8TiledMMAINS3_8MMA_AtomIJNS3_4SM904GMMA27MMA_64x16x16_F32BF16BF16_SSILNSF_5MajorE1ELSH_0ELNSF_7ScaleInE1ELSI_1EEEEEENS3_6LayoutINS4_IJNS5_ILi2EEENS5_ILi1EEESN_EEENS4_IJSN_NS5_ILi0EEESP_EEEEENS4_IJNS3_10UnderscoreESS_SS_EEEEELb1EEEEEvNT_6ParamsE --------------------------
	.section	.nv.shared._ZN7cutlass13device_kernelIN5flash32FlashAttnBwdPostprocessConvertdQIN4cute5tupleIJNS3_1CILi80EEENS5_ILi128EEEEEENS_10bfloat16_tEfNS_4arch4Sm90ELi256ENS3_8TiledMMAINS3_8MMA_AtomIJNS3_4SM904GMMA27MMA_64x16x16_F32BF16BF16_SSILNSF_5MajorE1ELSH_0ELNSF_7ScaleInE1ELSI_1EEEEEENS3_6LayoutINS4_IJNS5_ILi2EEENS5_ILi1EEESN_EEENS4_IJSN_NS5_ILi0EEESP_EEEEENS4_IJNS3_10UnderscoreESS_SS_EEEEELb1EEEEEvNT_6ParamsE,"aw",@nobits
	.sectionflags	@""
	.align	16
	.zero		1024


//--------------------- .nv.shared._ZN7cutlass13device_kernelIN5flash11enable_sm90INS1_16FlashAttnBwdSm90INS1_25CollectiveMainloopBwdSm90ILi2ELi2ELi2EN4cute5tupleIJNS5_1CILi1EEES8_S8_EEENS6_IJNS7_ILi80EEENS7_ILi128EEESB_EEENS_10bfloat16_tEfNS_4arch4Sm90ELb0ELb0ELb0ELb1ELb1ELb1ELb0ELb1ELi2ELi1ELi2ELi1ELb0EEENS1_24CollectiveEpilogueBwdGQAISC_fSF_Li256ELb1ELb1EEENS1_19SingleTileSchedulerILb1ELb0ELb0ELi128EEEEEEEEEvNT_6ParamsE --------------------------
	.section	.nv.shared._ZN7cutlass13device_kernelIN5flash11enable_sm90INS1_16FlashAttnBwdSm90INS1_25CollectiveMainloopBwdSm90ILi2ELi2ELi2EN4cute5tupleIJNS5_1CILi1EEES8_S8_EEENS6_IJNS7_ILi80EEENS7_ILi128EEESB_EEENS_10bfloat16_tEfNS_4arch4Sm90ELb0ELb0ELb0ELb1ELb1ELb1ELb0ELb1ELi2ELi1ELi2ELi1ELb0EEENS1_24CollectiveEpilogueBwdGQAISC_fSF_Li256ELb1ELb1EEENS1_19SingleTileSchedulerILb1ELb0ELb0ELi128EEEEEEEEEvNT_6ParamsE,"aw",@nobits
	.sectionflags	@""
	.align	16
	.zero		1024


//--------------------- .nv.shared._ZN7cutlass13device_kernelIN5flash22FlashAttnBwdPreprocessIN4cute5tupleIJNS3_1CILi80EEENS5_ILi128EEEEEENS_10bfloat16_tEfNS_4arch4Sm90ELb1ELb1EEEEEvNT_6ParamsE --------------------------
	.section	.nv.shared._ZN7cutlass13device_kernelIN5flash22FlashAttnBwdPreprocessIN4cute5tupleIJNS3_1CILi80EEENS5_ILi128EEEEEENS_10bfloat16_tEfNS_4arch4Sm90ELb1ELb1EEEEEvNT_6ParamsE,"aw",@nobits
	.sectionflags	@""
	.align	16
	.zero		1024


//--------------------- .nv.shared._ZN7cutlass13device_kernelIN5flash11enable_sm90INS1_16FlashAttnBwdSm90INS1_25CollectiveMainloopBwdSm90ILi2ELi2ELi2EN4cute5tupleIJNS5_1CILi1EEES8_S8_EEENS6_IJNS7_ILi64EEENS7_ILi128EEESB_EEENS_10bfloat16_tEfNS_4arch4Sm90ELb0ELb1ELb0ELb0ELb0ELb1ELb0ELb0ELi2ELi1ELi2ELi1ELb0EEENS1_21CollectiveEpilogueBwdISC_SD_SF_Li256ELb0ELb0ELi1EEENS1_19SingleTileSchedulerILb0ELb0ELb0ELi128EEEEEEEEEvNT_6ParamsE --------------------------
	.section	.nv.shared._ZN7cutlass13device_kernelIN5flash11enable_sm90INS1_16FlashAttnBwdSm90INS1_25CollectiveMainloopBwdSm90ILi2ELi2ELi2EN4cute5tupleIJNS5_1CILi1EEES8_S8_EEENS6_IJNS7_ILi64EEENS7_ILi128EEESB_EEENS_10bfloat16_tEfNS_4arch4Sm90ELb0ELb1ELb0ELb0ELb0ELb1ELb0ELb0ELi2ELi1ELi2ELi1ELb0EEENS1_21CollectiveEpilogueBwdISC_SD_SF_Li256ELb0ELb0ELi1EEENS1_19SingleTileSchedulerILb0ELb0ELb0ELi128EEEEEEEEEvNT_6ParamsE,"aw",@nobits
	.sectionflags	@""
	.align	16
	.zero		1024


//--------------------- .nv.shared._ZN7cutlass13device_kernelIN5flash11enable_sm90INS1_16FlashAttnBwdSm90INS1_25CollectiveMainloopBwdSm90ILi2ELi2ELi2EN4cute5tupleIJNS5_1CILi1EEES8_S8_EEENS6_IJNS7_ILi64EEENS7_ILi128EEESB_EEENS_10bfloat16_tEfNS_4arch4Sm90ELb0ELb1ELb0ELb0ELb1ELb1ELb0ELb0ELi2ELi1ELi2ELi1ELb0EEENS1_21CollectiveEpilogueBwdISC_SD_SF_Li256ELb0ELb0ELi1EEENS1_19SingleTileSchedulerILb0ELb0ELb0ELi128EEEEEEEEEvNT_6ParamsE --------------------------
	.section	.nv.shared._ZN7cutlass13device_kernelIN5flash11enable_sm90INS1_16FlashAttnBwdSm90INS1_25CollectiveMainloopBwdSm90ILi2ELi2ELi2EN4cute5tupleIJNS5_1CILi1EEES8_S8_EEENS6_IJNS7_ILi64EEENS7_ILi128EEESB_EEENS_10bfloat16_tEfNS_4arch4Sm90ELb0ELb1ELb0ELb0ELb1ELb1ELb0ELb0ELi2ELi1ELi2ELi1ELb0EEENS1_21CollectiveEpilogueBwdISC_SD_SF_Li256ELb0ELb0ELi1EEENS1_19SingleTileSchedulerILb0ELb0ELb0ELi128EEEEEEEEEvNT_6ParamsE,"aw",@nobits
	.sectionflags	@""
	.align	16
	.zero		1024


//--------------------- .nv.shared._ZN7cutlass13device_kernelIN5flash11enable_sm90INS1_16FlashAttnBwdSm90INS1_25CollectiveMainloopBwdSm90ILi2ELi2ELi2EN4cute5tupleIJNS5_1CILi1EEES8_S8_EEENS6_IJNS7_ILi64EEENS7_ILi128EEESB_EEENS_10bfloat16_tEfNS_4arch4Sm90ELb0ELb1ELb0ELb0ELb0ELb1ELb0ELb0ELi2ELi1ELi2ELi1ELb0EEENS1_24CollectiveEpilogueBwdGQAISC_fSF_Li256ELb0ELb0EEENS1_19SingleTileSchedulerILb0ELb0ELb0ELi128EEEEEEEEEvNT_6ParamsE --------------------------
	.section	.nv.shared._ZN7cutlass13device_kernelIN5flash11enable_sm90INS1_16FlashAttnBwdSm90INS1_25CollectiveMainloopBwdSm90ILi2ELi2ELi2EN4cute5tupleIJNS5_1CILi1EEES8_S8_EEENS6_IJNS7_ILi64EEENS7_ILi128EEESB_EEENS_10bfloat16_tEfNS_4arch4Sm90ELb0ELb1ELb0ELb0ELb0ELb1ELb0ELb0ELi2ELi1ELi2ELi1ELb0EEENS1_24CollectiveEpilogueBwdGQAISC_fSF_Li256ELb0ELb0EEENS1_19SingleTileSchedulerILb0ELb0ELb0ELi128EEEEEEEEEvNT_6ParamsE,"aw",@nobits
	.sectionflags	@""
	.align	16
	.zero		1024


//--------------------- .nv.shared._ZN7cutlass13device_kernelIN5flash11enable_sm90INS1_16FlashAttnBwdSm90INS1_25CollectiveMainloopBwdSm90ILi2ELi2ELi2EN4cute5tupleIJNS5_1CILi1EEES8_S8_EEENS6_IJNS7_ILi64EEENS7_ILi128EEESB_EEENS_10bfloat16_tEfNS_4arch4Sm90ELb0ELb1ELb0ELb0ELb1ELb1ELb0ELb0ELi2ELi1ELi2ELi1ELb0EEENS1_24CollectiveEpilogueBwdGQAISC_fSF_Li256ELb0ELb1EEENS1_19SingleTileSchedulerILb0ELb0ELb0ELi128EEEEEEEEEvNT_6ParamsE --------------------------
	.section	.nv.shared._ZN7cutlass13device_kernelIN5flash11enable_sm90INS1_16FlashAttnBwdSm90INS1_25CollectiveMainloopBwdSm90ILi2ELi2ELi2EN4cute5tupleIJNS5_1CILi1EEES8_S8_EEENS6_IJNS7_ILi64EEENS7_ILi128EEESB_EEENS_10bfloat16_tEfNS_4arch4Sm90ELb0ELb1ELb0ELb0ELb1ELb1ELb0ELb0ELi2ELi1ELi2ELi1ELb0EEENS1_24CollectiveEpilogueBwdGQAISC_fSF_Li256ELb0ELb1EEENS1_19SingleTileSchedulerILb0ELb0ELb0ELi128EEEEEEEEEvNT_6ParamsE,"aw",@nobits
	.sectionflags	@""
	.align	16
	.zero		1024


//--------------------- .nv.shared._ZN7cutlass13device_kernelIN5flash11enable_sm90INS1_16FlashAttnBwdSm90INS1_25CollectiveMainloopBwdSm90ILi2ELi2ELi2EN4cute5tupleIJNS5_1CILi1EEES8_S8_EEENS6_IJNS7_ILi64EEENS7_ILi128EEESB_EEENS_10bfloat16_tEfNS_4arch4Sm90ELb0ELb1ELb0ELb1ELb0ELb1ELb0ELb0ELi2ELi1ELi2ELi1ELb0EEENS1_21CollectiveEpilogueBwdISC_SD_SF_Li256ELb1ELb0ELi1EEENS1_19SingleTileSchedulerILb1ELb0ELb0ELi128EEEEEEEEEvNT_6ParamsE --------------------------
	.section	.nv.shared._ZN7cutlass13device_kernelIN5flash11enable_sm90INS1_16FlashAttnBwdSm90INS1_25CollectiveMainloopBwdSm90ILi2ELi2ELi2EN4cute5tupleIJNS5_1CILi1EEES8_S8_EEENS6_IJNS7_ILi64EEENS7_ILi128EEESB_EEENS_10bfloat16_tEfNS_4arch4Sm90ELb0ELb1ELb0ELb1ELb0ELb1ELb0ELb0ELi2ELi1ELi2ELi1ELb0EEENS1_21CollectiveEpilogueBwdISC_SD_SF_Li256ELb1ELb0ELi1EEENS1_19SingleTileSchedulerILb1ELb0ELb0ELi128EEEEEEEEEvNT_6ParamsE,"aw",@nobits
	.sectionflags	@""
	.align	16
	.zero		1024


//--------------------- .nv.shared._ZN7cutlass13device_kernelIN5flash11enable_sm90INS1_16FlashAttnBwdSm90INS1_25CollectiveMainloopBwdSm90ILi2ELi2ELi2EN4cute5tupleIJNS5_1CILi1EEES8_S8_EEENS6_IJNS7_ILi64EEENS7_ILi128EEESB_EEENS_10bfloat16_tEfNS_4arch4Sm90ELb0ELb1ELb0ELb1ELb1ELb1ELb0ELb0ELi2ELi1ELi2ELi1ELb0EEENS1_21CollectiveEpilogueBwdISC_SD_SF_Li256ELb1ELb0ELi1EEENS1_19SingleTileSchedulerILb1ELb0ELb0ELi128EEEEEEEEEvNT_6ParamsE --------------------------
	.section	.nv.shared._ZN7cutlass13device_kernelIN5flash11enable_sm90INS1_16FlashAttnBwdSm90INS1_25CollectiveMainloopBwdSm90ILi2ELi2ELi2EN4cute5tupleIJNS5_1CILi1EEES8_S8_EEENS6_IJNS7_ILi64EEENS7_ILi128EEESB_EEENS_10bfloat16_tEfNS_4arch4Sm90ELb0ELb1ELb0ELb1ELb1ELb1ELb0ELb0ELi2ELi1ELi2ELi1ELb0EEENS1_21CollectiveEpilogueBwdISC_SD_SF_Li256ELb1ELb0ELi1EEENS1_19SingleTileSchedulerILb1ELb0ELb0ELi128EEEEEEEEEvNT_6ParamsE,"aw",@nobits
	.sectionflags	@""
	.align	16
	.zero		1024


//--------------------- .nv.shared._ZN7cutlass13device_kernelIN5flash11enable_sm90INS1_16FlashAttnBwdSm90INS1_25CollectiveMainloopBwdSm90ILi2ELi2ELi2EN4cute5tupleIJNS5_1CILi1EEES8_S8_EEENS6_IJNS7_ILi64EEENS7_ILi128EEESB_EEENS_10bfloat16_tEfNS_4arch4Sm90ELb0ELb1ELb0ELb1ELb0ELb1ELb0ELb0ELi2ELi1ELi2ELi1ELb0EEENS1_24CollectiveEpilogueBwdGQAISC_fSF_Li256ELb1ELb0EEENS1_19SingleTileSchedulerILb1ELb0ELb0ELi128EEEEEEEEEvNT_6ParamsE --------------------------
	.section	.nv.shared._ZN7cutlass13device_kernelIN5flash11enable_sm90INS1_16FlashAttnBwdSm90INS1_25CollectiveMainloopBwdSm90ILi2ELi2ELi2EN4cute5tupleIJNS5_1CILi1EEES8_S8_EEENS6_IJNS7_ILi64EEENS7_ILi128EEESB_EEENS_10bfloat16_tEfNS_4arch4Sm90ELb0ELb1ELb0ELb1ELb0ELb1ELb0ELb0ELi2ELi1ELi2ELi1ELb0EEENS1_24CollectiveEpilogueBwdGQAISC_fSF_Li256ELb1ELb0EEENS1_19SingleTileSchedulerILb1ELb0ELb0ELi128EEEEEEEEEvNT_6ParamsE,"aw",@nobits
	.sectionflags	@""
	.align	16
	.zero		1024


//--------------------- .nv.shared._ZN7cutlass13device_kernelIN5flash11enable_sm90INS1_16FlashAttnBwdSm90INS1_25CollectiveMainloopBwdSm90ILi2ELi2ELi2EN4cute5tupleIJNS5_1CILi1EEES8_S8_EEENS6_IJNS7_ILi64EEENS7_ILi128EEESB_EEENS_10bfloat16_tEfNS_4arch4Sm90ELb0ELb1ELb0ELb1ELb1ELb1ELb0ELb0ELi2ELi1ELi2ELi1ELb0EEENS1_24CollectiveEpilogueBwdGQAISC_fSF_Li256ELb1ELb1EEENS1_19SingleTileSchedulerILb1ELb0ELb0ELi128EEEEEEEEEvNT_6ParamsE --------------------------
	.section	.nv.shared._ZN7cutlass13device_kernelIN5flash11enable_sm90INS1_16FlashAttnBwdSm90INS1_25CollectiveMainloopBwdSm90ILi2ELi2ELi2EN4cute5tupleIJNS5_1CILi1EEES8_S8_EEENS6_IJNS7_ILi64EEENS7_ILi128EEESB_EEENS_10bfloat16_tEfNS_4arch4Sm90ELb0ELb1ELb0ELb1ELb1ELb1ELb0ELb0ELi2ELi1ELi2ELi1ELb0EEENS1_24CollectiveEpilogueBwdGQAISC_fSF_Li256ELb1ELb1EEENS1_19SingleTileSchedulerILb1ELb0ELb0ELi128EEEEEEEEEvNT_6ParamsE,"aw",@nobits
	.sectionflags	@""
	.align	16
	.zero		1024


//--------------------- .nv.shared._ZN7cutlass13device_kernelIN5flash11enable_sm90INS1_16FlashAttnBwdSm90INS1_25CollectiveMainloopBwdSm90ILi2ELi2ELi2EN4cute5tupleIJNS5_1CILi1EEES8_S8_EEENS6_IJNS7_ILi64EEENS7_ILi128EEESB_EEENS_10bfloat16_tEfNS_4arch4Sm90ELb1ELb0ELb0ELb0ELb0ELb1ELb0ELb0ELi2ELi1ELi2ELi1ELb0EEENS1_21CollectiveEpilogueBwdISC_SD_SF_Li256ELb0ELb0ELi1EEENS1_25SingleTileBwdLPTSchedulerILb0ELi128ELb0EEEEEEEEEvNT_6ParamsE --------------------------
	.section	.nv.shared._ZN7cutlass13device_kernelIN5flash11enable_sm90INS1_16FlashAttnBwdSm90INS1_25CollectiveMainloopBwdSm90ILi2ELi2ELi2EN4cute5tupleIJNS5_1CILi1EEES8_S8_EEENS6_IJNS7_ILi64EEENS7_ILi128EEESB_EEENS_10bfloat16_tEfNS_4arch4Sm90ELb1ELb0ELb0ELb0ELb0ELb1ELb0ELb0ELi2ELi1ELi2ELi1ELb0EEENS1_21CollectiveEpilogueBwdISC_SD_SF_Li256ELb0ELb0ELi1EEENS1_25SingleTileBwdLPTSchedulerILb0ELi128ELb0EEEEEEEEEvNT_6ParamsE,"aw",@nobits
	.sectionflags	@""
	.align	16
	.zero		1024


//--------------------- .nv.shared._ZN7cutlass13device_kernelIN5flash11enable_sm90INS1_16FlashAttnBwdSm90INS1_25CollectiveMainloopBwdSm90ILi2ELi2ELi2EN4cute5tupleIJNS5_1CILi1EEES8_S8_EEENS6_IJNS7_ILi64EEENS7_ILi128EEESB_EEENS_10bfloat16_tEfNS_4arch4Sm90ELb1ELb0ELb0ELb0ELb1ELb1ELb0ELb0ELi2ELi1ELi2ELi1ELb0EEENS1_21CollectiveEpilogueBwdISC_SD_SF_Li256ELb0ELb0ELi1EEENS1_25SingleTileBwdLPTSchedulerILb0ELi128ELb1EEEEEEEEEvNT_6ParamsE --------------------------
	.section	.nv.shared._ZN7cutlass13device_kernelIN5flash11enable_sm90INS1_16FlashAttnBwdSm90INS1_25CollectiveMainloopBwdSm90ILi2ELi2ELi2EN4cute5tupleIJNS5_1CILi1EEES8_S8_EEENS6_IJNS7_ILi64EEENS7_ILi128EEESB_EEENS_10bfloat16_tEfNS_4arch4Sm90ELb1ELb0ELb0ELb0ELb1ELb1ELb0ELb0ELi2ELi1ELi2ELi1ELb0EEENS1_21CollectiveEpilogueBwdISC_SD_SF_Li256ELb0ELb0ELi1EEENS1_25SingleTileBwdLPTSchedulerILb0ELi128ELb1EEEEEEEEEvNT_6ParamsE,"aw",@nobits
	.sectionflags	@""
	.align	16
	.zero		1024


//--------------------- .nv.shared._ZN7cutlass13device_kernelIN5flash11enable_sm90INS1_16FlashAttnBwdSm90INS1_25CollectiveMainloopBwdSm90ILi2ELi2ELi2EN4cute5tupleIJNS5_1CILi1EEES8_S8_EEENS6_IJNS7_ILi64EEENS7_ILi128EEESB_EEENS_10bfloat16_tEfNS_4arch4Sm90ELb1ELb0ELb0ELb0ELb0ELb1ELb0ELb0ELi2ELi1ELi2ELi1ELb0EEENS1_24CollectiveEpilogueBwdGQAISC_fSF_Li256ELb0ELb0EEENS1_25SingleTileBwdLPTSchedulerILb0ELi128ELb0EEEEEEEEEvNT_6ParamsE --------------------------
	.section	.nv.shared._ZN7cutlass13device_kernelIN5flash11enable_sm90INS1_16FlashAttnBwdSm90INS1_25CollectiveMainloopBwdSm90ILi2ELi2ELi2EN4cute5tupleIJNS5_1CILi1EEES8_S8_EEENS6_IJNS7_ILi64EEENS7_ILi128EEESB_EEENS_10bfloat16_tEfNS_4arch4Sm90ELb1ELb0ELb0ELb0ELb0ELb1ELb0ELb0ELi2ELi1ELi2ELi1ELb0EEENS1_24CollectiveEpilogueBwdGQAISC_fSF_Li256ELb0ELb0EEENS1_25SingleTileBwdLPTSchedulerILb0ELi128ELb0EEEEEEEEEvNT_6ParamsE,"aw",@nobits
	.sectionflags	@""
	.align	16
	.zero		1024


//--------------------- .nv.shared._ZN7cutlass13device_kernelIN5flash11enable_sm90INS1_16FlashAttnBwdSm90INS1_25CollectiveMainloopBwdSm90ILi2ELi2ELi2EN4cute5tupleIJNS5_1CILi1EEES8_S8_EEENS6_IJNS7_ILi64EEENS7_ILi128EEESB_EEENS_10bfloat16_tEfNS_4arch4Sm90ELb1ELb0ELb0ELb0ELb1ELb1ELb0ELb0ELi2ELi1ELi2ELi1ELb0EEENS1_24CollectiveEpilogueBwdGQAISC_fSF_Li256ELb0ELb1EEENS1_25SingleTileBwdLPTSchedulerILb0ELi128ELb1EEEEEEEEEvNT_6ParamsE --------------------------
	.section	.nv.shared._ZN7cutlass13device_kernelIN5flash11enable_sm90INS1_16FlashAttnBwdSm90INS1_25CollectiveMainloopBwdSm90ILi2ELi2ELi2EN4cute5tupleIJNS5_1CILi1EEES8_S8_EEENS6_IJNS7_ILi64EEENS7_ILi128EEESB_EEENS_10bfloat16_tEfNS_4arch4Sm90ELb1ELb0ELb0ELb0ELb1ELb1ELb0ELb0ELi2ELi1ELi2ELi1ELb0EEENS1_24CollectiveEpilogueBwdGQAISC_fSF_Li256ELb0ELb1EEENS1_25SingleTileBwdLPTSchedulerILb0ELi128ELb1EEEEEEEEEvNT_6ParamsE,"aw",@nobits
	.sectionflags	@""
	.align	16
	.zero		1024


//--------------------- .nv.shared._ZN7cutlass13device_kernelIN5flash22FlashAttnBwdPreprocessIN4cute5tupleIJNS3_1CILi64EEENS5_ILi128EEEEEENS_10bfloat16_tEfNS_4arch4Sm90ELb1ELb0EEEEEvNT_6ParamsE --------------------------
	.section	.nv.shared._ZN7cutlass13device_kernelIN5flash22FlashAttnBwdPreprocessIN4cute5tupleIJNS3_1CILi64EEENS5_ILi128EEEEEENS_10bfloat16_tEfNS_4arch4Sm90ELb1ELb0EEEEEvNT_6ParamsE,"aw",@nobits
	.sectionflags	@""
	.align	16
	.zero		1024


//--------------------- .nv.shared._ZN7cutlass13device_kernelIN5flash11enable_sm90INS1_16FlashAttnBwdSm90INS1_25CollectiveMainloopBwdSm90ILi2ELi2ELi2EN4cute5tupleIJNS5_1CILi1EEES8_S8_EEENS6_IJNS7_ILi64EEENS7_ILi128EEESB_EEENS_10bfloat16_tEfNS_4arch4Sm90ELb1ELb0ELb0ELb1ELb0ELb1ELb0ELb0ELi2ELi1ELi2ELi1ELb0EEENS1_21CollectiveEpilogueBwdISC_SD_SF_Li256ELb1ELb0ELi1EEENS1_25SingleTileBwdLPTSchedulerILb1ELi128ELb0EEEEEEEEEvNT_6ParamsE --------------------------
	.section	.nv.shared._ZN7cutlass13device_kernelIN5flash11enable_sm90INS1_16FlashAttnBwdSm90INS1_25CollectiveMainloopBwdSm90ILi2ELi2ELi2EN4cute5tupleIJNS5_1CILi1EEES8_S8_EEENS6_IJNS7_ILi64EEENS7_ILi128EEESB_EEENS_10bfloat16_tEfNS_4arch4Sm90ELb1ELb0ELb0ELb1ELb0ELb1ELb0ELb0ELi2ELi1ELi2ELi1ELb0EEENS1_21CollectiveEpilogueBwdISC_SD_SF_Li256ELb1ELb0ELi1EEENS1_25SingleTileBwdLPTSchedulerILb1ELi128ELb0EEEEEEEEEvNT_6ParamsE,"aw",@nobits
	.sectionflags	@""
	.align	16
	.zero		1024


//--------------------- .nv.shared._ZN7cutlass13device_kernelIN5flash11enable_sm90INS1_16FlashAttnBwdSm90INS1_25CollectiveMainloopBwdSm90ILi2ELi2ELi2EN4cute5tupleIJNS5_1CILi1EEES8_S8_EEENS6_IJNS7_ILi64EEENS7_ILi128EEESB_EEENS_10bfloat16_tEfNS_4arch4Sm90ELb1ELb0ELb0ELb1ELb1ELb1ELb0ELb0ELi2ELi1ELi2ELi1ELb0EEENS1_21CollectiveEpilogueBwdISC_SD_SF_Li256ELb1ELb0ELi1EEENS1_25SingleTileBwdLPTSchedulerILb1ELi128ELb1EEEEEEEEEvNT_6ParamsE --------------------------
	.section	.nv.shared._ZN7cutlass13device_kernelIN5flash11enable_sm90INS1_16FlashAttnBwdSm90INS1_25CollectiveMainloopBwdSm90ILi2ELi2ELi2EN4cute5tupleIJNS5_1CILi1EEES8_S8_EEENS6_IJNS7_ILi64EEENS7_ILi128EEESB_EEENS_10bfloat16_tEfNS_4arch4Sm90ELb1ELb0ELb0ELb1ELb1ELb1ELb0ELb0ELi2ELi1ELi2ELi1ELb0EEENS1_21CollectiveEpilogueBwdISC_SD_SF_Li256ELb1ELb0ELi1EEENS1_25SingleTileBwdLPTSchedulerILb1ELi128ELb1EEEEEEEEEvNT_6ParamsE,"aw",@nobits
	.sectionflags	@""
	.align	16
	.zero		1024


//--------------------- .nv.shared._ZN7cutlass13device_kernelIN5flash11enable_sm90INS1_16FlashAttnBwdSm90INS1_25CollectiveMainloopBwdSm90ILi2ELi2ELi2EN4cute5tupleIJNS5_1CILi1EEES8_S8_EEENS6_IJNS7_ILi64EEENS7_ILi128EEESB_EEENS_10bfloat16_tEfNS_4arch4Sm90ELb1ELb0ELb0ELb1ELb0ELb1ELb0ELb0ELi2ELi1ELi2ELi1ELb0EEENS1_24CollectiveEpilogueBwdGQAISC_fSF_Li256ELb1ELb0EEENS1_25SingleTileBwdLPTSchedulerILb1ELi128ELb0EEEEEEEEEvNT_6ParamsE --------------------------
	.section	.nv.shared._ZN7cutlass13device_kernelIN5flash11enable_sm90INS1_16FlashAttnBwdSm90INS1_25CollectiveMainloopBwdSm90ILi2ELi2ELi2EN4cute5tupleIJNS5_1CILi1EEES8_S8_EEENS6_IJNS7_ILi64EEENS7_ILi128EEESB_EEENS_10bfloat16_tEfNS_4arch4Sm90ELb1ELb0ELb0ELb1ELb0ELb1ELb0ELb0ELi2ELi1ELi2ELi1ELb0EEENS1_24CollectiveEpilogueBwdGQAISC_fSF_Li256ELb1ELb0EEENS1_25SingleTileBwdLPTSchedulerILb1ELi128ELb0EEEEEEEEEvNT_6ParamsE,"aw",@nobits
	.sectionflags	@""
	.align	16
	.zero		1024


//--------------------- .nv.shared._ZN7cutlass13device_kernelIN5flash32FlashAttnBwdPostprocessConvertdQIN4cute5tupleIJNS3_1CILi128EEES6_EEENS_10bfloat16_tEfNS_4arch4Sm90ELi256ENS3_8TiledMMAINS3_8MMA_AtomIJNS3_4SM904GMMA28MMA_64x128x16_F32BF16BF16_RSILNSE_5MajorE0ELSG_1ELNSE_7ScaleInE1ELSH_1EEEEEENS3_6LayoutINS4_IJNS5_ILi2EEENS5_ILi1EEESM_EEENS4_IJSM_NS5_ILi0EEESO_EEEEENS4_IJNS3_10UnderscoreESR_SR_EEEEELb0EEEEEvNT_6ParamsE --------------------------
	.section	.nv.shared._ZN7cutlass13device_kernelIN5flash32FlashAttnBwdPostprocessConvertdQIN4cute5tupleIJNS3_1CILi128EEES6_EEENS_10bfloat16_tEfNS_4arch4Sm90ELi256ENS3_8TiledMMAINS3_8MMA_AtomIJNS3_4SM904GMMA28MMA_64x128x16_F32BF16BF16_RSILNSE_5MajorE0ELSG_1ELNSE_7ScaleInE1ELSH_1EEEEEENS3_6LayoutINS4_IJNS5_ILi2EEENS5_ILi1EEESM_EEENS4_IJSM_NS5_ILi0EEESO_EEEEENS4_IJNS3_10UnderscoreESR_SR_EEEEELb0EEEEEvNT_6ParamsE,"aw",@nobits
	.sectionflags	@""
	.align	16
	.zero		1024


//--------------------- .nv.shared._ZN7cutlass13device_kernelIN5flash32FlashAttnBwdPostprocessConvertdQIN4cute5tupleIJNS3_1CILi64EEENS5_ILi128EEEEEENS_10bfloat16_tEfNS_4arch4Sm90ELi256ENS3_8TiledMMAINS3_8MMA_AtomIJNS3_4SM904GMMA27MMA_64x64x16_F32BF16BF16_SSILNSF_5MajorE0ELSH_1ELNSF_7ScaleInE1ELSI_1EEEEEENS3_6LayoutINS4_IJNS5_ILi1EEENS5_ILi2EEESM_EEENS4_IJNS5_ILi0EEESM_SP_EEEEENS4_IJNS3_10UnderscoreESS_SS_EEEEELb0EEEEEvNT_6ParamsE --------------------------
	.section	.nv.shared._ZN7cutlass13device_kernelIN5flash32FlashAttnBwdPostprocessConvertdQIN4cute5tupleIJNS3_1CILi64EEENS5_ILi128EEEEEENS_10bfloat16_tEfNS_4arch4Sm90ELi256ENS3_8TiledMMAINS3_8MMA_AtomIJNS3_4SM904GMMA27MMA_64x64x16_F32BF16BF16_SSILNSF_5MajorE0ELSH_1ELNSF_7ScaleInE1ELSI_1EEEEEENS3_6LayoutINS4_IJNS5_ILi1EEENS5_ILi2EEESM_EEENS4_IJNS5_ILi0EEESM_SP_EEEEENS4_IJNS3_10UnderscoreESS_SS_EEEEELb0EEEEEvNT_6ParamsE,"aw",@nobits
	.sectionflags	@""
	.align	16
	.zero		1024


//--------------------- .nv.shared._ZN7cutlass13device_kernelIN5flash11enable_sm90INS1_16FlashAttnBwdSm90INS1_25CollectiveMainloopBwdSm90ILi2ELi2ELi2EN4cute5tupleIJNS5_1CILi1EEES8_S8_EEENS6_IJNS7_ILi64EEENS7_ILi128EEESB_EEENS_10bfloat16_tEfNS_4arch4Sm90ELb1ELb0ELb0ELb1ELb1ELb1ELb0ELb0ELi2ELi1ELi2ELi1ELb0EEENS1_24CollectiveEpilogueBwdGQAISC_fSF_Li256ELb1ELb1EEENS1_25SingleTileBwdLPTSchedulerILb1ELi128ELb1EEEEEEEEEvNT_6ParamsE --------------------------
	.section	.nv.shared._ZN7cutlass13device_kernelIN5flash11enable_sm90INS1_16FlashAttnBwdSm90INS1_25CollectiveMainloopBwdSm90ILi2ELi2ELi2EN4cute5tupleIJNS5_1CILi1EEES8_S8_EEENS6_IJNS7_ILi64EEENS7_ILi128EEESB_EEENS_10bfloat16_tEfNS_4arch4Sm90ELb1ELb0ELb0ELb1ELb1ELb1ELb0ELb0ELi2ELi1ELi2ELi1ELb0EEENS1_24CollectiveEpilogueBwdGQAISC_fSF_Li256ELb1ELb1EEENS1_25SingleTileBwdLPTSchedulerILb1ELi128ELb1EEEEEEEEEvNT_6ParamsE,"aw",@nobits
	.sectionflags	@""
	.align	16
	.zero		1024


//--------------------- .nv.shared._ZN7cutlass13device_kernelIN5flash22FlashAttnBwdPreprocessIN4cute5tupleIJNS3_1CILi64EEENS5_ILi128EEEEEENS_10bfloat16_tEfNS_4arch4Sm90ELb1ELb1EEEEEvNT_6ParamsE --------------------------
	.section	.nv.shared._ZN7cutlass13device_kernelIN5flash22FlashAttnBwdPreprocessIN4cute5tupleIJNS3_1CILi64EEENS5_ILi128EEEEEENS_10bfloat16_tEfNS_4arch4Sm90ELb1ELb1EEEEEvNT_6ParamsE,"aw",@nobits
	.sectionflags	@""
	.align	16
	.zero		1024


//--------------------- .nv.constant0._ZN7cutlass13device_kernelIN5flash11enable_sm90INS1_16FlashAttnBwdSm90INS1_25CollectiveMainloopBwdSm90ILi2ELi2ELi2EN4cute5tupleIJNS5_1CILi1EEES8_S8_EEENS6_IJNS7_ILi80EEENS7_ILi128EEESB_EEENS_10bfloat16_tEfNS_4arch4Sm90ELb0ELb0ELb0ELb0ELb0ELb1ELb0ELb1ELi2ELi1ELi2ELi1ELb0EEENS1_21CollectiveEpilogueBwdISC_SD_SF_Li256ELb0ELb0ELi1EEENS1_19SingleTileSchedulerILb0ELb0ELb0ELi128EEEEEEEEEvNT_6ParamsE --------------------------
	.section	.nv.constant0._ZN7cutlass13device_kernelIN5flash11enable_sm90INS1_16FlashAttnBwdSm90INS1_25CollectiveMainloopBwdSm90ILi2ELi2ELi2EN4cute5tupleIJNS5_1CILi1EEES8_S8_EEENS6_IJNS7_ILi80EEENS7_ILi128EEESB_EEENS_10bfloat16_tEfNS_4arch4Sm90ELb0ELb0ELb0ELb0ELb0ELb1ELb0ELb1ELi2ELi1ELi2ELi1ELb0EEENS1_21CollectiveEpilogueBwdISC_SD_SF_Li256ELb0ELb0ELi1EEENS1_19SingleTileSchedulerILb0ELb0ELb0ELi128EEEEEEEEEvNT_6ParamsE,"a",@progbits
	.sectionflags	@""
	.align	4
.nv.constant0._ZN7cutlass13device_kernelIN5flash11enable_sm90INS1_16FlashAttnBwdSm90INS1_25CollectiveMainloopBwdSm90ILi2ELi2ELi2EN4cute5tupleIJNS5_1CILi1EEES8_S8_EEENS6_IJNS7_ILi80EEENS7_ILi128EEESB_EEENS_10bfloat16_tEfNS_4arch4Sm90ELb0ELb0ELb0ELb0ELb0ELb1ELb0ELb1ELi2ELi1ELi2ELi1ELb0EEENS1_21CollectiveEpilogueBwdISC_SD_SF_Li256ELb0ELb0ELi1EEENS1_19SingleTileSchedulerILb0ELb0ELb0ELi128EEEEEEEEEvNT_6ParamsE:
	.zero		3200


//--------------------- .nv.constant0._ZN7cutlass13device_kernelIN5flash11enable_sm90INS1_16FlashAttnBwdSm90INS1_25CollectiveMainloopBwdSm90ILi2ELi2ELi2EN4cute5tupleIJNS5_1CILi1EEES8_S8_EEENS6_IJNS7_ILi80EEENS7_ILi128EEESB_EEENS_10bfloat16_tEfNS_4arch4Sm90ELb0ELb0ELb0ELb0ELb1ELb1ELb0ELb1ELi2ELi1ELi2ELi1ELb0EEENS1_21CollectiveEpilogueBwdISC_SD_SF_Li256ELb0ELb0ELi1EEENS1_19SingleTileSchedulerILb0ELb0ELb0ELi128EEEEEEEEEvNT_6ParamsE --------------------------
	.section	.nv.constant0._ZN7cutlass13device_kernelIN5flash11enable_sm90INS1_16FlashAttnBwdSm90INS1_25CollectiveMainloopBwdSm90ILi2ELi2ELi2EN4cute5tupleIJNS5_1CILi1EEES8_S8_EEENS6_IJNS7_ILi80EEENS7_ILi128EEESB_EEENS_10bfloat16_tEfNS_4arch4Sm90ELb0ELb0ELb0ELb0ELb1ELb1ELb0ELb1ELi2ELi1ELi2ELi1ELb0EEENS1_21CollectiveEpilogueBwdISC_SD_SF_Li256ELb0ELb0ELi1EEENS1_19SingleTileSchedulerILb0ELb0ELb0ELi128EEEEEEEEEvNT_6ParamsE,"a",@progbits
	.sectionflags	@""
	.align	4
.nv.constant0._ZN7cutlass13device_kernelIN5flash11enable_sm90INS1_16FlashAttnBwdSm90INS1_25CollectiveMainloopBwdSm90ILi2ELi2ELi2EN4cute5tupleIJNS5_1CILi1EEES8_S8_EEENS6_IJNS7_ILi80EEENS7_ILi128EEESB_EEENS_10bfloat16_tEfNS_4arch4Sm90ELb0ELb0ELb0ELb0ELb1ELb1ELb0ELb1ELi2ELi1ELi2ELi1ELb0EEENS1_21CollectiveEpilogueBwdISC_SD_SF_Li256ELb0ELb0ELi1EEENS1_19SingleTileSchedulerILb0ELb0ELb0ELi128EEEEEEEEEvNT_6ParamsE:
	.zero		3200


//--------------------- .nv.constant0._ZN7cutlass13device_kernelIN5flash11enable_sm90INS1_16FlashAttnBwdSm90INS1_25CollectiveMainloopBwdSm90ILi2ELi2ELi2EN4cute5tupleIJNS5_1CILi1EEES8_S8_EEENS6_IJNS7_ILi80EEENS7_ILi128EEESB_EEENS_10bfloat16_tEfNS_4arch4Sm90ELb0ELb0ELb0ELb0ELb0ELb1ELb0ELb1ELi2ELi1ELi2ELi1ELb0EEENS1_24CollectiveEpilogueBwdGQAISC_fSF_Li256ELb0ELb0EEENS1_19SingleTileSchedulerILb0ELb0ELb0ELi128EEEEEEEEEvNT_6ParamsE --------------------------
	.section	.nv.constant0._ZN7cutlass13device_kernelIN5flash11enable_sm90INS1_16FlashAttnBwdSm90INS1_25CollectiveMainloopBwdSm90ILi2ELi2ELi2EN4cute5tupleIJNS5_1CILi1EEES8_S8_EEENS6_IJNS7_ILi80EEENS7_ILi128EEESB_EEENS_10bfloat16_tEfNS_4arch4Sm90ELb0ELb0ELb0ELb0ELb0ELb1ELb0ELb1ELi2ELi1ELi2ELi1ELb0EEENS1_24CollectiveEpilogueBwdGQAISC_fSF_Li256ELb0ELb0EEENS1_19SingleTileSchedulerILb0ELb0ELb0ELi128EEEEEEEEEvNT_6ParamsE,"a",@progbits
	.sectionflags	@""
	.align	4
.nv.constant0._ZN7cutlass13device_kernelIN5flash11enable_sm90INS1_16FlashAttnBwdSm90INS1_25CollectiveMainloopBwdSm90ILi2ELi2ELi2EN4cute5tupleIJNS5_1CILi1EEES8_S8_EEENS6_IJNS7_ILi80EEENS7_ILi128EEESB_EEENS_10bfloat16_tEfNS_4arch4Sm90ELb0ELb0ELb0ELb0ELb0ELb1ELb0ELb1ELi2ELi1ELi2ELi1ELb0EEENS1_24CollectiveEpilogueBwdGQAISC_fSF_Li256ELb0ELb0EEENS1_19SingleTileSchedulerILb0ELb0ELb0ELi128EEEEEEEEEvNT_6ParamsE:
	.zero		2560


//--------------------- .nv.constant0._ZN7cutlass13device_kernelIN5flash11enable_sm90INS1_16FlashAttnBwdSm90INS1_25CollectiveMainloopBwdSm90ILi2ELi2ELi2EN4cute5tupleIJNS5_1CILi1EEES8_S8_EEENS6_IJNS7_ILi80EEENS7_ILi128EEESB_EEENS_10bfloat16_tEfNS_4arch4Sm90ELb0ELb0ELb0ELb0ELb1ELb1ELb0ELb1ELi2ELi1ELi2ELi1ELb0EEENS1_24CollectiveEpilogueBwdGQAISC_fSF_Li256ELb0ELb1EEENS1_19SingleTileSchedulerILb0ELb0ELb0ELi128EEEEEEEEEvNT_6ParamsE --------------------------
	.section	.nv.constant0._ZN7cutlass13device_kernelIN5flash11enable_sm90INS1_16FlashAttnBwdSm90INS1_25CollectiveMainloopBwdSm90ILi2ELi2ELi2EN4cute5tupleIJNS5_1CILi1EEES8_S8_EEENS6_IJNS7_ILi80EEENS7_ILi128EEESB_EEENS_10bfloat16_tEfNS_4arch4Sm90ELb0ELb0ELb0ELb0ELb1ELb1ELb0ELb1ELi2ELi1ELi2ELi1ELb0EEENS1_24CollectiveEpilogueBwdGQAISC_fSF_Li256ELb0ELb1EEENS1_19SingleTileSchedulerILb0ELb0ELb0ELi128EEEEEEEEEvNT_6ParamsE,"a",@progbits
	.sectionflags	@""
	.align	4
.nv.constant0._ZN7cutlass13device_kernelIN5flash11enable_sm90INS1_16FlashAttnBwdSm90INS1_25CollectiveMainloopBwdSm90ILi2ELi2ELi2EN4cute5tupleIJNS5_1CILi1EEES8_S8_EEENS6_IJNS7_ILi80EEENS7_ILi128EEESB_EEENS_10bfloat16_tEfNS_4arch4Sm90ELb0ELb0ELb0ELb0ELb1ELb1ELb0ELb1ELi2ELi1ELi2ELi1ELb0EEENS1_24CollectiveEpilogueBwdGQAISC_fSF_Li256ELb0ELb1EEENS1_19SingleTileSchedulerILb0ELb0ELb0ELi128EEEEEEEEEvNT_6ParamsE:
	.zero		2560


//--------------------- .nv.constant0._ZN7cutlass13device_kernelIN5flash22FlashAttnBwdPreprocessIN4cute5tupleIJNS3_1CILi80EEENS5_ILi128EEEEEENS_10bfloat16_tEfNS_4arch4Sm90ELb1ELb0EEEEEvNT_6ParamsE --------------------------
	.section	.nv.constant0._ZN7cutlass13device_kernelIN5flash22FlashAttnBwdPreprocessIN4cute5tupleIJNS3_1CILi80EEENS5_ILi128EEEEEENS_10bfloat16_tEfNS_4arch4Sm90ELb1ELb0EEEEEvNT_6ParamsE,"a",@progbits
	.sectionflags	@""
	.align	4
.nv.constant0._ZN7cutlass13device_kernelIN5flash22FlashAttnBwdPreprocessIN4cute5tupleIJNS3_1CILi80EEENS5_ILi128EEEEEENS_10bfloat16_tEfNS_4arch4Sm90ELb1ELb0EEEEEvNT_6ParamsE:
	.zero		1136


//--------------------- .nv.constant0._ZN7cutlass13device_kernelIN5flash11enable_sm90INS1_16FlashAttnBwdSm90INS1_25CollectiveMainloopBwdSm90ILi2ELi2ELi2EN4cute5tupleIJNS5_1CILi1EEES8_S8_EEENS6_IJNS7_ILi80EEENS7_ILi128EEESB_EEENS_10bfloat16_tEfNS_4arch4Sm90ELb0ELb0ELb0ELb1ELb0ELb1ELb0ELb1ELi2ELi1ELi2ELi1ELb0EEENS1_21CollectiveEpilogueBwdISC_SD_SF_Li256ELb1ELb0ELi1EEENS1_19SingleTileSchedulerILb1ELb0ELb0ELi128EEEEEEEEEvNT_6ParamsE --------------------------
	.section	.nv.constant0._ZN7cutlass13device_kernelIN5flash11enable_sm90INS1_16FlashAttnBwdSm90INS1_25CollectiveMainloopBwdSm90ILi2ELi2ELi2EN4cute5tupleIJNS5_1CILi1EEES8_S8_EEENS6_IJNS7_ILi80EEENS7_ILi128EEESB_EEENS_10bfloat16_tEfNS_4arch4Sm90ELb0ELb0ELb0ELb1ELb0ELb1ELb0ELb1ELi2ELi1ELi2ELi1ELb0EEENS1_21CollectiveEpilogueBwdISC_SD_SF_Li256ELb1ELb0ELi1EEENS1_19SingleTileSchedulerILb1ELb0ELb0ELi128EEEEEEEEEvNT_6ParamsE,"a",@progbits
	.sectionflags	@""
	.align	4
.nv.constant0._ZN7cutlass13device_kernelIN5flash11enable_sm90INS1_16FlashAttnBwdSm90INS1_25CollectiveMainloopBwdSm90ILi2ELi2ELi2EN4cute5tupleIJNS5_1CILi1EEES8_S8_EEENS6_IJNS7_ILi80EEENS7_ILi128EEESB_EEENS_10bfloat16_tEfNS_4arch4Sm90ELb0ELb0ELb0ELb1ELb0ELb1ELb0ELb1ELi2ELi1ELi2ELi1ELb0EEENS1_21CollectiveEpilogueBwdISC_SD_SF_Li256ELb1ELb0ELi1EEENS1_19SingleTileSchedulerILb1ELb0ELb0ELi128EEEEEEEEEvNT_6ParamsE:
	.zero		2560


//--------------------- .nv.constant0._ZN7cutlass13device_kernelIN5flash11enable_sm90INS1_16FlashAttnBwdSm90INS1_25CollectiveMainloopBwdSm90ILi2ELi2ELi2EN4cute5tupleIJNS5_1CILi1EEES8_S8_EEENS6_IJNS7_ILi80EEENS7_ILi128EEESB_EEENS_10bfloat16_tEfNS_4arch4Sm90ELb0ELb0ELb0ELb1ELb1ELb1ELb0ELb1ELi2ELi1ELi2ELi1ELb0EEENS1_21CollectiveEpilogueBwdISC_SD_SF_Li256ELb1ELb0ELi1EEENS1_19SingleTileSchedulerILb1ELb0ELb0ELi128EEEEEEEEEvNT_6ParamsE --------------------------
	.section	.nv.constant0._ZN7cutlass13device_kernelIN5flash11enable_sm90INS1_16FlashAttnBwdSm90INS1_25CollectiveMainloopBwdSm90ILi2ELi2ELi2EN4cute5tupleIJNS5_1CILi1EEES8_S8_EEENS6_IJNS7_ILi80EEENS7_ILi128EEESB_EEENS_10bfloat16_tEfNS_4arch4Sm90ELb0ELb0ELb0ELb1ELb1ELb1ELb0ELb1ELi2ELi1ELi2ELi1ELb0EEENS1_21CollectiveEpilogueBwdISC_SD_SF_Li256ELb1ELb0ELi1EEENS1_19SingleTileSchedulerILb1ELb0ELb0ELi128EEEEEEEEEvNT_6ParamsE,"a",@progbits
	.sectionflags	@""
	.align	4
.nv.constant0._ZN7cutlass13device_kernelIN5flash11enable_sm90INS1_16FlashAttnBwdSm90INS1_25CollectiveMainloopBwdSm90ILi2ELi2ELi2EN4cute5tupleIJNS5_1CILi1EEES8_S8_EEENS6_IJNS7_ILi80EEENS7_ILi128EEESB_EEENS_10bfloat16_tEfNS_4arch4Sm90ELb0ELb0ELb0ELb1ELb1ELb1ELb0ELb1ELi2ELi1ELi2ELi1ELb0EEENS1_21CollectiveEpilogueBwdISC_SD_SF_Li256ELb1ELb0ELi1EEENS1_19SingleTileSchedulerILb1ELb0ELb0ELi128EEEEEEEEEvNT_6ParamsE:
	.zero		2560


//--------------------- .nv.constant0._ZN7cutlass13device_kernelIN5flash11enable_sm90INS1_16FlashAttnBwdSm90INS1_25CollectiveMainloopBwdSm90ILi2ELi2ELi2EN4cute5tupleIJNS5_1CILi1EEES8_S8_EEENS6_IJNS7_ILi80EEENS7_ILi128EEESB_EEENS_10bfloat16_tEfNS_4arch4Sm90ELb0ELb0ELb0ELb1ELb0ELb1ELb0ELb1ELi2ELi1ELi2ELi1ELb0EEENS1_24CollectiveEpilogueBwdGQAISC_fSF_Li256ELb1ELb0EEENS1_19SingleTileSchedulerILb1ELb0ELb0ELi128EEEEEEEEEvNT_6ParamsE --------------------------
	.section	.nv.constant0._ZN7cutlass13device_kernelIN5flash11enable_sm90INS1_16FlashAttnBwdSm90INS1_25CollectiveMainloopBwdSm90ILi2ELi2ELi2EN4cute5tupleIJNS5_1CILi1EEES8_S8_EEENS6_IJNS7_ILi80EEENS7_ILi128EEESB_EEENS_10bfloat16_tEfNS_4arch4Sm90ELb0ELb0ELb0ELb1ELb0ELb1ELb0ELb1ELi2ELi1ELi2ELi1ELb0EEENS1_24CollectiveEpilogueBwdGQAISC_fSF_Li256ELb1ELb0EEENS1_19SingleTileSchedulerILb1ELb0ELb0ELi128EEEEEEEEEvNT_6ParamsE,"a",@progbits
	.sectionflags	@""
	.align	4
.nv.constant0._ZN7cutlass13device_kernelIN5flash11enable_sm90INS1_16FlashAttnBwdSm90INS1_25CollectiveMainloopBwdSm90ILi2ELi2ELi2EN4cute5tupleIJNS5_1CILi1EEES8_S8_EEENS6_IJNS7_ILi80EEENS7_ILi128EEESB_EEENS_10bfloat16_tEfNS_4arch4Sm90ELb0ELb0ELb0ELb1ELb0ELb1ELb0ELb1ELi2ELi1ELi2ELi1ELb0EEENS1_24CollectiveEpilogueBwdGQAISC_fSF_Li256ELb1ELb0EEENS1_19SingleTileSchedulerILb1ELb0ELb0ELi128EEEEEEEEEvNT_6ParamsE:
	.zero		2560


//--------------------- .nv.constant0._ZN7cutlass13device_kernelIN5flash32FlashAttnBwdPostprocessConvertdQIN4cute5tupleIJNS3_1CILi80EEENS5_ILi128EEEEEENS_10bfloat16_tEfNS_4arch4Sm90ELi256ENS3_8TiledMMAINS3_8MMA_AtomIJNS3_4SM904GMMA27MMA_64x16x16_F32BF16BF16_SSILNSF_5MajorE1ELSH_0ELNSF_7ScaleInE1ELSI_1EEEEEENS3_6LayoutINS4_IJNS5_ILi2EEENS5_ILi1EEESN_EEENS4_IJSN_NS5_ILi0EEESP_EEEEENS4_IJNS3_10UnderscoreESS_SS_EEEEELb1EEEEEvNT_6ParamsE --------------------------
	.section	.nv.constant0._ZN7cutlass13device_kernelIN5flash32FlashAttnBwdPostprocessConvertdQIN4cute5tupleIJNS3_1CILi80EEENS5_ILi128EEEEEENS_10bfloat16_tEfNS_4arch4Sm90ELi256ENS3_8TiledMMAINS3_8MMA_AtomIJNS3_4SM904GMMA27MMA_64x16x16_F32BF16BF16_SSILNSF_5MajorE1ELSH_0ELNSF_7ScaleInE1ELSI_1EEEEEENS3_6LayoutINS4_IJNS5_ILi2EEENS5_ILi1EEESN_EEENS4_IJSN_NS5_ILi0EEESP_EEEEENS4_IJNS3_10UnderscoreESS_SS_EEEEELb1EEEEEvNT_6ParamsE,"a",@progbits
	.sectionflags	@""
	.align	4
.nv.constant0._ZN7cutlass13device_kernelIN5flash32FlashAttnBwdPostprocessConvertdQIN4cute5tupleIJNS3_1CILi80EEENS5_ILi128EEEEEENS_10bfloat16_tEfNS_4arch4Sm90ELi256ENS3_8TiledMMAINS3_8MMA_AtomIJNS3_4SM904GMMA27MMA_64x16x16_F32BF16BF16_SSILNSF_5MajorE1ELSH_0ELNSF_7ScaleInE1ELSI_1EEEEEENS3_6LayoutINS4_IJNS5_ILi2EEENS5_ILi1EEESN_EEENS4_IJSN_NS5_ILi0EEESP_EEEEENS4_IJNS3_10UnderscoreESS_SS_EEEEELb1EEEEEvNT_6ParamsE:
	.zero		1008


//--------------------- .nv.constant0._ZN7cutlass13device_kernelIN5flash11enable_sm90INS1_16FlashAttnBwdSm90INS1_25CollectiveMainloopBwdSm90ILi2ELi2ELi2EN4cute5tupleIJNS5_1CILi1EEES8_S8_EEENS6_IJNS7_ILi80EEENS7_ILi128EEESB_EEENS_10bfloat16_tEfNS_4arch4Sm90ELb0ELb0ELb0ELb1ELb1ELb1ELb0ELb1ELi2ELi1ELi2ELi1ELb0EEENS1_24CollectiveEpilogueBwdGQAISC_fSF_Li256ELb1ELb1EEENS1_19SingleTileSchedulerILb1ELb0ELb0ELi128EEEEEEEEEvNT_6ParamsE --------------------------
	.section	.nv.constant0._ZN7cutlass13device_kernelIN5flash11enable_sm90INS1_16FlashAttnBwdSm90INS1_25CollectiveMainloopBwdSm90ILi2ELi2ELi2EN4cute5tupleIJNS5_1CILi1EEES8_S8_EEENS6_IJNS7_ILi80EEENS7_ILi128EEESB_EEENS_10bfloat16_tEfNS_4arch4Sm90ELb0ELb0ELb0ELb1ELb1ELb1ELb0ELb1ELi2ELi1ELi2ELi1ELb0EEENS1_24CollectiveEpilogueBwdGQAISC_fSF_Li256ELb1ELb1EEENS1_19SingleTileSchedulerILb1ELb0ELb0ELi128EEEEEEEEEvNT_6ParamsE,"a",@progbits
	.sectionflags	@""
	.align	4
.nv.constant0._ZN7cutlass13device_kernelIN5flash11enable_sm90INS1_16FlashAttnBwdSm90INS1_25CollectiveMainloopBwdSm90ILi2ELi2ELi2EN4cute5tupleIJNS5_1CILi1EEES8_S8_EEENS6_IJNS7_ILi80EEENS7_ILi128EEESB_EEENS_10bfloat16_tEfNS_4arch4Sm90ELb0ELb0ELb0ELb1ELb1ELb1ELb0ELb1ELi2ELi1ELi2ELi1ELb0EEENS1_24CollectiveEpilogueBwdGQAISC_fSF_Li256ELb1ELb1EEENS1_19SingleTileSchedulerILb1ELb0ELb0ELi128EEEEEEEEEvNT_6ParamsE:
	.zero		2560


//--------------------- .nv.constant0._ZN7cutlass13device_kernelIN5flash22FlashAttnBwdPreprocessIN4cute5tupleIJNS3_1CILi80EEENS5_ILi128EEEEEENS_10bfloat16_tEfNS_4arch4Sm90ELb1ELb1EEEEEvNT_6ParamsE --------------------------
	.section	.nv.constant0._ZN7cutlass13device_kernelIN5flash22FlashAttnBwdPreprocessIN4cute5tupleIJNS3_1CILi80EEENS5_ILi128EEEEEENS_10bfloat16_tEfNS_4arch4Sm90ELb1ELb1EEEEEvNT_6ParamsE,"a",@progbits
	.sectionflags	@""
	.align	4
.nv.constant0._ZN7cutlass13device_kernelIN5flash22FlashAttnBwdPreprocessIN4cute5tupleIJNS3_1CILi80EEENS5_ILi128EEEEEENS_10bfloat16_tEfNS_4arch4Sm90ELb1ELb1EEEEEvNT_6ParamsE:
	.zero		1136


//--------------------- .nv.constant0._ZN7cutlass13device_kernelIN5flash11enable_sm90INS1_16FlashAttnBwdSm90INS1_25CollectiveMainloopBwdSm90ILi2ELi2ELi2EN4cute5tupleIJNS5_1CILi1EEES8_S8_EEENS6_IJNS7_ILi64EEENS7_ILi128EEESB_EEENS_10bfloat16_tEfNS_4arch4Sm90ELb0ELb1ELb0ELb0ELb0ELb1ELb0ELb0ELi2ELi1ELi2ELi1ELb0EEENS1_21CollectiveEpilogueBwdISC_SD_SF_Li256ELb0ELb0ELi1EEENS1_19SingleTileSchedulerILb0ELb0ELb0ELi128EEEEEEEEEvNT_6ParamsE --------------------------
	.section	.nv.constant0._ZN7cutlass13device_kernelIN5flash11enable_sm90INS1_16FlashAttnBwdSm90INS1_25CollectiveMainloopBwdSm90ILi2ELi2ELi2EN4cute5tupleIJNS5_1CILi1EEES8_S8_EEENS6_IJNS7_ILi64EEENS7_ILi128EEESB_EEENS_10bfloat16_tEfNS_4arch4Sm90ELb0ELb1ELb0ELb0ELb0ELb1ELb0ELb0ELi2ELi1ELi2ELi1ELb0EEENS1_21CollectiveEpilogueBwdISC_SD_SF_Li256ELb0ELb0ELi1EEENS1_19SingleTileSchedulerILb0ELb0ELb0ELi128EEEEEEEEEvNT_6ParamsE,"a",@progbits
	.sectionflags	@""
	.align	4
.nv.constant0._ZN7cutlass13device_kernelIN5flash11enable_sm90INS1_16FlashAttnBwdSm90INS1_25CollectiveMainloopBwdSm90ILi2ELi2ELi2EN4cute5tupleIJNS5_1CILi1EEES8_S8_EEENS6_IJNS7_ILi64EEENS7_ILi128EEESB_EEENS_10bfloat16_tEfNS_4arch4Sm90ELb0ELb1ELb0ELb0ELb0ELb1ELb0ELb0ELi2ELi1ELi2ELi1ELb0EEENS1_21CollectiveEpilogueBwdISC_SD_SF_Li256ELb0ELb0ELi1EEENS1_19SingleTileSchedulerILb0ELb0ELb0ELi128EEEEEEEEEvNT_6ParamsE:
	.zero		3200


//--------------------- .nv.constant0._ZN7cutlass13device_kernelIN5flash11enable_sm90INS1_16FlashAttnBwdSm90INS1_25CollectiveMainloopBwdSm90ILi2ELi2ELi2EN4cute5tupleIJNS5_1CILi1EEES8_S8_EEENS6_IJNS7_ILi64EEENS7_ILi128EEESB_EEENS_10bfloat16_tEfNS_4arch4Sm90ELb0ELb1ELb0ELb0ELb1ELb1ELb0ELb0ELi2ELi1ELi2ELi1ELb0EEENS1_21CollectiveEpilogueBwdISC_SD_SF_Li256ELb0ELb0ELi1EEENS1_19SingleTileSchedulerILb0ELb0ELb0ELi128EEEEEEEEEvNT_6ParamsE --------------------------
	.section	.nv.constant0._ZN7cutlass13device_kernelIN5flash11enable_sm90INS1_16FlashAttnBwdSm90INS1_25CollectiveMainloopBwdSm90ILi2ELi2ELi2EN4cute5tupleIJNS5_1CILi1EEES8_S8_EEENS6_IJNS7_ILi64EEENS7_ILi128EEESB_EEENS_10bfloat16_tEfNS_4arch4Sm90ELb0ELb1ELb0ELb0ELb1ELb1ELb0ELb0ELi2ELi1ELi2ELi1ELb0EEENS1_21CollectiveEpilogueBwdISC_SD_SF_Li256ELb0ELb0ELi1EEENS1_19SingleTileSchedulerILb0ELb0ELb0ELi128EEEEEEEEEvNT_6ParamsE,"a",@progbits
	.sectionflags	@""
	.align	4
.nv.constant0._ZN7cutlass13device_kernelIN5flash11enable_sm90INS1_16FlashAttnBwdSm90INS1_25CollectiveMainloopBwdSm90ILi2ELi2ELi2EN4cute5tupleIJNS5_1CILi1EEES8_S8_EEENS6_IJNS7_ILi64EEENS7_ILi128EEESB_EEENS_10bfloat16_tEfNS_4arch4Sm90ELb0ELb1ELb0ELb0ELb1ELb1ELb0ELb0ELi2ELi1ELi2ELi1ELb0EEENS1_21CollectiveEpilogueBwdISC_SD_SF_Li256ELb0ELb0ELi1EEENS1_19SingleTileSchedulerILb0ELb0ELb0ELi128EEEEEEEEEvNT_6ParamsE:
	.zero		3200


//--------------------- .nv.constant0._ZN7cutlass13device_kernelIN5flash11enable_sm90INS1_16FlashAttnBwdSm90INS1_25CollectiveMainloopBwdSm90ILi2ELi2ELi2EN4cute5tupleIJNS5_1CILi1EEES8_S8_EEENS6_IJNS7_ILi64EEENS7_ILi128EEESB_EEENS_10bfloat16_tEfNS_4arch4Sm90ELb0ELb1ELb0ELb0ELb0ELb1ELb0ELb0ELi2ELi1ELi2ELi1ELb0EEENS1_24CollectiveEpilogueBwdGQAISC_fSF_Li256ELb0ELb0EEENS1_19SingleTileSchedulerILb0ELb0ELb0ELi128EEEEEEEEEvNT_6ParamsE --------------------------
	.section	.nv.constant0._ZN7cutlass13device_kernelIN5flash11enable_sm90INS1_16FlashAttnBwdSm90INS1_25CollectiveMainloopBwdSm90ILi2ELi2ELi2EN4cute5tupleIJNS5_1CILi1EEES8_S8_EEENS6_IJNS7_ILi64EEENS7_ILi128EEESB_EEENS_10bfloat16_tEfNS_4arch4Sm90ELb0ELb1ELb0ELb0ELb0ELb1ELb0ELb0ELi2ELi1ELi2ELi1ELb0EEENS1_24CollectiveEpilogueBwdGQAISC_fSF_Li256ELb0ELb0EEENS1_19SingleTileSchedulerILb0ELb0ELb0ELi128EEEEEEEEEvNT_6ParamsE,"a",@progbits
	.sectionflags	@""
	.align	4
.nv.constant0._ZN7cutlass13device_kernelIN5flash11enable_sm90INS1_16FlashAttnBwdSm90INS1_25CollectiveMainloopBwdSm90ILi2ELi2ELi2EN4cute5tupleIJNS5_1CILi1EEES8_S8_EEENS6_IJNS7_ILi64EEENS7_ILi128EEESB_EEENS_10bfloat16_tEfNS_4arch4Sm90ELb0ELb1ELb0ELb0ELb0ELb1ELb0ELb0ELi2ELi1ELi2ELi1ELb0EEENS1_24CollectiveEpilogueBwdGQAISC_fSF_Li256ELb0ELb0EEENS1_19SingleTileSchedulerILb0ELb0ELb0ELi128EEEEEEEEEvNT_6ParamsE:
	.zero		2560


//--------------------- .nv.constant0._ZN7cutlass13device_kernelIN5flash11enable_sm90INS1_16FlashAttnBwdSm90INS1_25CollectiveMainloopBwdSm90ILi2ELi2ELi2EN4cute5tupleIJNS5_1CILi1EEES8_S8_EEENS6_IJNS7_ILi64EEENS7_ILi128EEESB_EEENS_10bfloat16_tEfNS_4arch4Sm90ELb0ELb1ELb0ELb0ELb1ELb1ELb0ELb0ELi2ELi1ELi2ELi1ELb0EEENS1_24CollectiveEpilogueBwdGQAISC_fSF_Li256ELb0ELb1EEENS1_19SingleTileSchedulerILb0ELb0ELb0ELi128EEEEEEEEEvNT_6ParamsE --------------------------
	.section	.nv.constant0._ZN7cutlass13device_kernelIN5flash11enable_sm90INS1_16FlashAttnBwdSm90INS1_25CollectiveMainloopBwdSm90ILi2ELi2ELi2EN4cute5tupleIJNS5_1CILi1EEES8_S8_EEENS6_IJNS7_ILi64EEENS7_ILi128EEESB_EEENS_10bfloat16_tEfNS_4arch4Sm90ELb0ELb1ELb0ELb0ELb1ELb1ELb0ELb0ELi2ELi1ELi2ELi1ELb0EEENS1_24CollectiveEpilogueBwdGQAISC_fSF_Li256ELb0ELb1EEENS1_19SingleTileSchedulerILb0ELb0ELb0ELi128EEEEEEEEEvNT_6ParamsE,"a",@progbits
	.sectionflags	@""
	.align	4
.nv.constant0._ZN7cutlass13device_kernelIN5flash11enable_sm90INS1_16FlashAttnBwdSm90INS1_25CollectiveMainloopBwdSm90ILi2ELi2ELi2EN4cute5tupleIJNS5_1CILi1EEES8_S8_EEENS6_IJNS7_ILi64EEENS7_ILi128EEESB_EEENS_10bfloat16_tEfNS_4arch4Sm90ELb0ELb1ELb0ELb0ELb1ELb1ELb0ELb0ELi2ELi1ELi2ELi1ELb0EEENS1_24CollectiveEpilogueBwdGQAISC_fSF_Li256ELb0ELb1EEENS1_19SingleTileSchedulerILb0ELb0ELb0ELi128EEEEEEEEEvNT_6ParamsE:
	.zero		2560


//--------------------- .nv.constant0._ZN7cutlass13device_kernelIN5flash11enable_sm90INS1_16FlashAttnBwdSm90INS1_25CollectiveMainloopBwdSm90ILi2ELi2ELi2EN4cute5tupleIJNS5_1CILi1EEES8_S8_EEENS6_IJNS7_ILi64EEENS7_ILi128EEESB_EEENS_10bfloat16_tEfNS_4arch4Sm90ELb0ELb1ELb0ELb1ELb0ELb1ELb0ELb0ELi2ELi1ELi2ELi1ELb0EEENS1_21CollectiveEpilogueBwdISC_SD_SF_Li256ELb1ELb0ELi1EEENS1_19SingleTileSchedulerILb1ELb0ELb0ELi128EEEEEEEEEvNT_6ParamsE --------------------------
	.section	.nv.constant0._ZN7cutlass13device_kernelIN5flash11enable_sm90INS1_16FlashAttnBwdSm90INS1_25CollectiveMainloopBwdSm90ILi2ELi2ELi2EN4cute5tupleIJNS5_1CILi1EEES8_S8_EEENS6_IJNS7_ILi64EEENS7_ILi128EEESB_EEENS_10bfloat16_tEfNS_4arch4Sm90ELb0ELb1ELb0ELb1ELb0ELb1ELb0ELb0ELi2ELi1ELi2ELi1ELb0EEENS1_21CollectiveEpilogueBwdISC_SD_SF_Li256ELb1ELb0ELi1EEENS1_19SingleTileSchedulerILb1ELb0ELb0ELi128EEEEEEEEEvNT_6ParamsE,"a",@progbits
	.sectionflags	@""
	.align	4
.nv.constant0._ZN7cutlass13device_kernelIN5flash11enable_sm90INS1_16FlashAttnBwdSm90INS1_25CollectiveMainloopBwdSm90ILi2ELi2ELi2EN4cute5tupleIJNS5_1CILi1EEES8_S8_EEENS6_IJNS7_ILi64EEENS7_ILi128EEESB_EEENS_10bfloat16_tEfNS_4arch4Sm90ELb0ELb1ELb0ELb1ELb0ELb1ELb0ELb0ELi2ELi1ELi2ELi1ELb0EEENS1_21CollectiveEpilogueBwdISC_SD_SF_Li256ELb1ELb0ELi1EEENS1_19SingleTileSchedulerILb1ELb0ELb0ELi128EEEEEEEEEvNT_6ParamsE:
	.zero		2560


//--------------------- .nv.constant0._ZN7cutlass13device_kernelIN5flash11enable_sm90INS1_16FlashAttnBwdSm90INS1_25CollectiveMainloopBwdSm90ILi2ELi2ELi2EN4cute5tupleIJNS5_1CILi1EEES8_S8_EEENS6_IJNS7_ILi64EEENS7_ILi128EEESB_EEENS_10bfloat16_tEfNS_4arch4Sm90ELb0ELb1ELb0ELb1ELb1ELb1ELb0ELb0ELi2ELi1ELi2ELi1ELb0EEENS1_21CollectiveEpilogueBwdISC_SD_SF_Li256ELb1ELb0ELi1EEENS1_19SingleTileSchedulerILb1ELb0ELb0ELi128EEEEEEEEEvNT_6ParamsE --------------------------
	.section	.nv.constant0._ZN7cutlass13device_kernelIN5flash11enable_sm90INS1_16FlashAttnBwdSm90INS1_25CollectiveMainloopBwdSm90ILi2ELi2ELi2EN4cute5tupleIJNS5_1CILi1EEES8_S8_EEENS6_IJNS7_ILi64EEENS7_ILi128EEESB_EEENS_10bfloat16_tEfNS_4arch4Sm90ELb0ELb1ELb0ELb1ELb1ELb1ELb0ELb0ELi2ELi1ELi2ELi1ELb0EEENS1_21CollectiveEpilogueBwdISC_SD_SF_Li256ELb1ELb0ELi1EEENS1_19SingleTileSchedulerILb1ELb0ELb0ELi128EEEEEEEEEvNT_6ParamsE,"a",@progbits
	.sectionflags	@""
	.align	4
.nv.constant0._ZN7cutlass13device_kernelIN5flash11enable_sm90INS1_16FlashAttnBwdSm90INS1_25CollectiveMainloopBwdSm90ILi2ELi2ELi2EN4cute5tupleIJNS5_1CILi1EEES8_S8_EEENS6_IJNS7_ILi64EEENS7_ILi128EEESB_EEENS_10bfloat16_tEfNS_4arch4Sm90ELb0ELb1ELb0ELb1ELb1ELb1ELb0ELb0ELi2ELi1ELi2ELi1ELb0EEENS1_21CollectiveEpilogueBwdISC_SD_SF_Li256ELb1ELb0ELi1EEENS1_19SingleTileSchedulerILb1ELb0ELb0ELi128EEEEEEEEEvNT_6ParamsE:
	.zero		2560


//--------------------- .nv.constant0._ZN7cutlass13device_kernelIN5flash11enable_sm90INS1_16FlashAttnBwdSm90INS1_25CollectiveMainloopBwdSm90ILi2ELi2ELi2EN4cute5tupleIJNS5_1CILi1EEES8_S8_EEENS6_IJNS7_ILi64EEENS7_ILi128EEESB_EEENS_10bfloat16_tEfNS_4arch4Sm90ELb0ELb1ELb0ELb1ELb0ELb1ELb0ELb0ELi2ELi1ELi2ELi1ELb0EEENS1_24CollectiveEpilogueBwdGQAISC_fSF_Li256ELb1ELb0EEENS1_19SingleTileSchedulerILb1ELb0ELb0ELi128EEEEEEEEEvNT_6ParamsE --------------------------
	.section	.nv.constant0._ZN7cutlass13device_kernelIN5flash11enable_sm90INS1_16FlashAttnBwdSm90INS1_25CollectiveMainloopBwdSm90ILi2ELi2ELi2EN4cute5tupleIJNS5_1CILi1EEES8_S8_EEENS6_IJNS7_ILi64EEENS7_ILi128EEESB_EEENS_10bfloat16_tEfNS_4arch4Sm90ELb0ELb1ELb0ELb1ELb0ELb1ELb0ELb0ELi2ELi1ELi2ELi1ELb0EEENS1_24CollectiveEpilogueBwdGQAISC_fSF_Li256ELb1ELb0EEENS1_19SingleTileSchedulerILb1ELb0ELb0ELi128EEEEEEEEEvNT_6ParamsE,"a",@progbits
	.sectionflags	@""
	.align	4
.nv.constant0._ZN7cutlass13device_kernelIN5flash11enable_sm90INS1_16FlashAttnBwdSm90INS1_25CollectiveMainloopBwdSm90ILi2ELi2ELi2EN4cute5tupleIJNS5_1CILi1EEES8_S8_EEENS6_IJNS7_ILi64EEENS7_ILi128EEESB_EEENS_10bfloat16_tEfNS_4arch4Sm90ELb0ELb1ELb0ELb1ELb0ELb1ELb0ELb0ELi2ELi1ELi2ELi1ELb0EEENS1_24CollectiveEpilogueBwdGQAISC_fSF_Li256ELb1ELb0EEENS1_19SingleTileSchedulerILb1ELb0ELb0ELi128EEEEEEEEEvNT_6ParamsE:
	.zero		2560


//--------------------- .nv.constant0._ZN7cutlass13device_kernelIN5flash11enable_sm90INS1_16FlashAttnBwdSm90INS1_25CollectiveMainloopBwdSm90ILi2ELi2ELi2EN4cute5tupleIJNS5_1CILi1EEES8_S8_EEENS6_IJNS7_ILi64EEENS7_ILi128EEESB_EEENS_10bfloat16_tEfNS_4arch4Sm90ELb0ELb1ELb0ELb1ELb1ELb1ELb0ELb0ELi2ELi1ELi2ELi1ELb0EEENS1_24CollectiveEpilogueBwdGQAISC_fSF_Li256ELb1ELb1EEENS1_19SingleTileSchedulerILb1ELb0ELb0ELi128EEEEEEEEEvNT_6ParamsE --------------------------
	.section	.nv.constant0._ZN7cutlass13device_kernelIN5flash11enable_sm90INS1_16FlashAttnBwdSm90INS1_25CollectiveMainloopBwdSm90ILi2ELi2ELi2EN4cute5tupleIJNS5_1CILi1EEES8_S8_EEENS6_IJNS7_ILi64EEENS7_ILi128EEESB_EEENS_10bfloat16_tEfNS_4arch4Sm90ELb0ELb1ELb0ELb1ELb1ELb1ELb0ELb0ELi2ELi1ELi2ELi1ELb0EEENS1_24CollectiveEpilogueBwdGQAISC_fSF_Li256ELb1ELb1EEENS1_19SingleTileSchedulerILb1ELb0ELb0ELi128EEEEEEEEEvNT_6ParamsE,"a",@progbits
	.sectionflags	@""
	.align	4
.nv.constant0._ZN7cutlass13device_kernelIN5flash11enable_sm90INS1_16FlashAttnBwdSm90INS1_25CollectiveMainloopBwdSm90ILi2ELi2ELi2EN4cute5tupleIJNS5_1CILi1EEES8_S8_EEENS6_IJNS7_ILi64EEENS7_ILi128EEESB_EEENS_10bfloat16_tEfNS_4arch4Sm90ELb0ELb1ELb0ELb1ELb1ELb1ELb0ELb0ELi2ELi1ELi2ELi1ELb0EEENS1_24CollectiveEpilogueBwdGQAISC_fSF_Li256ELb1ELb1EEENS1_19SingleTileSchedulerILb1ELb0ELb0ELi128EEEEEEEEEvNT_6ParamsE:
	.zero		2560


//--------------------- .nv.constant0._ZN7cutlass13device_kernelIN5flash11enable_sm90INS1_16FlashAttnBwdSm90INS1_25CollectiveMainloopBwdSm90ILi2ELi2ELi2EN4cute5tupleIJNS5_1CILi1EEES8_S8_EEENS6_IJNS7_ILi64EEENS7_ILi128EEESB_EEENS_10bfloat16_tEfNS_4arch4Sm90ELb1ELb0ELb0ELb0ELb0ELb1ELb0ELb0ELi2ELi1ELi2ELi1ELb0EEENS1_21CollectiveEpilogueBwdISC_SD_SF_Li256ELb0ELb0ELi1EEENS1_25SingleTileBwdLPTSchedulerILb0ELi128ELb0EEEEEEEEEvNT_6ParamsE --------------------------
	.section	.nv.constant0._ZN7cutlass13device_kernelIN5flash11enable_sm90INS1_16FlashAttnBwdSm90INS1_25CollectiveMainloopBwdSm90ILi2ELi2ELi2EN4cute5tupleIJNS5_1CILi1EEES8_S8_EEENS6_IJNS7_ILi64EEENS7_ILi128EEESB_EEENS_10bfloat16_tEfNS_4arch4Sm90ELb1ELb0ELb0ELb0ELb0ELb1ELb0ELb0ELi2ELi1ELi2ELi1ELb0EEENS1_21CollectiveEpilogueBwdISC_SD_SF_Li256ELb0ELb0ELi1EEENS1_25SingleTileBwdLPTSchedulerILb0ELi128ELb0EEEEEEEEEvNT_6ParamsE,"a",@progbits
	.sectionflags	@""
	.align	4
.nv.constant0._ZN7cutlass13device_kernelIN5flash11enable_sm90INS1_16FlashAttnBwdSm90INS1_25CollectiveMainloopBwdSm90ILi2ELi2ELi2EN4cute5tupleIJNS5_1CILi1EEES8_S8_EEENS6_IJNS7_ILi64EEENS7_ILi128EEESB_EEENS_10bfloat16_tEfNS_4arch4Sm90ELb1ELb0ELb0ELb0ELb0ELb1ELb0ELb0ELi2ELi1ELi2ELi1ELb0EEENS1_21CollectiveEpilogueBwdISC_SD_SF_Li256ELb0ELb0ELi1EEENS1_25SingleTileBwdLPTSchedulerILb0ELi128ELb0EEEEEEEEEvNT_6ParamsE:
	.zero		3200


//--------------------- .nv.constant0._ZN7cutlass13device_kernelIN5flash11enable_sm90INS1_16FlashAttnBwdSm90INS1_25CollectiveMainloopBwdSm90ILi2ELi2ELi2EN4cute5tupleIJNS5_1CILi1EEES8_S8_EEENS6_IJNS7_ILi64EEENS7_ILi128EEESB_EEENS_10bfloat16_tEfNS_4arch4Sm90ELb1ELb0ELb0ELb0ELb1ELb1ELb0ELb0ELi2ELi1ELi2ELi1ELb0EEENS1_21CollectiveEpilogueBwdISC_SD_SF_Li256ELb0ELb0ELi1EEENS1_25SingleTileBwdLPTSchedulerILb0ELi128ELb1EEEEEEEEEvNT_6ParamsE --------------------------
	.section	.nv.constant0._ZN7cutlass13device_kernelIN5flash11enable_sm90INS1_16FlashAttnBwdSm90INS1_25CollectiveMainloopBwdSm90ILi2ELi2ELi2EN4cute5tupleIJNS5_1CILi1EEES8_S8_EEENS6_IJNS7_ILi64EEENS7_ILi128EEESB_EEENS_10bfloat16_tEfNS_4arch4Sm90ELb1ELb0ELb0ELb0ELb1ELb1ELb0ELb0ELi2ELi1ELi2ELi1ELb0EEENS1_21CollectiveEpilogueBwdISC_SD_SF_Li256ELb0ELb0ELi1EEENS1_25SingleTileBwdLPTSchedulerILb0ELi128ELb1EEEEEEEEEvNT_6ParamsE,"a",@progbits
	.sectionflags	@""
	.align	4
.nv.constant0._ZN7cutlass13device_kernelIN5flash11enable_sm90INS1_16FlashAttnBwdSm90INS1_25CollectiveMainloopBwdSm90ILi2ELi2ELi2EN4cute5tupleIJNS5_1CILi1EEES8_S8_EEENS6_IJNS7_ILi64EEENS7_ILi128EEESB_EEENS_10bfloat16_tEfNS_4arch4Sm90ELb1ELb0ELb0ELb0ELb1ELb1ELb0ELb0ELi2ELi1ELi2ELi1ELb0EEENS1_21CollectiveEpilogueBwdISC_SD_SF_Li256ELb0ELb0ELi1EEENS1_25SingleTileBwdLPTSchedulerILb0ELi128ELb1EEEEEEEEEvNT_6ParamsE:
	.zero		3200


//--------------------- .nv.constant0._ZN7cutlass13device_kernelIN5flash11enable_sm90INS1_16FlashAttnBwdSm90INS1_25CollectiveMainloopBwdSm90ILi2ELi2ELi2EN4cute5tupleIJNS5_1CILi1EEES8_S8_EEENS6_IJNS7_ILi64EEENS7_ILi128EEESB_EEENS_10bfloat16_tEfNS_4arch4Sm90ELb1ELb0ELb0ELb0ELb0ELb1ELb0ELb0ELi2ELi1ELi2ELi1ELb0EEENS1_24CollectiveEpilogueBwdGQAISC_fSF_Li256ELb0ELb0EEENS1_25SingleTileBwdLPTSchedulerILb0ELi128ELb0EEEEEEEEEvNT_6ParamsE --------------------------
	.section	.nv.constant0._ZN7cutlass13device_kernelIN5flash11enable_sm90INS1_16FlashAttnBwdSm90INS1_25CollectiveMainloopBwdSm90ILi2ELi2ELi2EN4cute5tupleIJNS5_1CILi1EEES8_S8_EEENS6_IJNS7_ILi64EEENS7_ILi128EEESB_EEENS_10bfloat16_tEfNS_4arch4Sm90ELb1ELb0ELb0ELb0ELb0ELb1ELb0ELb0ELi2ELi1ELi2ELi1ELb0EEENS1_24CollectiveEpilogueBwdGQAISC_fSF_Li256ELb0ELb0EEENS1_25SingleTileBwdLPTSchedulerILb0ELi128ELb0EEEEEEEEEvNT_6ParamsE,"a",@progbits
	.sectionflags	@""
	.align	4
.nv.constant0._ZN7cutlass13device_kernelIN5flash11enable_sm90INS1_16FlashAttnBwdSm90INS1_25CollectiveMainloopBwdSm90ILi2ELi2ELi2EN4cute5tupleIJNS5_1CILi1EEES8_S8_EEENS6_IJNS7_ILi64EEENS7_ILi128EEESB_EEENS_10bfloat16_tEfNS_4arch4Sm90ELb1ELb0ELb0ELb0ELb0ELb1ELb0ELb0ELi2ELi1ELi2ELi1ELb0EEENS1_24CollectiveEpilogueBwdGQAISC_fSF_Li256ELb0ELb0EEENS1_25SingleTileBwdLPTSchedulerILb0ELi128ELb0EEEEEEEEEvNT_6ParamsE:
	.zero		2688


//--------------------- .nv.constant0._ZN7cutlass13device_kernelIN5flash11enable_sm90INS1_16FlashAttnBwdSm90INS1_25CollectiveMainloopBwdSm90ILi2ELi2ELi2EN4cute5tupleIJNS5_1CILi1EEES8_S8_EEENS6_IJNS7_ILi64EEENS7_ILi128EEESB_EEENS_10bfloat16_tEfNS_4arch4Sm90ELb1ELb0ELb0ELb0ELb1ELb1ELb0ELb0ELi2ELi1ELi2ELi1ELb0EEENS1_24CollectiveEpilogueBwdGQAISC_fSF_Li256ELb0ELb1EEENS1_25SingleTileBwdLPTSchedulerILb0ELi128ELb1EEEEEEEEEvNT_6ParamsE --------------------------
	.section	.nv.constant0._ZN7cutlass13device_kernelIN5flash11enable_sm90INS1_16FlashAttnBwdSm90INS1_25CollectiveMainloopBwdSm90ILi2ELi2ELi2EN4cute5tupleIJNS5_1CILi1EEES8_S8_EEENS6_IJNS7_ILi64EEENS7_ILi128EEESB_EEENS_10bfloat16_tEfNS_4arch4Sm90ELb1ELb0ELb0ELb0ELb1ELb1ELb0ELb0ELi2ELi1ELi2ELi1ELb0EEENS1_24CollectiveEpilogueBwdGQAISC_fSF_Li256ELb0ELb1EEENS1_25SingleTileBwdLPTSchedulerILb0ELi128ELb1EEEEEEEEEvNT_6ParamsE,"a",@progbits
	.sectionflags	@""
	.align	4
.nv.constant0._ZN7cutlass13device_kernelIN5flash11enable_sm90INS1_16FlashAttnBwdSm90INS1_25CollectiveMainloopBwdSm90ILi2ELi2ELi2EN4cute5tupleIJNS5_1CILi1EEES8_S8_EEENS6_IJNS7_ILi64EEENS7_ILi128EEESB_EEENS_10bfloat16_tEfNS_4arch4Sm90ELb1ELb0ELb0ELb0ELb1ELb1ELb0ELb0ELi2ELi1ELi2ELi1ELb0EEENS1_24CollectiveEpilogueBwdGQAISC_fSF_Li256ELb0ELb1EEENS1_25SingleTileBwdLPTSchedulerILb0ELi128ELb1EEEEEEEEEvNT_6ParamsE:
	.zero		2688


//--------------------- .nv.constant0._ZN7cutlass13device_kernelIN5flash22FlashAttnBwdPreprocessIN4cute5tupleIJNS3_1CILi64EEENS5_ILi128EEEEEENS_10bfloat16_tEfNS_4arch4Sm90ELb1ELb0EEEEEvNT_6ParamsE --------------------------
	.section	.nv.constant0._ZN7cutlass13device_kernelIN5flash22FlashAttnBwdPreprocessIN4cute5tupleIJNS3_1CILi64EEENS5_ILi128EEEEEENS_10bfloat16_tEfNS_4arch4Sm90ELb1ELb0EEEEEvNT_6ParamsE,"a",@progbits
	.sectionflags	@""
	.align	4
.nv.constant0._ZN7cutlass13device_kernelIN5flash22FlashAttnBwdPreprocessIN4cute5tupleIJNS3_1CILi64EEENS5_ILi128EEEEEENS_10bfloat16_tEfNS_4arch4Sm90ELb1ELb0EEEEEvNT_6ParamsE:
	.zero		1136


//--------------------- .nv.constant0._ZN7cutlass13device_kernelIN5flash11enable_sm90INS1_16FlashAttnBwdSm90INS1_25CollectiveMainloopBwdSm90ILi2ELi2ELi2EN4cute5tupleIJNS5_1CILi1EEES8_S8_EEENS6_IJNS7_ILi64EEENS7_ILi128EEESB_EEENS_10bfloat16_tEfNS_4arch4Sm90ELb1ELb0ELb0ELb1ELb0ELb1ELb0ELb0ELi2ELi1ELi2ELi1ELb0EEENS1_21CollectiveEpilogueBwdISC_SD_SF_Li256ELb1ELb0ELi1EEENS1_25SingleTileBwdLPTSchedulerILb1ELi128ELb0EEEEEEEEEvNT_6ParamsE --------------------------
	.section	.nv.constant0._ZN7cutlass13device_kernelIN5flash11enable_sm90INS1_16FlashAttnBwdSm90INS1_25CollectiveMainloopBwdSm90ILi2ELi2ELi2EN4cute5tupleIJNS5_1CILi1EEES8_S8_EEENS6_IJNS7_ILi64EEENS7_ILi128EEESB_EEENS_10bfloat16_tEfNS_4arch4Sm90ELb1ELb0ELb0ELb1ELb0ELb1ELb0ELb0ELi2ELi1ELi2ELi1ELb0EEENS1_21CollectiveEpilogueBwdISC_SD_SF_Li256ELb1ELb0ELi1EEENS1_25SingleTileBwdLPTSchedulerILb1ELi128ELb0EEEEEEEEEvNT_6ParamsE,"a",@progbits
	.sectionflags	@""
	.align	4
.nv.constant0._ZN7cutlass13device_kernelIN5flash11enable_sm90INS1_16FlashAttnBwdSm90INS1_25CollectiveMainloopBwdSm90ILi2ELi2ELi2EN4cute5tupleIJNS5_1CILi1EEES8_S8_EEENS6_IJNS7_ILi64EEENS7_ILi128EEESB_EEENS_10bfloat16_tEfNS_4arch4Sm90ELb1ELb0ELb0ELb1ELb0ELb1ELb0ELb0ELi2ELi1ELi2ELi1ELb0EEENS1_21CollectiveEpilogueBwdISC_SD_SF_Li256ELb1ELb0ELi1EEENS1_25SingleTileBwdLPTSchedulerILb1ELi128ELb0EEEEEEEEEvNT_6ParamsE:
	.zero		2560


//--------------------- .nv.constant0._ZN7cutlass13device_kernelIN5flash11enable_sm90INS1_16FlashAttnBwdSm90INS1_25CollectiveMainloopBwdSm90ILi2ELi2ELi2EN4cute5tupleIJNS5_1CILi1EEES8_S8_EEENS6_IJNS7_ILi64EEENS7_ILi128EEESB_EEENS_10bfloat16_tEfNS_4arch4Sm90ELb1ELb0ELb0ELb1ELb1ELb1ELb0ELb0ELi2ELi1ELi2ELi1ELb0EEENS1_21CollectiveEpilogueBwdISC_SD_SF_Li256ELb1ELb0ELi1EEENS1_25SingleTileBwdLPTSchedulerILb1ELi128ELb1EEEEEEEEEvNT_6ParamsE --------------------------
	.section	.nv.constant0._ZN7cutlass13device_kernelIN5flash11enable_sm90INS1_16FlashAttnBwdSm90INS1_25CollectiveMainloopBwdSm90ILi2ELi2ELi2EN4cute5tupleIJNS5_1CILi1EEES8_S8_EEENS6_IJNS7_ILi64EEENS7_ILi128EEESB_EEENS_10bfloat16_tEfNS_4arch4Sm90ELb1ELb0ELb0ELb1ELb1ELb1ELb0ELb0ELi2ELi1ELi2ELi1ELb0EEENS1_21CollectiveEpilogueBwdISC_SD_SF_Li256ELb1ELb0ELi1EEENS1_25SingleTileBwdLPTSchedulerILb1ELi128ELb1EEEEEEEEEvNT_6ParamsE,"a",@progbits
	.sectionflags	@""
	.align	4
.nv.constant0._ZN7cutlass13device_kernelIN5flash11enable_sm90INS1_16FlashAttnBwdSm90INS1_25CollectiveMainloopBwdSm90ILi2ELi2ELi2EN4cute5tupleIJNS5_1CILi1EEES8_S8_EEENS6_IJNS7_ILi64EEENS7_ILi128EEESB_EEENS_10bfloat16_tEfNS_4arch4Sm90ELb1ELb0ELb0ELb1ELb1ELb1ELb0ELb0ELi2ELi1ELi2ELi1ELb0EEENS1_21CollectiveEpilogueBwdISC_SD_SF_Li256ELb1ELb0ELi1EEENS1_25SingleTileBwdLPTSchedulerILb1ELi128ELb1EEEEEEEEEvNT_6ParamsE:
	.zero		2560


//--------------------- .nv.constant0._ZN7cutlass13device_kernelIN5flash11enable_sm90INS1_16FlashAttnBwdSm90INS1_25CollectiveMainloopBwdSm90ILi2ELi2ELi2EN4cute5tupleIJNS5_1CILi1EEES8_S8_EEENS6_IJNS7_ILi64EEENS7_ILi128EEESB_EEENS_10bfloat16_tEfNS_4arch4Sm90ELb1ELb0ELb0ELb1ELb0ELb1ELb0ELb0ELi2ELi1ELi2ELi1ELb0EEENS1_24CollectiveEpilogueBwdGQAISC_fSF_Li256ELb1ELb0EEENS1_25SingleTileBwdLPTSchedulerILb1ELi128ELb0EEEEEEEEEvNT_6ParamsE --------------------------
	.section	.nv.constant0._ZN7cutlass13device_kernelIN5flash11enable_sm90INS1_16FlashAttnBwdSm90INS1_25CollectiveMainloopBwdSm90ILi2ELi2ELi2EN4cute5tupleIJNS5_1CILi1EEES8_S8_EEENS6_IJNS7_ILi64EEENS7_ILi128EEESB_EEENS_10bfloat16_tEfNS_4arch4Sm90ELb1ELb0ELb0ELb1ELb0ELb1ELb0ELb0ELi2ELi1ELi2ELi1ELb0EEENS1_24CollectiveEpilogueBwdGQAISC_fSF_Li256ELb1ELb0EEENS1_25SingleTileBwdLPTSchedulerILb1ELi128ELb0EEEEEEEEEvNT_6ParamsE,"a",@progbits
	.sectionflags	@""
	.align	4
.nv.constant0._ZN7cutlass13device_kernelIN5flash11enable_sm90INS1_16FlashAttnBwdSm90INS1_25CollectiveMainloopBwdSm90ILi2ELi2ELi2EN4cute5tupleIJNS5_1CILi1EEES8_S8_EEENS6_IJNS7_ILi64EEENS7_ILi128EEESB_EEENS_10bfloat16_tEfNS_4arch4Sm90ELb1ELb0ELb0ELb1ELb0ELb1ELb0ELb0ELi2ELi1ELi2ELi1ELb0EEENS1_24CollectiveEpilogueBwdGQAISC_fSF_Li256ELb1ELb0EEENS1_25SingleTileBwdLPTSchedulerILb1ELi128ELb0EEEEEEEEEvNT_6ParamsE:
	.zero		2688


//--------------------- .nv.constant0._ZN7cutlass13device_kernelIN5flash32FlashAttnBwdPostprocessConvertdQIN4cute5tupleIJNS3_1CILi128EEES6_EEENS_10bfloat16_tEfNS_4arch4Sm90ELi256ENS3_8TiledMMAINS3_8MMA_AtomIJNS3_4SM904GMMA28MMA_64x128x16_F32BF16BF16_RSILNSE_5MajorE0ELSG_1ELNSE_7ScaleInE1ELSH_1EEEEEENS3_6LayoutINS4_IJNS5_ILi2EEENS5_ILi1EEESM_EEENS4_IJSM_NS5_ILi0EEESO_EEEEENS4_IJNS3_10UnderscoreESR_SR_EEEEELb0EEEEEvNT_6ParamsE --------------------------
	.section	.nv.constant0._ZN7cutlass13device_kernelIN5flash32FlashAttnBwdPostprocessConvertdQIN4cute5tupleIJNS3_1CILi128EEES6_EEENS_10bfloat16_tEfNS_4arch4Sm90ELi256ENS3_8TiledMMAINS3_8MMA_AtomIJNS3_4SM904GMMA28MMA_64x128x16_F32BF16BF16_RSILNSE_5MajorE0ELSG_1ELNSE_7ScaleInE1ELSH_1EEEEEENS3_6LayoutINS4_IJNS5_ILi2EEENS5_ILi1EEESM_EEENS4_IJSM_NS5_ILi0EEESO_EEEEENS4_IJNS3_10UnderscoreESR_SR_EEEEELb0EEEEEvNT_6ParamsE,"a",@progbits
	.sectionflags	@""
	.align	4
.nv.constant0._ZN7cutlass13device_kernelIN5flash32FlashAttnBwdPostprocessConvertdQIN4cute5tupleIJNS3_1CILi128EEES6_EEENS_10bfloat16_tEfNS_4arch4Sm90ELi256ENS3_8TiledMMAINS3_8MMA_AtomIJNS3_4SM904GMMA28MMA_64x128x16_F32BF16BF16_RSILNSE_5MajorE0ELSG_1ELNSE_7ScaleInE1ELSH_1EEEEEENS3_6LayoutINS4_IJNS5_ILi2EEENS5_ILi1EEESM_EEENS4_IJSM_NS5_ILi0EEESO_EEEEENS4_IJNS3_10UnderscoreESR_SR_EEEEELb0EEEEEvNT_6ParamsE:
	.zero		1008


//--------------------- .nv.constant0._ZN7cutlass13device_kernelIN5flash32FlashAttnBwdPostprocessConvertdQIN4cute5tupleIJNS3_1CILi64EEENS5_ILi128EEEEEENS_10bfloat16_tEfNS_4arch4Sm90ELi256ENS3_8TiledMMAINS3_8MMA_AtomIJNS3_4SM904GMMA27MMA_64x64x16_F32BF16BF16_SSILNSF_5MajorE0ELSH_1ELNSF_7ScaleInE1ELSI_1EEEEEENS3_6LayoutINS4_IJNS5_ILi1EEENS5_ILi2EEESM_EEENS4_IJNS5_ILi0EEESM_SP_EEEEENS4_IJNS3_10UnderscoreESS_SS_EEEEELb0EEEEEvNT_6ParamsE --------------------------
	.section	.nv.constant0._ZN7cutlass13device_kernelIN5flash32FlashAttnBwdPostprocessConvertdQIN4cute5tupleIJNS3_1CILi64EEENS5_ILi128EEEEEENS_10bfloat16_tEfNS_4arch4Sm90ELi256ENS3_8TiledMMAINS3_8MMA_AtomIJNS3_4SM904GMMA27MMA_64x64x16_F32BF16BF16_SSILNSF_5MajorE0ELSH_1ELNSF_7ScaleInE1ELSI_1EEEEEENS3_6LayoutINS4_IJNS5_ILi1EEENS5_ILi2EEESM_EEENS4_IJNS5_ILi0EEESM_SP_EEEEENS4_IJNS3_10UnderscoreESS_SS_EEEEELb0EEEEEvNT_6ParamsE,"a",@progbits
	.sectionflags	@""
	.align	4
.nv.constant0._ZN7cutlass13device_kernelIN5flash32FlashAttnBwdPostprocessConvertdQIN4cute5tupleIJNS3_1CILi64EEENS5_ILi128EEEEEENS_10bfloat16_tEfNS_4arch4Sm90ELi256ENS3_8TiledMMAINS3_8MMA_AtomIJNS3_4SM904GMMA27MMA_64x64x16_F32BF16BF16_SSILNSF_5MajorE0ELSH_1ELNSF_7ScaleInE1ELSI_1EEEEEENS3_6LayoutINS4_IJNS5_ILi1EEENS5_ILi2EEESM_EEENS4_IJNS5_ILi0EEESM_SP_EEEEENS4_IJNS3_10UnderscoreESS_SS_EEEEELb0EEEEEvNT_6ParamsE:
	.zero		1008


//--------------------- .nv.constant0._ZN7cutlass13device_kernelIN5flash11enable_sm90INS1_16FlashAttnBwdSm90INS1_25CollectiveMainloopBwdSm90ILi2ELi2ELi2EN4cute5tupleIJNS5_1CILi1EEES8_S8_EEENS6_IJNS7_ILi64EEENS7_ILi128EEESB_EEENS_10bfloat16_tEfNS_4arch4Sm90ELb1ELb0ELb0ELb1ELb1ELb1ELb0ELb0ELi2ELi1ELi2ELi1ELb0EEENS1_24CollectiveEpilogueBwdGQAISC_fSF_Li256ELb1ELb1EEENS1_25SingleTileBwdLPTSchedulerILb1ELi128ELb1EEEEEEEEEvNT_6ParamsE --------------------------
	.section	.nv.constant0._ZN7cutlass13device_kernelIN5flash11enable_sm90INS1_16FlashAttnBwdSm90INS1_25CollectiveMainloopBwdSm90ILi2ELi2ELi2EN4cute5tupleIJNS5_1CILi1EEES8_S8_EEENS6_IJNS7_ILi64EEENS7_ILi128EEESB_EEENS_10bfloat16_tEfNS_4arch4Sm90ELb1ELb0ELb0ELb1ELb1ELb1ELb0ELb0ELi2ELi1ELi2ELi1ELb0EEENS1_24CollectiveEpilogueBwdGQAISC_fSF_Li256ELb1ELb1EEENS1_25SingleTileBwdLPTSchedulerILb1ELi128ELb1EEEEEEEEEvNT_6ParamsE,"a",@progbits
	.sectionflags	@""
	.align	4
.nv.constant0._ZN7cutlass13device_kernelIN5flash11enable_sm90INS1_16FlashAttnBwdSm90INS1_25CollectiveMainloopBwdSm90ILi2ELi2ELi2EN4cute5tupleIJNS5_1CILi1EEES8_S8_EEENS6_IJNS7_ILi64EEENS7_ILi128EEESB_EEENS_10bfloat16_tEfNS_4arch4Sm90ELb1ELb0ELb0ELb1ELb1ELb1ELb0ELb0ELi2ELi1ELi2ELi1ELb0EEENS1_24CollectiveEpilogueBwdGQAISC_fSF_Li256ELb1ELb1EEENS1_25SingleTileBwdLPTSchedulerILb1ELi128ELb1EEEEEEEEEvNT_6ParamsE:
	.zero		2688


//--------------------- .nv.constant0._ZN7cutlass13device_kernelIN5flash22FlashAttnBwdPreprocessIN4cute5tupleIJNS3_1CILi64EEENS5_ILi128EEEEEENS_10bfloat16_tEfNS_4arch4Sm90ELb1ELb1EEEEEvNT_6ParamsE --------------------------
	.section	.nv.constant0._ZN7cutlass13device_kernelIN5flash22FlashAttnBwdPreprocessIN4cute5tupleIJNS3_1CILi64EEENS5_ILi128EEEEEENS_10bfloat16_tEfNS_4arch4Sm90ELb1ELb1EEEEEvNT_6ParamsE,"a",@progbits
	.sectionflags	@""
	.align	4
.nv.constant0._ZN7cutlass13device_kernelIN5flash22FlashAttnBwdPreprocessIN4cute5tupleIJNS3_1CILi64EEENS5_ILi128EEEEEENS_10bfloat16_tEfNS_4arch4Sm90ELb1ELb1EEEEEvNT_6ParamsE:
	.zero		1136


//--------------------- SYMBOLS --------------------------

	.type		.nv.reservedSmem.offset0,@object
	.size		.nv.reservedSmem.offset0,0x4
	.type		.nv.reservedSmem.cap,@object
	.size		.nv.reservedSmem.cap,0x4
